//
// Generated by NVIDIA NVVM Compiler
//
// Compiler Build ID: CL-36424714
// Cuda compilation tools, release 13.0, V13.0.88
// Based on NVVM 20.0.0
//

.version 9.0
.target sm_100
.address_size 64

	// .globl	_Z24x13_hamsi512_gpu_hash_64ijPyPj
.const .align 4 .b8 d_alpha_n[128];
.const .align 4 .b8 d_alpha_f[128];
.const .align 4 .b8 d_T512[4096];

.visible .entry _Z24x13_hamsi512_gpu_hash_64ijPyPj(
	.param .u32 _Z24x13_hamsi512_gpu_hash_64ijPyPj_param_0,
	.param .u32 _Z24x13_hamsi512_gpu_hash_64ijPyPj_param_1,
	.param .u64 .ptr .align 1 _Z24x13_hamsi512_gpu_hash_64ijPyPj_param_2,
	.param .u64 .ptr .align 1 _Z24x13_hamsi512_gpu_hash_64ijPyPj_param_3
)
{
	.reg .pred 	%p<11>;
	.reg .b32 	%r<36112>;
	.reg .b64 	%rd<92>;

	ld.param.u32 	%r423, [_Z24x13_hamsi512_gpu_hash_64ijPyPj_param_0];
	ld.param.u32 	%r422, [_Z24x13_hamsi512_gpu_hash_64ijPyPj_param_1];
	ld.param.u64 	%rd43, [_Z24x13_hamsi512_gpu_hash_64ijPyPj_param_2];
	ld.param.u64 	%rd44, [_Z24x13_hamsi512_gpu_hash_64ijPyPj_param_3];
	cvta.to.global.u64 	%rd1, %rd43;
	mov.u32 	%r424, %ntid.x;
	mov.u32 	%r425, %ctaid.x;
	mov.u32 	%r426, %tid.x;
	mad.lo.s32 	%r1, %r424, %r425, %r426;
	setp.ge.s32 	%p1, %r1, %r423;
	@%p1 bra 	$L__BB0_21;
	setp.eq.s64 	%p2, %rd44, 0;
	@%p2 bra 	$L__BB0_3;
	cvta.to.global.u64 	%rd45, %rd44;
	mul.wide.s32 	%rd46, %r1, 4;
	add.s64 	%rd47, %rd45, %rd46;
	ld.global.u32 	%r35975, [%rd47];
	bra.uni 	$L__BB0_4;
$L__BB0_3:
	add.s32 	%r35975, %r422, %r1;
$L__BB0_4:
	sub.s32 	%r428, %r35975, %r422;
	shl.b32 	%r5, %r428, 3;
	mul.wide.s32 	%rd49, %r5, 8;
	add.s64 	%rd2, %rd1, %rd49;
	ld.const.u32 	%r6, [d_alpha_n];
	ld.const.u32 	%r7, [d_alpha_n+4];
	ld.const.u32 	%r8, [d_alpha_n+8];
	ld.const.u32 	%r9, [d_alpha_n+12];
	ld.const.u32 	%r10, [d_alpha_n+16];
	ld.const.u32 	%r11, [d_alpha_n+20];
	ld.const.u32 	%r12, [d_alpha_n+24];
	ld.const.u32 	%r13, [d_alpha_n+28];
	ld.const.u32 	%r14, [d_alpha_n+32];
	ld.const.u32 	%r15, [d_alpha_n+36];
	ld.const.u32 	%r16, [d_alpha_n+40];
	ld.const.u32 	%r17, [d_alpha_n+44];
	ld.const.u32 	%r18, [d_alpha_n+48];
	ld.const.u32 	%r19, [d_alpha_n+52];
	ld.const.u32 	%r20, [d_alpha_n+56];
	ld.const.u32 	%r21, [d_alpha_n+60];
	ld.const.u32 	%r22, [d_alpha_n+64];
	ld.const.u32 	%r23, [d_alpha_n+68];
	ld.const.u32 	%r24, [d_alpha_n+72];
	ld.const.u32 	%r25, [d_alpha_n+76];
	ld.const.u32 	%r26, [d_alpha_n+80];
	ld.const.u32 	%r27, [d_alpha_n+84];
	ld.const.u32 	%r28, [d_alpha_n+88];
	ld.const.u32 	%r29, [d_alpha_n+92];
	ld.const.u32 	%r30, [d_alpha_n+96];
	ld.const.u32 	%r31, [d_alpha_n+100];
	ld.const.u32 	%r32, [d_alpha_n+104];
	ld.const.u32 	%r33, [d_alpha_n+108];
	ld.const.u32 	%r34, [d_alpha_n+112];
	ld.const.u32 	%r35, [d_alpha_n+116];
	ld.const.u32 	%r36, [d_alpha_n+120];
	mov.u64 	%rd77, d_T512;
	mov.b32 	%r35976, 0;
	ld.const.u32 	%r37, [d_alpha_n+124];
	mov.u64 	%rd76, %rd2;
	mov.u32 	%r35977, %r35976;
	mov.u32 	%r35978, %r35976;
	mov.u32 	%r35979, %r35976;
	mov.u32 	%r35980, %r35976;
	mov.u32 	%r35981, %r35976;
	mov.u32 	%r35982, %r35976;
	mov.u32 	%r35983, %r35976;
	mov.u32 	%r35984, %r35976;
	mov.u32 	%r35985, %r35976;
	mov.u32 	%r35986, %r35976;
	mov.u32 	%r35987, %r35976;
	mov.u32 	%r35988, %r35976;
	mov.u32 	%r35989, %r35976;
	mov.u32 	%r35990, %r35976;
	mov.u32 	%r35991, %r35976;
	mov.u32 	%r35992, %r35976;
$L__BB0_5:
	ld.global.u8 	%r429, [%rd76];
	and.b32  	%r430, %r429, 1;
	neg.s32 	%r431, %r430;
	ld.const.u32 	%r432, [%rd77];
	and.b32  	%r433, %r432, %r431;
	xor.b32  	%r434, %r433, %r35977;
	ld.const.u32 	%r435, [%rd77+4];
	and.b32  	%r436, %r435, %r431;
	xor.b32  	%r437, %r436, %r35978;
	ld.const.u32 	%r438, [%rd77+8];
	and.b32  	%r439, %r438, %r431;
	xor.b32  	%r440, %r439, %r35979;
	ld.const.u32 	%r441, [%rd77+12];
	and.b32  	%r442, %r441, %r431;
	xor.b32  	%r443, %r442, %r35980;
	ld.const.u32 	%r444, [%rd77+16];
	and.b32  	%r445, %r444, %r431;
	xor.b32  	%r446, %r445, %r35981;
	ld.const.u32 	%r447, [%rd77+20];
	and.b32  	%r448, %r447, %r431;
	xor.b32  	%r449, %r448, %r35982;
	ld.const.u32 	%r450, [%rd77+24];
	and.b32  	%r451, %r450, %r431;
	xor.b32  	%r452, %r451, %r35983;
	ld.const.u32 	%r453, [%rd77+28];
	and.b32  	%r454, %r453, %r431;
	xor.b32  	%r455, %r454, %r35984;
	ld.const.u32 	%r456, [%rd77+32];
	and.b32  	%r457, %r456, %r431;
	xor.b32  	%r458, %r457, %r35985;
	ld.const.u32 	%r459, [%rd77+36];
	and.b32  	%r460, %r459, %r431;
	xor.b32  	%r461, %r460, %r35986;
	ld.const.u32 	%r462, [%rd77+40];
	and.b32  	%r463, %r462, %r431;
	xor.b32  	%r464, %r463, %r35987;
	ld.const.u32 	%r465, [%rd77+44];
	and.b32  	%r466, %r465, %r431;
	xor.b32  	%r467, %r466, %r35988;
	ld.const.u32 	%r468, [%rd77+48];
	and.b32  	%r469, %r468, %r431;
	xor.b32  	%r470, %r469, %r35989;
	ld.const.u32 	%r471, [%rd77+52];
	and.b32  	%r472, %r471, %r431;
	xor.b32  	%r473, %r472, %r35990;
	ld.const.u32 	%r474, [%rd77+56];
	and.b32  	%r475, %r474, %r431;
	xor.b32  	%r476, %r475, %r35991;
	ld.const.u32 	%r477, [%rd77+60];
	and.b32  	%r478, %r477, %r431;
	xor.b32  	%r479, %r478, %r35992;
	shl.b32 	%r480, %r429, 30;
	shr.s32 	%r481, %r480, 31;
	ld.const.u32 	%r482, [%rd77+64];
	and.b32  	%r483, %r482, %r481;
	xor.b32  	%r484, %r483, %r434;
	ld.const.u32 	%r485, [%rd77+68];
	and.b32  	%r486, %r485, %r481;
	xor.b32  	%r487, %r486, %r437;
	ld.const.u32 	%r488, [%rd77+72];
	and.b32  	%r489, %r488, %r481;
	xor.b32  	%r490, %r489, %r440;
	ld.const.u32 	%r491, [%rd77+76];
	and.b32  	%r492, %r491, %r481;
	xor.b32  	%r493, %r492, %r443;
	ld.const.u32 	%r494, [%rd77+80];
	and.b32  	%r495, %r494, %r481;
	xor.b32  	%r496, %r495, %r446;
	ld.const.u32 	%r497, [%rd77+84];
	and.b32  	%r498, %r497, %r481;
	xor.b32  	%r499, %r498, %r449;
	ld.const.u32 	%r500, [%rd77+88];
	and.b32  	%r501, %r500, %r481;
	xor.b32  	%r502, %r501, %r452;
	ld.const.u32 	%r503, [%rd77+92];
	and.b32  	%r504, %r503, %r481;
	xor.b32  	%r505, %r504, %r455;
	ld.const.u32 	%r506, [%rd77+96];
	and.b32  	%r507, %r506, %r481;
	xor.b32  	%r508, %r507, %r458;
	ld.const.u32 	%r509, [%rd77+100];
	and.b32  	%r510, %r509, %r481;
	xor.b32  	%r511, %r510, %r461;
	ld.const.u32 	%r512, [%rd77+104];
	and.b32  	%r513, %r512, %r481;
	xor.b32  	%r514, %r513, %r464;
	ld.const.u32 	%r515, [%rd77+108];
	and.b32  	%r516, %r515, %r481;
	xor.b32  	%r517, %r516, %r467;
	ld.const.u32 	%r518, [%rd77+112];
	and.b32  	%r519, %r518, %r481;
	xor.b32  	%r520, %r519, %r470;
	ld.const.u32 	%r521, [%rd77+116];
	and.b32  	%r522, %r521, %r481;
	xor.b32  	%r523, %r522, %r473;
	ld.const.u32 	%r524, [%rd77+120];
	and.b32  	%r525, %r524, %r481;
	xor.b32  	%r526, %r525, %r476;
	ld.const.u32 	%r527, [%rd77+124];
	and.b32  	%r528, %r527, %r481;
	xor.b32  	%r529, %r528, %r479;
	shl.b32 	%r530, %r429, 29;
	shr.s32 	%r531, %r530, 31;
	ld.const.u32 	%r532, [%rd77+128];
	and.b32  	%r533, %r532, %r531;
	xor.b32  	%r534, %r533, %r484;
	ld.const.u32 	%r535, [%rd77+132];
	and.b32  	%r536, %r535, %r531;
	xor.b32  	%r537, %r536, %r487;
	ld.const.u32 	%r538, [%rd77+136];
	and.b32  	%r539, %r538, %r531;
	xor.b32  	%r540, %r539, %r490;
	ld.const.u32 	%r541, [%rd77+140];
	and.b32  	%r542, %r541, %r531;
	xor.b32  	%r543, %r542, %r493;
	ld.const.u32 	%r544, [%rd77+144];
	and.b32  	%r545, %r544, %r531;
	xor.b32  	%r546, %r545, %r496;
	ld.const.u32 	%r547, [%rd77+148];
	and.b32  	%r548, %r547, %r531;
	xor.b32  	%r549, %r548, %r499;
	ld.const.u32 	%r550, [%rd77+152];
	and.b32  	%r551, %r550, %r531;
	xor.b32  	%r552, %r551, %r502;
	ld.const.u32 	%r553, [%rd77+156];
	and.b32  	%r554, %r553, %r531;
	xor.b32  	%r555, %r554, %r505;
	ld.const.u32 	%r556, [%rd77+160];
	and.b32  	%r557, %r556, %r531;
	xor.b32  	%r558, %r557, %r508;
	ld.const.u32 	%r559, [%rd77+164];
	and.b32  	%r560, %r559, %r531;
	xor.b32  	%r561, %r560, %r511;
	ld.const.u32 	%r562, [%rd77+168];
	and.b32  	%r563, %r562, %r531;
	xor.b32  	%r564, %r563, %r514;
	ld.const.u32 	%r565, [%rd77+172];
	and.b32  	%r566, %r565, %r531;
	xor.b32  	%r567, %r566, %r517;
	ld.const.u32 	%r568, [%rd77+176];
	and.b32  	%r569, %r568, %r531;
	xor.b32  	%r570, %r569, %r520;
	ld.const.u32 	%r571, [%rd77+180];
	and.b32  	%r572, %r571, %r531;
	xor.b32  	%r573, %r572, %r523;
	ld.const.u32 	%r574, [%rd77+184];
	and.b32  	%r575, %r574, %r531;
	xor.b32  	%r576, %r575, %r526;
	ld.const.u32 	%r577, [%rd77+188];
	and.b32  	%r578, %r577, %r531;
	xor.b32  	%r579, %r578, %r529;
	shl.b32 	%r580, %r429, 28;
	shr.s32 	%r581, %r580, 31;
	ld.const.u32 	%r582, [%rd77+192];
	and.b32  	%r583, %r582, %r581;
	xor.b32  	%r584, %r583, %r534;
	ld.const.u32 	%r585, [%rd77+196];
	and.b32  	%r586, %r585, %r581;
	xor.b32  	%r587, %r586, %r537;
	ld.const.u32 	%r588, [%rd77+200];
	and.b32  	%r589, %r588, %r581;
	xor.b32  	%r590, %r589, %r540;
	ld.const.u32 	%r591, [%rd77+204];
	and.b32  	%r592, %r591, %r581;
	xor.b32  	%r593, %r592, %r543;
	ld.const.u32 	%r594, [%rd77+208];
	and.b32  	%r595, %r594, %r581;
	xor.b32  	%r596, %r595, %r546;
	ld.const.u32 	%r597, [%rd77+212];
	and.b32  	%r598, %r597, %r581;
	xor.b32  	%r599, %r598, %r549;
	ld.const.u32 	%r600, [%rd77+216];
	and.b32  	%r601, %r600, %r581;
	xor.b32  	%r602, %r601, %r552;
	ld.const.u32 	%r603, [%rd77+220];
	and.b32  	%r604, %r603, %r581;
	xor.b32  	%r605, %r604, %r555;
	ld.const.u32 	%r606, [%rd77+224];
	and.b32  	%r607, %r606, %r581;
	xor.b32  	%r608, %r607, %r558;
	ld.const.u32 	%r609, [%rd77+228];
	and.b32  	%r610, %r609, %r581;
	xor.b32  	%r611, %r610, %r561;
	ld.const.u32 	%r612, [%rd77+232];
	and.b32  	%r613, %r612, %r581;
	xor.b32  	%r614, %r613, %r564;
	ld.const.u32 	%r615, [%rd77+236];
	and.b32  	%r616, %r615, %r581;
	xor.b32  	%r617, %r616, %r567;
	ld.const.u32 	%r618, [%rd77+240];
	and.b32  	%r619, %r618, %r581;
	xor.b32  	%r620, %r619, %r570;
	ld.const.u32 	%r621, [%rd77+244];
	and.b32  	%r622, %r621, %r581;
	xor.b32  	%r623, %r622, %r573;
	ld.const.u32 	%r624, [%rd77+248];
	and.b32  	%r625, %r624, %r581;
	xor.b32  	%r626, %r625, %r576;
	ld.const.u32 	%r627, [%rd77+252];
	and.b32  	%r628, %r627, %r581;
	xor.b32  	%r629, %r628, %r579;
	shl.b32 	%r630, %r429, 27;
	shr.s32 	%r631, %r630, 31;
	ld.const.u32 	%r632, [%rd77+256];
	and.b32  	%r633, %r632, %r631;
	xor.b32  	%r634, %r633, %r584;
	ld.const.u32 	%r635, [%rd77+260];
	and.b32  	%r636, %r635, %r631;
	xor.b32  	%r637, %r636, %r587;
	ld.const.u32 	%r638, [%rd77+264];
	and.b32  	%r639, %r638, %r631;
	xor.b32  	%r640, %r639, %r590;
	ld.const.u32 	%r641, [%rd77+268];
	and.b32  	%r642, %r641, %r631;
	xor.b32  	%r643, %r642, %r593;
	ld.const.u32 	%r644, [%rd77+272];
	and.b32  	%r645, %r644, %r631;
	xor.b32  	%r646, %r645, %r596;
	ld.const.u32 	%r647, [%rd77+276];
	and.b32  	%r648, %r647, %r631;
	xor.b32  	%r649, %r648, %r599;
	ld.const.u32 	%r650, [%rd77+280];
	and.b32  	%r651, %r650, %r631;
	xor.b32  	%r652, %r651, %r602;
	ld.const.u32 	%r653, [%rd77+284];
	and.b32  	%r654, %r653, %r631;
	xor.b32  	%r655, %r654, %r605;
	ld.const.u32 	%r656, [%rd77+288];
	and.b32  	%r657, %r656, %r631;
	xor.b32  	%r658, %r657, %r608;
	ld.const.u32 	%r659, [%rd77+292];
	and.b32  	%r660, %r659, %r631;
	xor.b32  	%r661, %r660, %r611;
	ld.const.u32 	%r662, [%rd77+296];
	and.b32  	%r663, %r662, %r631;
	xor.b32  	%r664, %r663, %r614;
	ld.const.u32 	%r665, [%rd77+300];
	and.b32  	%r666, %r665, %r631;
	xor.b32  	%r667, %r666, %r617;
	ld.const.u32 	%r668, [%rd77+304];
	and.b32  	%r669, %r668, %r631;
	xor.b32  	%r670, %r669, %r620;
	ld.const.u32 	%r671, [%rd77+308];
	and.b32  	%r672, %r671, %r631;
	xor.b32  	%r673, %r672, %r623;
	ld.const.u32 	%r674, [%rd77+312];
	and.b32  	%r675, %r674, %r631;
	xor.b32  	%r676, %r675, %r626;
	ld.const.u32 	%r677, [%rd77+316];
	and.b32  	%r678, %r677, %r631;
	xor.b32  	%r679, %r678, %r629;
	shl.b32 	%r680, %r429, 26;
	shr.s32 	%r681, %r680, 31;
	ld.const.u32 	%r682, [%rd77+320];
	and.b32  	%r683, %r682, %r681;
	xor.b32  	%r684, %r683, %r634;
	ld.const.u32 	%r685, [%rd77+324];
	and.b32  	%r686, %r685, %r681;
	xor.b32  	%r687, %r686, %r637;
	ld.const.u32 	%r688, [%rd77+328];
	and.b32  	%r689, %r688, %r681;
	xor.b32  	%r690, %r689, %r640;
	ld.const.u32 	%r691, [%rd77+332];
	and.b32  	%r692, %r691, %r681;
	xor.b32  	%r693, %r692, %r643;
	ld.const.u32 	%r694, [%rd77+336];
	and.b32  	%r695, %r694, %r681;
	xor.b32  	%r696, %r695, %r646;
	ld.const.u32 	%r697, [%rd77+340];
	and.b32  	%r698, %r697, %r681;
	xor.b32  	%r699, %r698, %r649;
	ld.const.u32 	%r700, [%rd77+344];
	and.b32  	%r701, %r700, %r681;
	xor.b32  	%r702, %r701, %r652;
	ld.const.u32 	%r703, [%rd77+348];
	and.b32  	%r704, %r703, %r681;
	xor.b32  	%r705, %r704, %r655;
	ld.const.u32 	%r706, [%rd77+352];
	and.b32  	%r707, %r706, %r681;
	xor.b32  	%r708, %r707, %r658;
	ld.const.u32 	%r709, [%rd77+356];
	and.b32  	%r710, %r709, %r681;
	xor.b32  	%r711, %r710, %r661;
	ld.const.u32 	%r712, [%rd77+360];
	and.b32  	%r713, %r712, %r681;
	xor.b32  	%r714, %r713, %r664;
	ld.const.u32 	%r715, [%rd77+364];
	and.b32  	%r716, %r715, %r681;
	xor.b32  	%r717, %r716, %r667;
	ld.const.u32 	%r718, [%rd77+368];
	and.b32  	%r719, %r718, %r681;
	xor.b32  	%r720, %r719, %r670;
	ld.const.u32 	%r721, [%rd77+372];
	and.b32  	%r722, %r721, %r681;
	xor.b32  	%r723, %r722, %r673;
	ld.const.u32 	%r724, [%rd77+376];
	and.b32  	%r725, %r724, %r681;
	xor.b32  	%r726, %r725, %r676;
	ld.const.u32 	%r727, [%rd77+380];
	and.b32  	%r728, %r727, %r681;
	xor.b32  	%r729, %r728, %r679;
	shl.b32 	%r730, %r429, 25;
	shr.s32 	%r731, %r730, 31;
	ld.const.u32 	%r732, [%rd77+384];
	and.b32  	%r733, %r732, %r731;
	xor.b32  	%r734, %r733, %r684;
	ld.const.u32 	%r735, [%rd77+388];
	and.b32  	%r736, %r735, %r731;
	xor.b32  	%r737, %r736, %r687;
	ld.const.u32 	%r738, [%rd77+392];
	and.b32  	%r739, %r738, %r731;
	xor.b32  	%r740, %r739, %r690;
	ld.const.u32 	%r741, [%rd77+396];
	and.b32  	%r742, %r741, %r731;
	xor.b32  	%r743, %r742, %r693;
	ld.const.u32 	%r744, [%rd77+400];
	and.b32  	%r745, %r744, %r731;
	xor.b32  	%r746, %r745, %r696;
	ld.const.u32 	%r747, [%rd77+404];
	and.b32  	%r748, %r747, %r731;
	xor.b32  	%r749, %r748, %r699;
	ld.const.u32 	%r750, [%rd77+408];
	and.b32  	%r751, %r750, %r731;
	xor.b32  	%r752, %r751, %r702;
	ld.const.u32 	%r753, [%rd77+412];
	and.b32  	%r754, %r753, %r731;
	xor.b32  	%r755, %r754, %r705;
	ld.const.u32 	%r756, [%rd77+416];
	and.b32  	%r757, %r756, %r731;
	xor.b32  	%r758, %r757, %r708;
	ld.const.u32 	%r759, [%rd77+420];
	and.b32  	%r760, %r759, %r731;
	xor.b32  	%r761, %r760, %r711;
	ld.const.u32 	%r762, [%rd77+424];
	and.b32  	%r763, %r762, %r731;
	xor.b32  	%r764, %r763, %r714;
	ld.const.u32 	%r765, [%rd77+428];
	and.b32  	%r766, %r765, %r731;
	xor.b32  	%r767, %r766, %r717;
	ld.const.u32 	%r768, [%rd77+432];
	and.b32  	%r769, %r768, %r731;
	xor.b32  	%r770, %r769, %r720;
	ld.const.u32 	%r771, [%rd77+436];
	and.b32  	%r772, %r771, %r731;
	xor.b32  	%r773, %r772, %r723;
	ld.const.u32 	%r774, [%rd77+440];
	and.b32  	%r775, %r774, %r731;
	xor.b32  	%r776, %r775, %r726;
	ld.const.u32 	%r777, [%rd77+444];
	and.b32  	%r778, %r777, %r731;
	xor.b32  	%r779, %r778, %r729;
	shr.u32 	%r780, %r429, 7;
	neg.s32 	%r781, %r780;
	ld.const.u32 	%r782, [%rd77+448];
	and.b32  	%r783, %r782, %r781;
	xor.b32  	%r35977, %r783, %r734;
	ld.const.u32 	%r784, [%rd77+452];
	and.b32  	%r785, %r784, %r781;
	xor.b32  	%r35978, %r785, %r737;
	ld.const.u32 	%r786, [%rd77+456];
	and.b32  	%r787, %r786, %r781;
	xor.b32  	%r35979, %r787, %r740;
	ld.const.u32 	%r788, [%rd77+460];
	and.b32  	%r789, %r788, %r781;
	xor.b32  	%r35980, %r789, %r743;
	ld.const.u32 	%r790, [%rd77+464];
	and.b32  	%r791, %r790, %r781;
	xor.b32  	%r35981, %r791, %r746;
	ld.const.u32 	%r792, [%rd77+468];
	and.b32  	%r793, %r792, %r781;
	xor.b32  	%r35982, %r793, %r749;
	ld.const.u32 	%r794, [%rd77+472];
	and.b32  	%r795, %r794, %r781;
	xor.b32  	%r35983, %r795, %r752;
	ld.const.u32 	%r796, [%rd77+476];
	and.b32  	%r797, %r796, %r781;
	xor.b32  	%r35984, %r797, %r755;
	ld.const.u32 	%r798, [%rd77+480];
	and.b32  	%r799, %r798, %r781;
	xor.b32  	%r35985, %r799, %r758;
	ld.const.u32 	%r800, [%rd77+484];
	and.b32  	%r801, %r800, %r781;
	xor.b32  	%r35986, %r801, %r761;
	ld.const.u32 	%r802, [%rd77+488];
	and.b32  	%r803, %r802, %r781;
	xor.b32  	%r35987, %r803, %r764;
	ld.const.u32 	%r804, [%rd77+492];
	and.b32  	%r805, %r804, %r781;
	xor.b32  	%r35988, %r805, %r767;
	ld.const.u32 	%r806, [%rd77+496];
	and.b32  	%r807, %r806, %r781;
	xor.b32  	%r35989, %r807, %r770;
	ld.const.u32 	%r808, [%rd77+500];
	and.b32  	%r809, %r808, %r781;
	xor.b32  	%r35990, %r809, %r773;
	ld.const.u32 	%r810, [%rd77+504];
	and.b32  	%r811, %r810, %r781;
	xor.b32  	%r35991, %r811, %r776;
	ld.const.u32 	%r812, [%rd77+508];
	and.b32  	%r813, %r812, %r781;
	xor.b32  	%r35992, %r813, %r779;
	add.s64 	%rd76, %rd76, 1;
	add.s32 	%r35976, %r35976, 512;
	setp.ne.s32 	%p3, %r35976, 4096;
	add.s64 	%rd77, %rd77, 512;
	@%p3 bra 	$L__BB0_5;
	xor.b32  	%r2543, %r6, %r35977;
	xor.b32  	%r2544, %r7, %r35978;
	xor.b32  	%r2545, %r8, 1937007973;
	xor.b32  	%r2546, %r9, 1819304306;
	xor.b32  	%r2547, %r10, %r35979;
	xor.b32  	%r2548, %r11, %r35980;
	xor.b32  	%r2549, %r12, 1797276018;
	xor.b32  	%r2550, %r13, 1701732965;
	xor.b32  	%r2551, %r14, 1919361073;
	xor.b32  	%r2552, %r15, 808198242;
	xor.b32  	%r2553, %r16, %r35981;
	xor.b32  	%r2554, %r17, %r35982;
	xor.b32  	%r2555, %r18, 1970479154;
	xor.b32  	%r2556, %r19, 875836972;
	xor.b32  	%r2557, %r20, %r35983;
	xor.b32  	%r2558, %r21, %r35984;
	xor.b32  	%r2559, %r22, %r35985;
	xor.b32  	%r2560, %r23, %r35986;
	xor.b32  	%r2561, %r24, 541207859;
	xor.b32  	%r2562, %r25, 808464672;
	xor.b32  	%r2563, %r26, %r35987;
	xor.b32  	%r2564, %r27, %r35988;
	xor.b32  	%r2565, %r28, 1281717622;
	xor.b32  	%r2566, %r29, 1701719368;
	xor.b32  	%r2567, %r30, 1702258034;
	xor.b32  	%r2568, %r31, 1818584364;
	xor.b32  	%r2569, %r32, %r35989;
	xor.b32  	%r2570, %r33, %r35990;
	xor.b32  	%r2571, %r34, 541222252;
	xor.b32  	%r2572, %r35, 1734964589;
	xor.b32  	%r2573, %r36, %r35991;
	xor.b32  	%r2574, %r37, %r35992;
	and.b32  	%r2575, %r2559, %r2543;
	xor.b32  	%r2576, %r2567, %r2575;
	xor.b32  	%r2577, %r2559, %r2551;
	xor.b32  	%r816, %r2577, %r2576;
	or.b32  	%r2578, %r2567, %r2543;
	xor.b32  	%r2579, %r2578, %r2551;
	xor.b32  	%r2580, %r816, %r2543;
	or.b32  	%r2581, %r2580, %r2579;
	xor.b32  	%r2582, %r2581, %r2576;
	and.b32  	%r2583, %r2579, %r2576;
	xor.b32  	%r2584, %r2580, %r2583;
	xor.b32  	%r2585, %r2584, %r2579;
	xor.b32  	%r964, %r2585, %r2582;
	and.b32  	%r2586, %r2560, %r2544;
	xor.b32  	%r2587, %r2568, %r2586;
	xor.b32  	%r2588, %r2560, %r2552;
	xor.b32  	%r840, %r2588, %r2587;
	or.b32  	%r2589, %r2568, %r2544;
	xor.b32  	%r2590, %r2589, %r2552;
	xor.b32  	%r2591, %r840, %r2544;
	or.b32  	%r2592, %r2591, %r2590;
	xor.b32  	%r2593, %r2592, %r2587;
	and.b32  	%r2594, %r2590, %r2587;
	xor.b32  	%r2595, %r2591, %r2594;
	xor.b32  	%r2596, %r2595, %r2590;
	xor.b32  	%r988, %r2596, %r2593;
	and.b32  	%r2597, %r2561, %r2545;
	xor.b32  	%r2598, %r2569, %r2597;
	xor.b32  	%r2599, %r2561, %r2553;
	xor.b32  	%r864, %r2599, %r2598;
	or.b32  	%r2600, %r2569, %r2545;
	xor.b32  	%r2601, %r2600, %r2553;
	xor.b32  	%r2602, %r864, %r2545;
	or.b32  	%r2603, %r2602, %r2601;
	xor.b32  	%r2604, %r2603, %r2598;
	and.b32  	%r2605, %r2601, %r2598;
	xor.b32  	%r2606, %r2602, %r2605;
	xor.b32  	%r2607, %r2606, %r2601;
	xor.b32  	%r820, %r2607, %r2604;
	and.b32  	%r2608, %r2562, %r2546;
	xor.b32  	%r2609, %r2570, %r2608;
	xor.b32  	%r2610, %r2562, %r2554;
	xor.b32  	%r888, %r2610, %r2609;
	or.b32  	%r2611, %r2570, %r2546;
	xor.b32  	%r2612, %r2611, %r2554;
	xor.b32  	%r2613, %r888, %r2546;
	or.b32  	%r2614, %r2613, %r2612;
	xor.b32  	%r2615, %r2614, %r2609;
	and.b32  	%r2616, %r2612, %r2609;
	xor.b32  	%r2617, %r2613, %r2616;
	xor.b32  	%r2618, %r2617, %r2612;
	xor.b32  	%r844, %r2618, %r2615;
	and.b32  	%r2619, %r2563, %r2547;
	xor.b32  	%r2620, %r2571, %r2619;
	xor.b32  	%r2621, %r2563, %r2555;
	xor.b32  	%r912, %r2621, %r2620;
	or.b32  	%r2622, %r2571, %r2547;
	xor.b32  	%r2623, %r2622, %r2555;
	xor.b32  	%r2624, %r912, %r2547;
	or.b32  	%r2625, %r2624, %r2623;
	xor.b32  	%r2626, %r2625, %r2620;
	and.b32  	%r2627, %r2623, %r2620;
	xor.b32  	%r2628, %r2624, %r2627;
	xor.b32  	%r2629, %r2628, %r2623;
	xor.b32  	%r868, %r2629, %r2626;
	and.b32  	%r2630, %r2564, %r2548;
	xor.b32  	%r2631, %r2572, %r2630;
	xor.b32  	%r2632, %r2564, %r2556;
	xor.b32  	%r936, %r2632, %r2631;
	or.b32  	%r2633, %r2572, %r2548;
	xor.b32  	%r2634, %r2633, %r2556;
	xor.b32  	%r2635, %r936, %r2548;
	or.b32  	%r2636, %r2635, %r2634;
	xor.b32  	%r2637, %r2636, %r2631;
	and.b32  	%r2638, %r2634, %r2631;
	xor.b32  	%r2639, %r2635, %r2638;
	xor.b32  	%r2640, %r2639, %r2634;
	xor.b32  	%r892, %r2640, %r2637;
	and.b32  	%r2641, %r2565, %r2549;
	xor.b32  	%r2642, %r2573, %r2641;
	xor.b32  	%r2643, %r2565, %r2557;
	xor.b32  	%r960, %r2643, %r2642;
	or.b32  	%r2644, %r2573, %r2549;
	xor.b32  	%r2645, %r2644, %r2557;
	xor.b32  	%r2646, %r960, %r2549;
	or.b32  	%r2647, %r2646, %r2645;
	xor.b32  	%r2648, %r2647, %r2642;
	and.b32  	%r2649, %r2645, %r2642;
	xor.b32  	%r2650, %r2646, %r2649;
	xor.b32  	%r2651, %r2650, %r2645;
	xor.b32  	%r916, %r2651, %r2648;
	and.b32  	%r2652, %r2566, %r2550;
	xor.b32  	%r2653, %r2574, %r2652;
	xor.b32  	%r2654, %r2566, %r2558;
	xor.b32  	%r984, %r2654, %r2653;
	or.b32  	%r2655, %r2574, %r2550;
	xor.b32  	%r2656, %r2655, %r2558;
	xor.b32  	%r2657, %r984, %r2550;
	or.b32  	%r2658, %r2657, %r2656;
	xor.b32  	%r2659, %r2658, %r2653;
	and.b32  	%r2660, %r2656, %r2653;
	xor.b32  	%r2661, %r2657, %r2660;
	xor.b32  	%r2662, %r2661, %r2656;
	xor.b32  	%r940, %r2662, %r2659;
	mov.b32 	%r2521, 13;
	// begin inline asm
	shf.l.wrap.b32 %r814, %r816, %r816, %r2521;
	// end inline asm
	mov.b32 	%r2525, 3;
	// begin inline asm
	shf.l.wrap.b32 %r818, %r820, %r820, %r2525;
	// end inline asm
	xor.b32  	%r2663, %r814, %r2593;
	xor.b32  	%r824, %r2663, %r818;
	shl.b32 	%r2664, %r814, 3;
	xor.b32  	%r2665, %r2617, %r2664;
	xor.b32  	%r2666, %r2665, %r818;
	not.b32 	%r828, %r2666;
	mov.b32 	%r2529, 1;
	// begin inline asm
	shf.l.wrap.b32 %r822, %r824, %r824, %r2529;
	// end inline asm
	mov.b32 	%r2533, 7;
	// begin inline asm
	shf.l.wrap.b32 %r826, %r828, %r828, %r2533;
	// end inline asm
	xor.b32  	%r2667, %r822, %r814;
	xor.b32  	%r832, %r2667, %r826;
	shl.b32 	%r2668, %r822, 7;
	xor.b32  	%r2669, %r2668, %r818;
	xor.b32  	%r836, %r2669, %r826;
	mov.b32 	%r2537, 5;
	// begin inline asm
	shf.l.wrap.b32 %r830, %r832, %r832, %r2537;
	// end inline asm
	mov.b32 	%r2541, 22;
	// begin inline asm
	shf.l.wrap.b32 %r834, %r836, %r836, %r2541;
	// end inline asm
	// begin inline asm
	shf.l.wrap.b32 %r838, %r840, %r840, %r2521;
	// end inline asm
	// begin inline asm
	shf.l.wrap.b32 %r842, %r844, %r844, %r2525;
	// end inline asm
	xor.b32  	%r2670, %r838, %r2604;
	xor.b32  	%r848, %r2670, %r842;
	shl.b32 	%r2671, %r838, 3;
	xor.b32  	%r2672, %r2628, %r2671;
	xor.b32  	%r2673, %r2672, %r842;
	not.b32 	%r852, %r2673;
	// begin inline asm
	shf.l.wrap.b32 %r846, %r848, %r848, %r2529;
	// end inline asm
	// begin inline asm
	shf.l.wrap.b32 %r850, %r852, %r852, %r2533;
	// end inline asm
	xor.b32  	%r2674, %r846, %r838;
	xor.b32  	%r856, %r2674, %r850;
	shl.b32 	%r2675, %r846, 7;
	xor.b32  	%r2676, %r2675, %r842;
	xor.b32  	%r860, %r2676, %r850;
	// begin inline asm
	shf.l.wrap.b32 %r854, %r856, %r856, %r2537;
	// end inline asm
	// begin inline asm
	shf.l.wrap.b32 %r858, %r860, %r860, %r2541;
	// end inline asm
	// begin inline asm
	shf.l.wrap.b32 %r862, %r864, %r864, %r2521;
	// end inline asm
	// begin inline asm
	shf.l.wrap.b32 %r866, %r868, %r868, %r2525;
	// end inline asm
	xor.b32  	%r2677, %r862, %r2615;
	xor.b32  	%r872, %r2677, %r866;
	shl.b32 	%r2678, %r862, 3;
	xor.b32  	%r2679, %r2639, %r2678;
	xor.b32  	%r2680, %r2679, %r866;
	not.b32 	%r876, %r2680;
	// begin inline asm
	shf.l.wrap.b32 %r870, %r872, %r872, %r2529;
	// end inline asm
	// begin inline asm
	shf.l.wrap.b32 %r874, %r876, %r876, %r2533;
	// end inline asm
	xor.b32  	%r2681, %r870, %r862;
	xor.b32  	%r880, %r2681, %r874;
	shl.b32 	%r2682, %r870, 7;
	xor.b32  	%r2683, %r2682, %r866;
	xor.b32  	%r884, %r2683, %r874;
	// begin inline asm
	shf.l.wrap.b32 %r878, %r880, %r880, %r2537;
	// end inline asm
	// begin inline asm
	shf.l.wrap.b32 %r882, %r884, %r884, %r2541;
	// end inline asm
	// begin inline asm
	shf.l.wrap.b32 %r886, %r888, %r888, %r2521;
	// end inline asm
	// begin inline asm
	shf.l.wrap.b32 %r890, %r892, %r892, %r2525;
	// end inline asm
	xor.b32  	%r2684, %r886, %r2626;
	xor.b32  	%r896, %r2684, %r890;
	shl.b32 	%r2685, %r886, 3;
	xor.b32  	%r2686, %r2650, %r2685;
	xor.b32  	%r2687, %r2686, %r890;
	not.b32 	%r900, %r2687;
	// begin inline asm
	shf.l.wrap.b32 %r894, %r896, %r896, %r2529;
	// end inline asm
	// begin inline asm
	shf.l.wrap.b32 %r898, %r900, %r900, %r2533;
	// end inline asm
	xor.b32  	%r2688, %r894, %r886;
	xor.b32  	%r904, %r2688, %r898;
	shl.b32 	%r2689, %r894, 7;
	xor.b32  	%r2690, %r2689, %r890;
	xor.b32  	%r908, %r2690, %r898;
	// begin inline asm
	shf.l.wrap.b32 %r902, %r904, %r904, %r2537;
	// end inline asm
	// begin inline asm
	shf.l.wrap.b32 %r906, %r908, %r908, %r2541;
	// end inline asm
	// begin inline asm
	shf.l.wrap.b32 %r910, %r912, %r912, %r2521;
	// end inline asm
	// begin inline asm
	shf.l.wrap.b32 %r914, %r916, %r916, %r2525;
	// end inline asm
	xor.b32  	%r2691, %r910, %r2637;
	xor.b32  	%r920, %r2691, %r914;
	shl.b32 	%r2692, %r910, 3;
	xor.b32  	%r2693, %r2661, %r2692;
	xor.b32  	%r2694, %r2693, %r914;
	not.b32 	%r924, %r2694;
	// begin inline asm
	shf.l.wrap.b32 %r918, %r920, %r920, %r2529;
	// end inline asm
	// begin inline asm
	shf.l.wrap.b32 %r922, %r924, %r924, %r2533;
	// end inline asm
	xor.b32  	%r2695, %r918, %r910;
	xor.b32  	%r928, %r2695, %r922;
	shl.b32 	%r2696, %r918, 7;
	xor.b32  	%r2697, %r2696, %r914;
	xor.b32  	%r932, %r2697, %r922;
	// begin inline asm
	shf.l.wrap.b32 %r926, %r928, %r928, %r2537;
	// end inline asm
	// begin inline asm
	shf.l.wrap.b32 %r930, %r932, %r932, %r2541;
	// end inline asm
	// begin inline asm
	shf.l.wrap.b32 %r934, %r936, %r936, %r2521;
	// end inline asm
	// begin inline asm
	shf.l.wrap.b32 %r938, %r940, %r940, %r2525;
	// end inline asm
	xor.b32  	%r2698, %r934, %r2648;
	xor.b32  	%r944, %r2698, %r938;
	shl.b32 	%r2699, %r934, 3;
	xor.b32  	%r2700, %r2584, %r2699;
	xor.b32  	%r2701, %r2700, %r938;
	not.b32 	%r948, %r2701;
	// begin inline asm
	shf.l.wrap.b32 %r942, %r944, %r944, %r2529;
	// end inline asm
	// begin inline asm
	shf.l.wrap.b32 %r946, %r948, %r948, %r2533;
	// end inline asm
	xor.b32  	%r2702, %r942, %r934;
	xor.b32  	%r952, %r2702, %r946;
	shl.b32 	%r2703, %r942, 7;
	xor.b32  	%r2704, %r2703, %r938;
	xor.b32  	%r956, %r2704, %r946;
	// begin inline asm
	shf.l.wrap.b32 %r950, %r952, %r952, %r2537;
	// end inline asm
	// begin inline asm
	shf.l.wrap.b32 %r954, %r956, %r956, %r2541;
	// end inline asm
	// begin inline asm
	shf.l.wrap.b32 %r958, %r960, %r960, %r2521;
	// end inline asm
	// begin inline asm
	shf.l.wrap.b32 %r962, %r964, %r964, %r2525;
	// end inline asm
	xor.b32  	%r2705, %r958, %r2659;
	xor.b32  	%r968, %r2705, %r962;
	shl.b32 	%r2706, %r958, 3;
	xor.b32  	%r2707, %r2595, %r2706;
	xor.b32  	%r2708, %r2707, %r962;
	not.b32 	%r972, %r2708;
	// begin inline asm
	shf.l.wrap.b32 %r966, %r968, %r968, %r2529;
	// end inline asm
	// begin inline asm
	shf.l.wrap.b32 %r970, %r972, %r972, %r2533;
	// end inline asm
	xor.b32  	%r2709, %r966, %r958;
	xor.b32  	%r976, %r2709, %r970;
	shl.b32 	%r2710, %r966, 7;
	xor.b32  	%r2711, %r2710, %r962;
	xor.b32  	%r980, %r2711, %r970;
	// begin inline asm
	shf.l.wrap.b32 %r974, %r976, %r976, %r2537;
	// end inline asm
	// begin inline asm
	shf.l.wrap.b32 %r978, %r980, %r980, %r2541;
	// end inline asm
	// begin inline asm
	shf.l.wrap.b32 %r982, %r984, %r984, %r2521;
	// end inline asm
	// begin inline asm
	shf.l.wrap.b32 %r986, %r988, %r988, %r2525;
	// end inline asm
	xor.b32  	%r2712, %r982, %r2582;
	xor.b32  	%r992, %r2712, %r986;
	shl.b32 	%r2713, %r982, 3;
	xor.b32  	%r2714, %r2606, %r2713;
	xor.b32  	%r2715, %r2714, %r986;
	not.b32 	%r996, %r2715;
	// begin inline asm
	shf.l.wrap.b32 %r990, %r992, %r992, %r2529;
	// end inline asm
	// begin inline asm
	shf.l.wrap.b32 %r994, %r996, %r996, %r2533;
	// end inline asm
	xor.b32  	%r2716, %r990, %r982;
	xor.b32  	%r1000, %r2716, %r994;
	shl.b32 	%r2717, %r990, 7;
	xor.b32  	%r2718, %r2717, %r986;
	xor.b32  	%r1004, %r2718, %r994;
	// begin inline asm
	shf.l.wrap.b32 %r998, %r1000, %r1000, %r2537;
	// end inline asm
	// begin inline asm
	shf.l.wrap.b32 %r1002, %r1004, %r1004, %r2541;
	// end inline asm
	// begin inline asm
	shf.l.wrap.b32 %r1006, %r830, %r830, %r2521;
	// end inline asm
	// begin inline asm
	shf.l.wrap.b32 %r1010, %r950, %r950, %r2525;
	// end inline asm
	xor.b32  	%r2719, %r1006, %r878;
	xor.b32  	%r1016, %r2719, %r1010;
	shl.b32 	%r2720, %r1006, 3;
	xor.b32  	%r2721, %r2720, %r998;
	xor.b32  	%r1020, %r2721, %r1010;
	// begin inline asm
	shf.l.wrap.b32 %r1014, %r1016, %r1016, %r2529;
	// end inline asm
	// begin inline asm
	shf.l.wrap.b32 %r1018, %r1020, %r1020, %r2533;
	// end inline asm
	xor.b32  	%r2722, %r1014, %r1006;
	xor.b32  	%r1024, %r2722, %r1018;
	shl.b32 	%r2723, %r1014, 7;
	xor.b32  	%r2724, %r2723, %r1010;
	xor.b32  	%r1028, %r2724, %r1018;
	// begin inline asm
	shf.l.wrap.b32 %r1022, %r1024, %r1024, %r2537;
	// end inline asm
	// begin inline asm
	shf.l.wrap.b32 %r1026, %r1028, %r1028, %r2541;
	// end inline asm
	// begin inline asm
	shf.l.wrap.b32 %r1030, %r978, %r978, %r2521;
	// end inline asm
	// begin inline asm
	shf.l.wrap.b32 %r1034, %r906, %r906, %r2525;
	// end inline asm
	xor.b32  	%r2725, %r1030, %r858;
	xor.b32  	%r1040, %r2725, %r1034;
	shl.b32 	%r2726, %r1030, 3;
	xor.b32  	%r2727, %r2726, %r930;
	xor.b32  	%r1044, %r2727, %r1034;
	// begin inline asm
	shf.l.wrap.b32 %r1038, %r1040, %r1040, %r2529;
	// end inline asm
	// begin inline asm
	shf.l.wrap.b32 %r1042, %r1044, %r1044, %r2533;
	// end inline asm
	xor.b32  	%r2728, %r1038, %r1030;
	xor.b32  	%r1048, %r2728, %r1042;
	shl.b32 	%r2729, %r1038, 7;
	xor.b32  	%r2730, %r2729, %r1034;
	xor.b32  	%r1052, %r2730, %r1042;
	// begin inline asm
	shf.l.wrap.b32 %r1046, %r1048, %r1048, %r2537;
	// end inline asm
	// begin inline asm
	shf.l.wrap.b32 %r1050, %r1052, %r1052, %r2541;
	// end inline asm
	// begin inline asm
	shf.l.wrap.b32 %r1054, %r822, %r822, %r2521;
	// end inline asm
	// begin inline asm
	shf.l.wrap.b32 %r1058, %r894, %r894, %r2525;
	// end inline asm
	xor.b32  	%r2731, %r1054, %r870;
	xor.b32  	%r1064, %r2731, %r1058;
	shl.b32 	%r2732, %r1054, 3;
	xor.b32  	%r2733, %r2732, %r942;
	xor.b32  	%r1068, %r2733, %r1058;
	// begin inline asm
	shf.l.wrap.b32 %r1062, %r1064, %r1064, %r2529;
	// end inline asm
	// begin inline asm
	shf.l.wrap.b32 %r1066, %r1068, %r1068, %r2533;
	// end inline asm
	xor.b32  	%r2734, %r1062, %r1054;
	xor.b32  	%r1072, %r2734, %r1066;
	shl.b32 	%r2735, %r1062, 7;
	xor.b32  	%r2736, %r2735, %r1058;
	xor.b32  	%r1076, %r2736, %r1066;
	// begin inline asm
	shf.l.wrap.b32 %r1070, %r1072, %r1072, %r2537;
	// end inline asm
	// begin inline asm
	shf.l.wrap.b32 %r1074, %r1076, %r1076, %r2541;
	// end inline asm
	// begin inline asm
	shf.l.wrap.b32 %r1078, %r970, %r970, %r2521;
	// end inline asm
	// begin inline asm
	shf.l.wrap.b32 %r1082, %r850, %r850, %r2525;
	// end inline asm
	xor.b32  	%r2737, %r1078, %r994;
	xor.b32  	%r1088, %r2737, %r1082;
	shl.b32 	%r2738, %r1078, 3;
	xor.b32  	%r2739, %r2738, %r922;
	xor.b32  	%r1092, %r2739, %r1082;
	// begin inline asm
	shf.l.wrap.b32 %r1086, %r1088, %r1088, %r2529;
	// end inline asm
	// begin inline asm
	shf.l.wrap.b32 %r1090, %r1092, %r1092, %r2533;
	// end inline asm
	xor.b32  	%r2740, %r1086, %r1078;
	xor.b32  	%r1096, %r2740, %r1090;
	shl.b32 	%r2741, %r1086, 7;
	xor.b32  	%r2742, %r2741, %r1082;
	xor.b32  	%r1100, %r2742, %r1090;
	// begin inline asm
	shf.l.wrap.b32 %r1094, %r1096, %r1096, %r2537;
	// end inline asm
	// begin inline asm
	shf.l.wrap.b32 %r1098, %r1100, %r1100, %r2541;
	// end inline asm
	xor.b32  	%r2743, %r6, %r1022;
	xor.b32  	%r2744, %r7, %r854;
	xor.b32  	%r2745, %r2744, 1;
	xor.b32  	%r2746, %r8, %r1014;
	xor.b32  	%r2747, %r9, %r902;
	xor.b32  	%r2748, %r10, %r926;
	xor.b32  	%r2749, %r11, %r1026;
	xor.b32  	%r2750, %r12, %r974;
	xor.b32  	%r2751, %r13, %r1018;
	xor.b32  	%r2752, %r14, %r990;
	xor.b32  	%r2753, %r15, %r1070;
	xor.b32  	%r2754, %r16, %r846;
	xor.b32  	%r2755, %r17, %r1062;
	xor.b32  	%r2756, %r18, %r1074;
	xor.b32  	%r2757, %r19, %r918;
	xor.b32  	%r2758, %r20, %r1066;
	xor.b32  	%r2759, %r21, %r966;
	xor.b32  	%r2760, %r22, %r1046;
	xor.b32  	%r2761, %r23, %r1002;
	xor.b32  	%r2762, %r24, %r834;
	xor.b32  	%r2763, %r25, %r1038;
	xor.b32  	%r2764, %r26, %r882;
	xor.b32  	%r2765, %r27, %r1050;
	xor.b32  	%r2766, %r28, %r1042;
	xor.b32  	%r2767, %r29, %r954;
	xor.b32  	%r2768, %r30, %r946;
	xor.b32  	%r2769, %r31, %r1094;
	xor.b32  	%r2770, %r32, %r1086;
	xor.b32  	%r2771, %r33, %r826;
	xor.b32  	%r2772, %r34, %r1098;
	xor.b32  	%r2773, %r35, %r874;
	xor.b32  	%r2774, %r36, %r898;
	xor.b32  	%r2775, %r37, %r1090;
	and.b32  	%r2776, %r2760, %r2743;
	xor.b32  	%r2777, %r2768, %r2776;
	xor.b32  	%r2778, %r2760, %r2752;
	xor.b32  	%r1104, %r2778, %r2777;
	or.b32  	%r2779, %r2768, %r2743;
	xor.b32  	%r2780, %r2779, %r2752;
	xor.b32  	%r2781, %r1104, %r2743;
	or.b32  	%r2782, %r2781, %r2780;
	xor.b32  	%r2783, %r2782, %r2777;
	and.b32  	%r2784, %r2780, %r2777;
	xor.b32  	%r2785, %r2781, %r2784;
	xor.b32  	%r2786, %r2785, %r2780;
	xor.b32  	%r1252, %r2786, %r2783;
	and.b32  	%r2787, %r2761, %r2745;
	xor.b32  	%r2788, %r2769, %r2787;
	xor.b32  	%r2789, %r2761, %r2753;
	xor.b32  	%r1128, %r2789, %r2788;
	or.b32  	%r2790, %r2769, %r2745;
	xor.b32  	%r2791, %r2790, %r2753;
	xor.b32  	%r2792, %r1128, %r2745;
	or.b32  	%r2793, %r2792, %r2791;
	xor.b32  	%r2794, %r2793, %r2788;
	and.b32  	%r2795, %r2791, %r2788;
	xor.b32  	%r2796, %r2792, %r2795;
	xor.b32  	%r2797, %r2796, %r2791;
	xor.b32  	%r1276, %r2797, %r2794;
	and.b32  	%r2798, %r2762, %r2746;
	xor.b32  	%r2799, %r2770, %r2798;
	xor.b32  	%r2800, %r2762, %r2754;
	xor.b32  	%r1152, %r2800, %r2799;
	or.b32  	%r2801, %r2770, %r2746;
	xor.b32  	%r2802, %r2801, %r2754;
	xor.b32  	%r2803, %r1152, %r2746;
	or.b32  	%r2804, %r2803, %r2802;
	xor.b32  	%r2805, %r2804, %r2799;
	and.b32  	%r2806, %r2802, %r2799;
	xor.b32  	%r2807, %r2803, %r2806;
	xor.b32  	%r2808, %r2807, %r2802;
	xor.b32  	%r1108, %r2808, %r2805;
	and.b32  	%r2809, %r2763, %r2747;
	xor.b32  	%r2810, %r2771, %r2809;
	xor.b32  	%r2811, %r2763, %r2755;
	xor.b32  	%r1176, %r2811, %r2810;
	or.b32  	%r2812, %r2771, %r2747;
	xor.b32  	%r2813, %r2812, %r2755;
	xor.b32  	%r2814, %r1176, %r2747;
	or.b32  	%r2815, %r2814, %r2813;
	xor.b32  	%r2816, %r2815, %r2810;
	and.b32  	%r2817, %r2813, %r2810;
	xor.b32  	%r2818, %r2814, %r2817;
	xor.b32  	%r2819, %r2818, %r2813;
	xor.b32  	%r1132, %r2819, %r2816;
	and.b32  	%r2820, %r2764, %r2748;
	xor.b32  	%r2821, %r2772, %r2820;
	xor.b32  	%r2822, %r2764, %r2756;
	xor.b32  	%r1200, %r2822, %r2821;
	or.b32  	%r2823, %r2772, %r2748;
	xor.b32  	%r2824, %r2823, %r2756;
	xor.b32  	%r2825, %r1200, %r2748;
	or.b32  	%r2826, %r2825, %r2824;
	xor.b32  	%r2827, %r2826, %r2821;
	and.b32  	%r2828, %r2824, %r2821;
	xor.b32  	%r2829, %r2825, %r2828;
	xor.b32  	%r2830, %r2829, %r2824;
	xor.b32  	%r1156, %r2830, %r2827;
	and.b32  	%r2831, %r2765, %r2749;
	xor.b32  	%r2832, %r2773, %r2831;
	xor.b32  	%r2833, %r2765, %r2757;
	xor.b32  	%r1224, %r2833, %r2832;
	or.b32  	%r2834, %r2773, %r2749;
	xor.b32  	%r2835, %r2834, %r2757;
	xor.b32  	%r2836, %r1224, %r2749;
	or.b32  	%r2837, %r2836, %r2835;
	xor.b32  	%r2838, %r2837, %r2832;
	and.b32  	%r2839, %r2835, %r2832;
	xor.b32  	%r2840, %r2836, %r2839;
	xor.b32  	%r2841, %r2840, %r2835;
	xor.b32  	%r1180, %r2841, %r2838;
	and.b32  	%r2842, %r2766, %r2750;
	xor.b32  	%r2843, %r2774, %r2842;
	xor.b32  	%r2844, %r2766, %r2758;
	xor.b32  	%r1248, %r2844, %r2843;
	or.b32  	%r2845, %r2774, %r2750;
	xor.b32  	%r2846, %r2845, %r2758;
	xor.b32  	%r2847, %r1248, %r2750;
	or.b32  	%r2848, %r2847, %r2846;
	xor.b32  	%r2849, %r2848, %r2843;
	and.b32  	%r2850, %r2846, %r2843;
	xor.b32  	%r2851, %r2847, %r2850;
	xor.b32  	%r2852, %r2851, %r2846;
	xor.b32  	%r1204, %r2852, %r2849;
	and.b32  	%r2853, %r2767, %r2751;
	xor.b32  	%r2854, %r2775, %r2853;
	xor.b32  	%r2855, %r2767, %r2759;
	xor.b32  	%r1272, %r2855, %r2854;
	or.b32  	%r2856, %r2775, %r2751;
	xor.b32  	%r2857, %r2856, %r2759;
	xor.b32  	%r2858, %r1272, %r2751;
	or.b32  	%r2859, %r2858, %r2857;
	xor.b32  	%r2860, %r2859, %r2854;
	and.b32  	%r2861, %r2857, %r2854;
	xor.b32  	%r2862, %r2858, %r2861;
	xor.b32  	%r2863, %r2862, %r2857;
	xor.b32  	%r1228, %r2863, %r2860;
	// begin inline asm
	shf.l.wrap.b32 %r1102, %r1104, %r1104, %r2521;
	// end inline asm
	// begin inline asm
	shf.l.wrap.b32 %r1106, %r1108, %r1108, %r2525;
	// end inline asm
	xor.b32  	%r2864, %r1102, %r2794;
	xor.b32  	%r1112, %r2864, %r1106;
	shl.b32 	%r2865, %r1102, 3;
	xor.b32  	%r2866, %r2818, %r2865;
	xor.b32  	%r2867, %r2866, %r1106;
	not.b32 	%r1116, %r2867;
	// begin inline asm
	shf.l.wrap.b32 %r1110, %r1112, %r1112, %r2529;
	// end inline asm
	// begin inline asm
	shf.l.wrap.b32 %r1114, %r1116, %r1116, %r2533;
	// end inline asm
	xor.b32  	%r2868, %r1110, %r1102;
	xor.b32  	%r1120, %r2868, %r1114;
	shl.b32 	%r2869, %r1110, 7;
	xor.b32  	%r2870, %r2869, %r1106;
	xor.b32  	%r1124, %r2870, %r1114;
	// begin inline asm
	shf.l.wrap.b32 %r1118, %r1120, %r1120, %r2537;
	// end inline asm
	// begin inline asm
	shf.l.wrap.b32 %r1122, %r1124, %r1124, %r2541;
	// end inline asm
	// begin inline asm
	shf.l.wrap.b32 %r1126, %r1128, %r1128, %r2521;
	// end inline asm
	// begin inline asm
	shf.l.wrap.b32 %r1130, %r1132, %r1132, %r2525;
	// end inline asm
	xor.b32  	%r2871, %r1126, %r2805;
	xor.b32  	%r1136, %r2871, %r1130;
	shl.b32 	%r2872, %r1126, 3;
	xor.b32  	%r2873, %r2829, %r2872;
	xor.b32  	%r2874, %r2873, %r1130;
	not.b32 	%r1140, %r2874;
	// begin inline asm
	shf.l.wrap.b32 %r1134, %r1136, %r1136, %r2529;
	// end inline asm
	// begin inline asm
	shf.l.wrap.b32 %r1138, %r1140, %r1140, %r2533;
	// end inline asm
	xor.b32  	%r2875, %r1134, %r1126;
	xor.b32  	%r1144, %r2875, %r1138;
	shl.b32 	%r2876, %r1134, 7;
	xor.b32  	%r2877, %r2876, %r1130;
	xor.b32  	%r1148, %r2877, %r1138;
	// begin inline asm
	shf.l.wrap.b32 %r1142, %r1144, %r1144, %r2537;
	// end inline asm
	// begin inline asm
	shf.l.wrap.b32 %r1146, %r1148, %r1148, %r2541;
	// end inline asm
	// begin inline asm
	shf.l.wrap.b32 %r1150, %r1152, %r1152, %r2521;
	// end inline asm
	// begin inline asm
	shf.l.wrap.b32 %r1154, %r1156, %r1156, %r2525;
	// end inline asm
	xor.b32  	%r2878, %r1150, %r2816;
	xor.b32  	%r1160, %r2878, %r1154;
	shl.b32 	%r2879, %r1150, 3;
	xor.b32  	%r2880, %r2840, %r2879;
	xor.b32  	%r2881, %r2880, %r1154;
	not.b32 	%r1164, %r2881;
	// begin inline asm
	shf.l.wrap.b32 %r1158, %r1160, %r1160, %r2529;
	// end inline asm
	// begin inline asm
	shf.l.wrap.b32 %r1162, %r1164, %r1164, %r2533;
	// end inline asm
	xor.b32  	%r2882, %r1158, %r1150;
	xor.b32  	%r1168, %r2882, %r1162;
	shl.b32 	%r2883, %r1158, 7;
	xor.b32  	%r2884, %r2883, %r1154;
	xor.b32  	%r1172, %r2884, %r1162;
	// begin inline asm
	shf.l.wrap.b32 %r1166, %r1168, %r1168, %r2537;
	// end inline asm
	// begin inline asm
	shf.l.wrap.b32 %r1170, %r1172, %r1172, %r2541;
	// end inline asm
	// begin inline asm
	shf.l.wrap.b32 %r1174, %r1176, %r1176, %r2521;
	// end inline asm
	// begin inline asm
	shf.l.wrap.b32 %r1178, %r1180, %r1180, %r2525;
	// end inline asm
	xor.b32  	%r2885, %r1174, %r2827;
	xor.b32  	%r1184, %r2885, %r1178;
	shl.b32 	%r2886, %r1174, 3;
	xor.b32  	%r2887, %r2851, %r2886;
	xor.b32  	%r2888, %r2887, %r1178;
	not.b32 	%r1188, %r2888;
	// begin inline asm
	shf.l.wrap.b32 %r1182, %r1184, %r1184, %r2529;
	// end inline asm
	// begin inline asm
	shf.l.wrap.b32 %r1186, %r1188, %r1188, %r2533;
	// end inline asm
	xor.b32  	%r2889, %r1182, %r1174;
	xor.b32  	%r1192, %r2889, %r1186;
	shl.b32 	%r2890, %r1182, 7;
	xor.b32  	%r2891, %r2890, %r1178;
	xor.b32  	%r1196, %r2891, %r1186;
	// begin inline asm
	shf.l.wrap.b32 %r1190, %r1192, %r1192, %r2537;
	// end inline asm
	// begin inline asm
	shf.l.wrap.b32 %r1194, %r1196, %r1196, %r2541;
	// end inline asm
	// begin inline asm
	shf.l.wrap.b32 %r1198, %r1200, %r1200, %r2521;
	// end inline asm
	// begin inline asm
	shf.l.wrap.b32 %r1202, %r1204, %r1204, %r2525;
	// end inline asm
	xor.b32  	%r2892, %r1198, %r2838;
	xor.b32  	%r1208, %r2892, %r1202;
	shl.b32 	%r2893, %r1198, 3;
	xor.b32  	%r2894, %r2862, %r2893;
	xor.b32  	%r2895, %r2894, %r1202;
	not.b32 	%r1212, %r2895;
	// begin inline asm
	shf.l.wrap.b32 %r1206, %r1208, %r1208, %r2529;
	// end inline asm
	// begin inline asm
	shf.l.wrap.b32 %r1210, %r1212, %r1212, %r2533;
	// end inline asm
	xor.b32  	%r2896, %r1206, %r1198;
	xor.b32  	%r1216, %r2896, %r1210;
	shl.b32 	%r2897, %r1206, 7;
	xor.b32  	%r2898, %r2897, %r1202;
	xor.b32  	%r1220, %r2898, %r1210;
	// begin inline asm
	shf.l.wrap.b32 %r1214, %r1216, %r1216, %r2537;
	// end inline asm
	// begin inline asm
	shf.l.wrap.b32 %r1218, %r1220, %r1220, %r2541;
	// end inline asm
	// begin inline asm
	shf.l.wrap.b32 %r1222, %r1224, %r1224, %r2521;
	// end inline asm
	// begin inline asm
	shf.l.wrap.b32 %r1226, %r1228, %r1228, %r2525;
	// end inline asm
	xor.b32  	%r2899, %r1222, %r2849;
	xor.b32  	%r1232, %r2899, %r1226;
	shl.b32 	%r2900, %r1222, 3;
	xor.b32  	%r2901, %r2785, %r2900;
	xor.b32  	%r2902, %r2901, %r1226;
	not.b32 	%r1236, %r2902;
	// begin inline asm
	shf.l.wrap.b32 %r1230, %r1232, %r1232, %r2529;
	// end inline asm
	// begin inline asm
	shf.l.wrap.b32 %r1234, %r1236, %r1236, %r2533;
	// end inline asm
	xor.b32  	%r2903, %r1230, %r1222;
	xor.b32  	%r1240, %r2903, %r1234;
	shl.b32 	%r2904, %r1230, 7;
	xor.b32  	%r2905, %r2904, %r1226;
	xor.b32  	%r1244, %r2905, %r1234;
	// begin inline asm
	shf.l.wrap.b32 %r1238, %r1240, %r1240, %r2537;
	// end inline asm
	// begin inline asm
	shf.l.wrap.b32 %r1242, %r1244, %r1244, %r2541;
	// end inline asm
	// begin inline asm
	shf.l.wrap.b32 %r1246, %r1248, %r1248, %r2521;
	// end inline asm
	// begin inline asm
	shf.l.wrap.b32 %r1250, %r1252, %r1252, %r2525;
	// end inline asm
	xor.b32  	%r2906, %r1246, %r2860;
	xor.b32  	%r1256, %r2906, %r1250;
	shl.b32 	%r2907, %r1246, 3;
	xor.b32  	%r2908, %r2796, %r2907;
	xor.b32  	%r2909, %r2908, %r1250;
	not.b32 	%r1260, %r2909;
	// begin inline asm
	shf.l.wrap.b32 %r1254, %r1256, %r1256, %r2529;
	// end inline asm
	// begin inline asm
	shf.l.wrap.b32 %r1258, %r1260, %r1260, %r2533;
	// end inline asm
	xor.b32  	%r2910, %r1254, %r1246;
	xor.b32  	%r1264, %r2910, %r1258;
	shl.b32 	%r2911, %r1254, 7;
	xor.b32  	%r2912, %r2911, %r1250;
	xor.b32  	%r1268, %r2912, %r1258;
	// begin inline asm
	shf.l.wrap.b32 %r1262, %r1264, %r1264, %r2537;
	// end inline asm
	// begin inline asm
	shf.l.wrap.b32 %r1266, %r1268, %r1268, %r2541;
	// end inline asm
	// begin inline asm
	shf.l.wrap.b32 %r1270, %r1272, %r1272, %r2521;
	// end inline asm
	// begin inline asm
	shf.l.wrap.b32 %r1274, %r1276, %r1276, %r2525;
	// end inline asm
	xor.b32  	%r2913, %r1270, %r2783;
	xor.b32  	%r1280, %r2913, %r1274;
	shl.b32 	%r2914, %r1270, 3;
	xor.b32  	%r2915, %r2807, %r2914;
	xor.b32  	%r2916, %r2915, %r1274;
	not.b32 	%r1284, %r2916;
	// begin inline asm
	shf.l.wrap.b32 %r1278, %r1280, %r1280, %r2529;
	// end inline asm
	// begin inline asm
	shf.l.wrap.b32 %r1282, %r1284, %r1284, %r2533;
	// end inline asm
	xor.b32  	%r2917, %r1278, %r1270;
	xor.b32  	%r1288, %r2917, %r1282;
	shl.b32 	%r2918, %r1278, 7;
	xor.b32  	%r2919, %r2918, %r1274;
	xor.b32  	%r1292, %r2919, %r1282;
	// begin inline asm
	shf.l.wrap.b32 %r1286, %r1288, %r1288, %r2537;
	// end inline asm
	// begin inline asm
	shf.l.wrap.b32 %r1290, %r1292, %r1292, %r2541;
	// end inline asm
	// begin inline asm
	shf.l.wrap.b32 %r1294, %r1118, %r1118, %r2521;
	// end inline asm
	// begin inline asm
	shf.l.wrap.b32 %r1298, %r1238, %r1238, %r2525;
	// end inline asm
	xor.b32  	%r2920, %r1294, %r1166;
	xor.b32  	%r1304, %r2920, %r1298;
	shl.b32 	%r2921, %r1294, 3;
	xor.b32  	%r2922, %r2921, %r1286;
	xor.b32  	%r1308, %r2922, %r1298;
	// begin inline asm
	shf.l.wrap.b32 %r1302, %r1304, %r1304, %r2529;
	// end inline asm
	// begin inline asm
	shf.l.wrap.b32 %r1306, %r1308, %r1308, %r2533;
	// end inline asm
	xor.b32  	%r2923, %r1302, %r1294;
	xor.b32  	%r1312, %r2923, %r1306;
	shl.b32 	%r2924, %r1302, 7;
	xor.b32  	%r2925, %r2924, %r1298;
	xor.b32  	%r1316, %r2925, %r1306;
	// begin inline asm
	shf.l.wrap.b32 %r1310, %r1312, %r1312, %r2537;
	// end inline asm
	// begin inline asm
	shf.l.wrap.b32 %r1314, %r1316, %r1316, %r2541;
	// end inline asm
	// begin inline asm
	shf.l.wrap.b32 %r1318, %r1266, %r1266, %r2521;
	// end inline asm
	// begin inline asm
	shf.l.wrap.b32 %r1322, %r1194, %r1194, %r2525;
	// end inline asm
	xor.b32  	%r2926, %r1318, %r1146;
	xor.b32  	%r1328, %r2926, %r1322;
	shl.b32 	%r2927, %r1318, 3;
	xor.b32  	%r2928, %r2927, %r1218;
	xor.b32  	%r1332, %r2928, %r1322;
	// begin inline asm
	shf.l.wrap.b32 %r1326, %r1328, %r1328, %r2529;
	// end inline asm
	// begin inline asm
	shf.l.wrap.b32 %r1330, %r1332, %r1332, %r2533;
	// end inline asm
	xor.b32  	%r2929, %r1326, %r1318;
	xor.b32  	%r1336, %r2929, %r1330;
	shl.b32 	%r2930, %r1326, 7;
	xor.b32  	%r2931, %r2930, %r1322;
	xor.b32  	%r1340, %r2931, %r1330;
	// begin inline asm
	shf.l.wrap.b32 %r1334, %r1336, %r1336, %r2537;
	// end inline asm
	// begin inline asm
	shf.l.wrap.b32 %r1338, %r1340, %r1340, %r2541;
	// end inline asm
	// begin inline asm
	shf.l.wrap.b32 %r1342, %r1110, %r1110, %r2521;
	// end inline asm
	// begin inline asm
	shf.l.wrap.b32 %r1346, %r1182, %r1182, %r2525;
	// end inline asm
	xor.b32  	%r2932, %r1342, %r1158;
	xor.b32  	%r1352, %r2932, %r1346;
	shl.b32 	%r2933, %r1342, 3;
	xor.b32  	%r2934, %r2933, %r1230;
	xor.b32  	%r1356, %r2934, %r1346;
	// begin inline asm
	shf.l.wrap.b32 %r1350, %r1352, %r1352, %r2529;
	// end inline asm
	// begin inline asm
	shf.l.wrap.b32 %r1354, %r1356, %r1356, %r2533;
	// end inline asm
	xor.b32  	%r2935, %r1350, %r1342;
	xor.b32  	%r1360, %r2935, %r1354;
	shl.b32 	%r2936, %r1350, 7;
	xor.b32  	%r2937, %r2936, %r1346;
	xor.b32  	%r1364, %r2937, %r1354;
	// begin inline asm
	shf.l.wrap.b32 %r1358, %r1360, %r1360, %r2537;
	// end inline asm
	// begin inline asm
	shf.l.wrap.b32 %r1362, %r1364, %r1364, %r2541;
	// end inline asm
	// begin inline asm
	shf.l.wrap.b32 %r1366, %r1258, %r1258, %r2521;
	// end inline asm
	// begin inline asm
	shf.l.wrap.b32 %r1370, %r1138, %r1138, %r2525;
	// end inline asm
	xor.b32  	%r2938, %r1366, %r1282;
	xor.b32  	%r1376, %r2938, %r1370;
	shl.b32 	%r2939, %r1366, 3;
	xor.b32  	%r2940, %r2939, %r1210;
	xor.b32  	%r1380, %r2940, %r1370;
	// begin inline asm
	shf.l.wrap.b32 %r1374, %r1376, %r1376, %r2529;
	// end inline asm
	// begin inline asm
	shf.l.wrap.b32 %r1378, %r1380, %r1380, %r2533;
	// end inline asm
	xor.b32  	%r2941, %r1374, %r1366;
	xor.b32  	%r1384, %r2941, %r1378;
	shl.b32 	%r2942, %r1374, 7;
	xor.b32  	%r2943, %r2942, %r1370;
	xor.b32  	%r1388, %r2943, %r1378;
	// begin inline asm
	shf.l.wrap.b32 %r1382, %r1384, %r1384, %r2537;
	// end inline asm
	// begin inline asm
	shf.l.wrap.b32 %r1386, %r1388, %r1388, %r2541;
	// end inline asm
	xor.b32  	%r2944, %r6, %r1310;
	xor.b32  	%r2945, %r7, %r1142;
	xor.b32  	%r2946, %r2945, 2;
	xor.b32  	%r2947, %r8, %r1302;
	xor.b32  	%r2948, %r9, %r1190;
	xor.b32  	%r2949, %r10, %r1214;
	xor.b32  	%r2950, %r11, %r1314;
	xor.b32  	%r2951, %r12, %r1262;
	xor.b32  	%r2952, %r13, %r1306;
	xor.b32  	%r2953, %r14, %r1278;
	xor.b32  	%r2954, %r15, %r1358;
	xor.b32  	%r2955, %r16, %r1134;
	xor.b32  	%r2956, %r17, %r1350;
	xor.b32  	%r2957, %r18, %r1362;
	xor.b32  	%r2958, %r19, %r1206;
	xor.b32  	%r2959, %r20, %r1354;
	xor.b32  	%r2960, %r21, %r1254;
	xor.b32  	%r2961, %r22, %r1334;
	xor.b32  	%r2962, %r23, %r1290;
	xor.b32  	%r2963, %r24, %r1122;
	xor.b32  	%r2964, %r25, %r1326;
	xor.b32  	%r2965, %r26, %r1170;
	xor.b32  	%r2966, %r27, %r1338;
	xor.b32  	%r2967, %r28, %r1330;
	xor.b32  	%r2968, %r29, %r1242;
	xor.b32  	%r2969, %r30, %r1234;
	xor.b32  	%r2970, %r31, %r1382;
	xor.b32  	%r2971, %r32, %r1374;
	xor.b32  	%r2972, %r33, %r1114;
	xor.b32  	%r2973, %r34, %r1386;
	xor.b32  	%r2974, %r35, %r1162;
	xor.b32  	%r2975, %r36, %r1186;
	xor.b32  	%r2976, %r37, %r1378;
	and.b32  	%r2977, %r2961, %r2944;
	xor.b32  	%r2978, %r2969, %r2977;
	xor.b32  	%r2979, %r2961, %r2953;
	xor.b32  	%r1392, %r2979, %r2978;
	or.b32  	%r2980, %r2969, %r2944;
	xor.b32  	%r2981, %r2980, %r2953;
	xor.b32  	%r2982, %r1392, %r2944;
	or.b32  	%r2983, %r2982, %r2981;
	xor.b32  	%r2984, %r2983, %r2978;
	and.b32  	%r2985, %r2981, %r2978;
	xor.b32  	%r2986, %r2982, %r2985;
	xor.b32  	%r2987, %r2986, %r2981;
	xor.b32  	%r1540, %r2987, %r2984;
	and.b32  	%r2988, %r2962, %r2946;
	xor.b32  	%r2989, %r2970, %r2988;
	xor.b32  	%r2990, %r2962, %r2954;
	xor.b32  	%r1416, %r2990, %r2989;
	or.b32  	%r2991, %r2970, %r2946;
	xor.b32  	%r2992, %r2991, %r2954;
	xor.b32  	%r2993, %r1416, %r2946;
	or.b32  	%r2994, %r2993, %r2992;
	xor.b32  	%r2995, %r2994, %r2989;
	and.b32  	%r2996, %r2992, %r2989;
	xor.b32  	%r2997, %r2993, %r2996;
	xor.b32  	%r2998, %r2997, %r2992;
	xor.b32  	%r1564, %r2998, %r2995;
	and.b32  	%r2999, %r2963, %r2947;
	xor.b32  	%r3000, %r2971, %r2999;
	xor.b32  	%r3001, %r2963, %r2955;
	xor.b32  	%r1440, %r3001, %r3000;
	or.b32  	%r3002, %r2971, %r2947;
	xor.b32  	%r3003, %r3002, %r2955;
	xor.b32  	%r3004, %r1440, %r2947;
	or.b32  	%r3005, %r3004, %r3003;
	xor.b32  	%r3006, %r3005, %r3000;
	and.b32  	%r3007, %r3003, %r3000;
	xor.b32  	%r3008, %r3004, %r3007;
	xor.b32  	%r3009, %r3008, %r3003;
	xor.b32  	%r1396, %r3009, %r3006;
	and.b32  	%r3010, %r2964, %r2948;
	xor.b32  	%r3011, %r2972, %r3010;
	xor.b32  	%r3012, %r2964, %r2956;
	xor.b32  	%r1464, %r3012, %r3011;
	or.b32  	%r3013, %r2972, %r2948;
	xor.b32  	%r3014, %r3013, %r2956;
	xor.b32  	%r3015, %r1464, %r2948;
	or.b32  	%r3016, %r3015, %r3014;
	xor.b32  	%r3017, %r3016, %r3011;
	and.b32  	%r3018, %r3014, %r3011;
	xor.b32  	%r3019, %r3015, %r3018;
	xor.b32  	%r3020, %r3019, %r3014;
	xor.b32  	%r1420, %r3020, %r3017;
	and.b32  	%r3021, %r2965, %r2949;
	xor.b32  	%r3022, %r2973, %r3021;
	xor.b32  	%r3023, %r2965, %r2957;
	xor.b32  	%r1488, %r3023, %r3022;
	or.b32  	%r3024, %r2973, %r2949;
	xor.b32  	%r3025, %r3024, %r2957;
	xor.b32  	%r3026, %r1488, %r2949;
	or.b32  	%r3027, %r3026, %r3025;
	xor.b32  	%r3028, %r3027, %r3022;
	and.b32  	%r3029, %r3025, %r3022;
	xor.b32  	%r3030, %r3026, %r3029;
	xor.b32  	%r3031, %r3030, %r3025;
	xor.b32  	%r1444, %r3031, %r3028;
	and.b32  	%r3032, %r2966, %r2950;
	xor.b32  	%r3033, %r2974, %r3032;
	xor.b32  	%r3034, %r2966, %r2958;
	xor.b32  	%r1512, %r3034, %r3033;
	or.b32  	%r3035, %r2974, %r2950;
	xor.b32  	%r3036, %r3035, %r2958;
	xor.b32  	%r3037, %r1512, %r2950;
	or.b32  	%r3038, %r3037, %r3036;
	xor.b32  	%r3039, %r3038, %r3033;
	and.b32  	%r3040, %r3036, %r3033;
	xor.b32  	%r3041, %r3037, %r3040;
	xor.b32  	%r3042, %r3041, %r3036;
	xor.b32  	%r1468, %r3042, %r3039;
	and.b32  	%r3043, %r2967, %r2951;
	xor.b32  	%r3044, %r2975, %r3043;
	xor.b32  	%r3045, %r2967, %r2959;
	xor.b32  	%r1536, %r3045, %r3044;
	or.b32  	%r3046, %r2975, %r2951;
	xor.b32  	%r3047, %r3046, %r2959;
	xor.b32  	%r3048, %r1536, %r2951;
	or.b32  	%r3049, %r3048, %r3047;
	xor.b32  	%r3050, %r3049, %r3044;
	and.b32  	%r3051, %r3047, %r3044;
	xor.b32  	%r3052, %r3048, %r3051;
	xor.b32  	%r3053, %r3052, %r3047;
	xor.b32  	%r1492, %r3053, %r3050;
	and.b32  	%r3054, %r2968, %r2952;
	xor.b32  	%r3055, %r2976, %r3054;
	xor.b32  	%r3056, %r2968, %r2960;
	xor.b32  	%r1560, %r3056, %r3055;
	or.b32  	%r3057, %r2976, %r2952;
	xor.b32  	%r3058, %r3057, %r2960;
	xor.b32  	%r3059, %r1560, %r2952;
	or.b32  	%r3060, %r3059, %r3058;
	xor.b32  	%r3061, %r3060, %r3055;
	and.b32  	%r3062, %r3058, %r3055;
	xor.b32  	%r3063, %r3059, %r3062;
	xor.b32  	%r3064, %r3063, %r3058;
	xor.b32  	%r1516, %r3064, %r3061;
	// begin inline asm
	shf.l.wrap.b32 %r1390, %r1392, %r1392, %r2521;
	// end inline asm
	// begin inline asm
	shf.l.wrap.b32 %r1394, %r1396, %r1396, %r2525;
	// end inline asm
	xor.b32  	%r3065, %r1390, %r2995;
	xor.b32  	%r1400, %r3065, %r1394;
	shl.b32 	%r3066, %r1390, 3;
	xor.b32  	%r3067, %r3019, %r3066;
	xor.b32  	%r3068, %r3067, %r1394;
	not.b32 	%r1404, %r3068;
	// begin inline asm
	shf.l.wrap.b32 %r1398, %r1400, %r1400, %r2529;
	// end inline asm
	// begin inline asm
	shf.l.wrap.b32 %r1402, %r1404, %r1404, %r2533;
	// end inline asm
	xor.b32  	%r3069, %r1398, %r1390;
	xor.b32  	%r1408, %r3069, %r1402;
	shl.b32 	%r3070, %r1398, 7;
	xor.b32  	%r3071, %r3070, %r1394;
	xor.b32  	%r1412, %r3071, %r1402;
	// begin inline asm
	shf.l.wrap.b32 %r1406, %r1408, %r1408, %r2537;
	// end inline asm
	// begin inline asm
	shf.l.wrap.b32 %r1410, %r1412, %r1412, %r2541;
	// end inline asm
	// begin inline asm
	shf.l.wrap.b32 %r1414, %r1416, %r1416, %r2521;
	// end inline asm
	// begin inline asm
	shf.l.wrap.b32 %r1418, %r1420, %r1420, %r2525;
	// end inline asm
	xor.b32  	%r3072, %r1414, %r3006;
	xor.b32  	%r1424, %r3072, %r1418;
	shl.b32 	%r3073, %r1414, 3;
	xor.b32  	%r3074, %r3030, %r3073;
	xor.b32  	%r3075, %r3074, %r1418;
	not.b32 	%r1428, %r3075;
	// begin inline asm
	shf.l.wrap.b32 %r1422, %r1424, %r1424, %r2529;
	// end inline asm
	// begin inline asm
	shf.l.wrap.b32 %r1426, %r1428, %r1428, %r2533;
	// end inline asm
	xor.b32  	%r3076, %r1422, %r1414;
	xor.b32  	%r1432, %r3076, %r1426;
	shl.b32 	%r3077, %r1422, 7;
	xor.b32  	%r3078, %r3077, %r1418;
	xor.b32  	%r1436, %r3078, %r1426;
	// begin inline asm
	shf.l.wrap.b32 %r1430, %r1432, %r1432, %r2537;
	// end inline asm
	// begin inline asm
	shf.l.wrap.b32 %r1434, %r1436, %r1436, %r2541;
	// end inline asm
	// begin inline asm
	shf.l.wrap.b32 %r1438, %r1440, %r1440, %r2521;
	// end inline asm
	// begin inline asm
	shf.l.wrap.b32 %r1442, %r1444, %r1444, %r2525;
	// end inline asm
	xor.b32  	%r3079, %r1438, %r3017;
	xor.b32  	%r1448, %r3079, %r1442;
	shl.b32 	%r3080, %r1438, 3;
	xor.b32  	%r3081, %r3041, %r3080;
	xor.b32  	%r3082, %r3081, %r1442;
	not.b32 	%r1452, %r3082;
	// begin inline asm
	shf.l.wrap.b32 %r1446, %r1448, %r1448, %r2529;
	// end inline asm
	// begin inline asm
	shf.l.wrap.b32 %r1450, %r1452, %r1452, %r2533;
	// end inline asm
	xor.b32  	%r3083, %r1446, %r1438;
	xor.b32  	%r1456, %r3083, %r1450;
	shl.b32 	%r3084, %r1446, 7;
	xor.b32  	%r3085, %r3084, %r1442;
	xor.b32  	%r1460, %r3085, %r1450;
	// begin inline asm
	shf.l.wrap.b32 %r1454, %r1456, %r1456, %r2537;
	// end inline asm
	// begin inline asm
	shf.l.wrap.b32 %r1458, %r1460, %r1460, %r2541;
	// end inline asm
	// begin inline asm
	shf.l.wrap.b32 %r1462, %r1464, %r1464, %r2521;
	// end inline asm
	// begin inline asm
	shf.l.wrap.b32 %r1466, %r1468, %r1468, %r2525;
	// end inline asm
	xor.b32  	%r3086, %r1462, %r3028;
	xor.b32  	%r1472, %r3086, %r1466;
	shl.b32 	%r3087, %r1462, 3;
	xor.b32  	%r3088, %r3052, %r3087;
	xor.b32  	%r3089, %r3088, %r1466;
	not.b32 	%r1476, %r3089;
	// begin inline asm
	shf.l.wrap.b32 %r1470, %r1472, %r1472, %r2529;
	// end inline asm
	// begin inline asm
	shf.l.wrap.b32 %r1474, %r1476, %r1476, %r2533;
	// end inline asm
	xor.b32  	%r3090, %r1470, %r1462;
	xor.b32  	%r1480, %r3090, %r1474;
	shl.b32 	%r3091, %r1470, 7;
	xor.b32  	%r3092, %r3091, %r1466;
	xor.b32  	%r1484, %r3092, %r1474;
	// begin inline asm
	shf.l.wrap.b32 %r1478, %r1480, %r1480, %r2537;
	// end inline asm
	// begin inline asm
	shf.l.wrap.b32 %r1482, %r1484, %r1484, %r2541;
	// end inline asm
	// begin inline asm
	shf.l.wrap.b32 %r1486, %r1488, %r1488, %r2521;
	// end inline asm
	// begin inline asm
	shf.l.wrap.b32 %r1490, %r1492, %r1492, %r2525;
	// end inline asm
	xor.b32  	%r3093, %r1486, %r3039;
	xor.b32  	%r1496, %r3093, %r1490;
	shl.b32 	%r3094, %r1486, 3;
	xor.b32  	%r3095, %r3063, %r3094;
	xor.b32  	%r3096, %r3095, %r1490;
	not.b32 	%r1500, %r3096;
	// begin inline asm
	shf.l.wrap.b32 %r1494, %r1496, %r1496, %r2529;
	// end inline asm
	// begin inline asm
	shf.l.wrap.b32 %r1498, %r1500, %r1500, %r2533;
	// end inline asm
	xor.b32  	%r3097, %r1494, %r1486;
	xor.b32  	%r1504, %r3097, %r1498;
	shl.b32 	%r3098, %r1494, 7;
	xor.b32  	%r3099, %r3098, %r1490;
	xor.b32  	%r1508, %r3099, %r1498;
	// begin inline asm
	shf.l.wrap.b32 %r1502, %r1504, %r1504, %r2537;
	// end inline asm
	// begin inline asm
	shf.l.wrap.b32 %r1506, %r1508, %r1508, %r2541;
	// end inline asm
	// begin inline asm
	shf.l.wrap.b32 %r1510, %r1512, %r1512, %r2521;
	// end inline asm
	// begin inline asm
	shf.l.wrap.b32 %r1514, %r1516, %r1516, %r2525;
	// end inline asm
	xor.b32  	%r3100, %r1510, %r3050;
	xor.b32  	%r1520, %r3100, %r1514;
	shl.b32 	%r3101, %r1510, 3;
	xor.b32  	%r3102, %r2986, %r3101;
	xor.b32  	%r3103, %r3102, %r1514;
	not.b32 	%r1524, %r3103;
	// begin inline asm
	shf.l.wrap.b32 %r1518, %r1520, %r1520, %r2529;
	// end inline asm
	// begin inline asm
	shf.l.wrap.b32 %r1522, %r1524, %r1524, %r2533;
	// end inline asm
	xor.b32  	%r3104, %r1518, %r1510;
	xor.b32  	%r1528, %r3104, %r1522;
	shl.b32 	%r3105, %r1518, 7;
	xor.b32  	%r3106, %r3105, %r1514;
	xor.b32  	%r1532, %r3106, %r1522;
	// begin inline asm
	shf.l.wrap.b32 %r1526, %r1528, %r1528, %r2537;
	// end inline asm
	// begin inline asm
	shf.l.wrap.b32 %r1530, %r1532, %r1532, %r2541;
	// end inline asm
	// begin inline asm
	shf.l.wrap.b32 %r1534, %r1536, %r1536, %r2521;
	// end inline asm
	// begin inline asm
	shf.l.wrap.b32 %r1538, %r1540, %r1540, %r2525;
	// end inline asm
	xor.b32  	%r3107, %r1534, %r3061;
	xor.b32  	%r1544, %r3107, %r1538;
	shl.b32 	%r3108, %r1534, 3;
	xor.b32  	%r3109, %r2997, %r3108;
	xor.b32  	%r3110, %r3109, %r1538;
	not.b32 	%r1548, %r3110;
	// begin inline asm
	shf.l.wrap.b32 %r1542, %r1544, %r1544, %r2529;
	// end inline asm
	// begin inline asm
	shf.l.wrap.b32 %r1546, %r1548, %r1548, %r2533;
	// end inline asm
	xor.b32  	%r3111, %r1542, %r1534;
	xor.b32  	%r1552, %r3111, %r1546;
	shl.b32 	%r3112, %r1542, 7;
	xor.b32  	%r3113, %r3112, %r1538;
	xor.b32  	%r1556, %r3113, %r1546;
	// begin inline asm
	shf.l.wrap.b32 %r1550, %r1552, %r1552, %r2537;
	// end inline asm
	// begin inline asm
	shf.l.wrap.b32 %r1554, %r1556, %r1556, %r2541;
	// end inline asm
	// begin inline asm
	shf.l.wrap.b32 %r1558, %r1560, %r1560, %r2521;
	// end inline asm
	// begin inline asm
	shf.l.wrap.b32 %r1562, %r1564, %r1564, %r2525;
	// end inline asm
	xor.b32  	%r3114, %r1558, %r2984;
	xor.b32  	%r1568, %r3114, %r1562;
	shl.b32 	%r3115, %r1558, 3;
	xor.b32  	%r3116, %r3008, %r3115;
	xor.b32  	%r3117, %r3116, %r1562;
	not.b32 	%r1572, %r3117;
	// begin inline asm
	shf.l.wrap.b32 %r1566, %r1568, %r1568, %r2529;
	// end inline asm
	// begin inline asm
	shf.l.wrap.b32 %r1570, %r1572, %r1572, %r2533;
	// end inline asm
	xor.b32  	%r3118, %r1566, %r1558;
	xor.b32  	%r1576, %r3118, %r1570;
	shl.b32 	%r3119, %r1566, 7;
	xor.b32  	%r3120, %r3119, %r1562;
	xor.b32  	%r1580, %r3120, %r1570;
	// begin inline asm
	shf.l.wrap.b32 %r1574, %r1576, %r1576, %r2537;
	// end inline asm
	// begin inline asm
	shf.l.wrap.b32 %r1578, %r1580, %r1580, %r2541;
	// end inline asm
	// begin inline asm
	shf.l.wrap.b32 %r1582, %r1406, %r1406, %r2521;
	// end inline asm
	// begin inline asm
	shf.l.wrap.b32 %r1586, %r1526, %r1526, %r2525;
	// end inline asm
	xor.b32  	%r3121, %r1582, %r1454;
	xor.b32  	%r1592, %r3121, %r1586;
	shl.b32 	%r3122, %r1582, 3;
	xor.b32  	%r3123, %r3122, %r1574;
	xor.b32  	%r1596, %r3123, %r1586;
	// begin inline asm
	shf.l.wrap.b32 %r1590, %r1592, %r1592, %r2529;
	// end inline asm
	// begin inline asm
	shf.l.wrap.b32 %r1594, %r1596, %r1596, %r2533;
	// end inline asm
	xor.b32  	%r3124, %r1590, %r1582;
	xor.b32  	%r1600, %r3124, %r1594;
	shl.b32 	%r3125, %r1590, 7;
	xor.b32  	%r3126, %r3125, %r1586;
	xor.b32  	%r1604, %r3126, %r1594;
	// begin inline asm
	shf.l.wrap.b32 %r1598, %r1600, %r1600, %r2537;
	// end inline asm
	// begin inline asm
	shf.l.wrap.b32 %r1602, %r1604, %r1604, %r2541;
	// end inline asm
	// begin inline asm
	shf.l.wrap.b32 %r1606, %r1554, %r1554, %r2521;
	// end inline asm
	// begin inline asm
	shf.l.wrap.b32 %r1610, %r1482, %r1482, %r2525;
	// end inline asm
	xor.b32  	%r3127, %r1606, %r1434;
	xor.b32  	%r1616, %r3127, %r1610;
	shl.b32 	%r3128, %r1606, 3;
	xor.b32  	%r3129, %r3128, %r1506;
	xor.b32  	%r1620, %r3129, %r1610;
	// begin inline asm
	shf.l.wrap.b32 %r1614, %r1616, %r1616, %r2529;
	// end inline asm
	// begin inline asm
	shf.l.wrap.b32 %r1618, %r1620, %r1620, %r2533;
	// end inline asm
	xor.b32  	%r3130, %r1614, %r1606;
	xor.b32  	%r1624, %r3130, %r1618;
	shl.b32 	%r3131, %r1614, 7;
	xor.b32  	%r3132, %r3131, %r1610;
	xor.b32  	%r1628, %r3132, %r1618;
	// begin inline asm
	shf.l.wrap.b32 %r1622, %r1624, %r1624, %r2537;
	// end inline asm
	// begin inline asm
	shf.l.wrap.b32 %r1626, %r1628, %r1628, %r2541;
	// end inline asm
	// begin inline asm
	shf.l.wrap.b32 %r1630, %r1398, %r1398, %r2521;
	// end inline asm
	// begin inline asm
	shf.l.wrap.b32 %r1634, %r1470, %r1470, %r2525;
	// end inline asm
	xor.b32  	%r3133, %r1630, %r1446;
	xor.b32  	%r1640, %r3133, %r1634;
	shl.b32 	%r3134, %r1630, 3;
	xor.b32  	%r3135, %r3134, %r1518;
	xor.b32  	%r1644, %r3135, %r1634;
	// begin inline asm
	shf.l.wrap.b32 %r1638, %r1640, %r1640, %r2529;
	// end inline asm
	// begin inline asm
	shf.l.wrap.b32 %r1642, %r1644, %r1644, %r2533;
	// end inline asm
	xor.b32  	%r3136, %r1638, %r1630;
	xor.b32  	%r1648, %r3136, %r1642;
	shl.b32 	%r3137, %r1638, 7;
	xor.b32  	%r3138, %r3137, %r1634;
	xor.b32  	%r1652, %r3138, %r1642;
	// begin inline asm
	shf.l.wrap.b32 %r1646, %r1648, %r1648, %r2537;
	// end inline asm
	// begin inline asm
	shf.l.wrap.b32 %r1650, %r1652, %r1652, %r2541;
	// end inline asm
	// begin inline asm
	shf.l.wrap.b32 %r1654, %r1546, %r1546, %r2521;
	// end inline asm
	// begin inline asm
	shf.l.wrap.b32 %r1658, %r1426, %r1426, %r2525;
	// end inline asm
	xor.b32  	%r3139, %r1654, %r1570;
	xor.b32  	%r1664, %r3139, %r1658;
	shl.b32 	%r3140, %r1654, 3;
	xor.b32  	%r3141, %r3140, %r1498;
	xor.b32  	%r1668, %r3141, %r1658;
	// begin inline asm
	shf.l.wrap.b32 %r1662, %r1664, %r1664, %r2529;
	// end inline asm
	// begin inline asm
	shf.l.wrap.b32 %r1666, %r1668, %r1668, %r2533;
	// end inline asm
	xor.b32  	%r3142, %r1662, %r1654;
	xor.b32  	%r1672, %r3142, %r1666;
	shl.b32 	%r3143, %r1662, 7;
	xor.b32  	%r3144, %r3143, %r1658;
	xor.b32  	%r1676, %r3144, %r1666;
	// begin inline asm
	shf.l.wrap.b32 %r1670, %r1672, %r1672, %r2537;
	// end inline asm
	// begin inline asm
	shf.l.wrap.b32 %r1674, %r1676, %r1676, %r2541;
	// end inline asm
	xor.b32  	%r3145, %r6, %r1598;
	xor.b32  	%r3146, %r7, %r1430;
	xor.b32  	%r3147, %r3146, 3;
	xor.b32  	%r3148, %r8, %r1590;
	xor.b32  	%r3149, %r9, %r1478;
	xor.b32  	%r3150, %r10, %r1502;
	xor.b32  	%r3151, %r11, %r1602;
	xor.b32  	%r3152, %r12, %r1550;
	xor.b32  	%r3153, %r13, %r1594;
	xor.b32  	%r3154, %r14, %r1566;
	xor.b32  	%r3155, %r15, %r1646;
	xor.b32  	%r3156, %r16, %r1422;
	xor.b32  	%r3157, %r17, %r1638;
	xor.b32  	%r3158, %r18, %r1650;
	xor.b32  	%r3159, %r19, %r1494;
	xor.b32  	%r3160, %r20, %r1642;
	xor.b32  	%r3161, %r21, %r1542;
	xor.b32  	%r3162, %r22, %r1622;
	xor.b32  	%r3163, %r23, %r1578;
	xor.b32  	%r3164, %r24, %r1410;
	xor.b32  	%r3165, %r25, %r1614;
	xor.b32  	%r3166, %r26, %r1458;
	xor.b32  	%r3167, %r27, %r1626;
	xor.b32  	%r3168, %r28, %r1618;
	xor.b32  	%r3169, %r29, %r1530;
	xor.b32  	%r3170, %r30, %r1522;
	xor.b32  	%r3171, %r31, %r1670;
	xor.b32  	%r3172, %r32, %r1662;
	xor.b32  	%r3173, %r33, %r1402;
	xor.b32  	%r3174, %r34, %r1674;
	xor.b32  	%r3175, %r35, %r1450;
	xor.b32  	%r3176, %r36, %r1474;
	xor.b32  	%r3177, %r37, %r1666;
	and.b32  	%r3178, %r3162, %r3145;
	xor.b32  	%r3179, %r3170, %r3178;
	xor.b32  	%r3180, %r3162, %r3154;
	xor.b32  	%r1680, %r3180, %r3179;
	or.b32  	%r3181, %r3170, %r3145;
	xor.b32  	%r3182, %r3181, %r3154;
	xor.b32  	%r3183, %r1680, %r3145;
	or.b32  	%r3184, %r3183, %r3182;
	xor.b32  	%r3185, %r3184, %r3179;
	and.b32  	%r3186, %r3182, %r3179;
	xor.b32  	%r3187, %r3183, %r3186;
	xor.b32  	%r3188, %r3187, %r3182;
	xor.b32  	%r1828, %r3188, %r3185;
	and.b32  	%r3189, %r3163, %r3147;
	xor.b32  	%r3190, %r3171, %r3189;
	xor.b32  	%r3191, %r3163, %r3155;
	xor.b32  	%r1704, %r3191, %r3190;
	or.b32  	%r3192, %r3171, %r3147;
	xor.b32  	%r3193, %r3192, %r3155;
	xor.b32  	%r3194, %r1704, %r3147;
	or.b32  	%r3195, %r3194, %r3193;
	xor.b32  	%r3196, %r3195, %r3190;
	and.b32  	%r3197, %r3193, %r3190;
	xor.b32  	%r3198, %r3194, %r3197;
	xor.b32  	%r3199, %r3198, %r3193;
	xor.b32  	%r1852, %r3199, %r3196;
	and.b32  	%r3200, %r3164, %r3148;
	xor.b32  	%r3201, %r3172, %r3200;
	xor.b32  	%r3202, %r3164, %r3156;
	xor.b32  	%r1728, %r3202, %r3201;
	or.b32  	%r3203, %r3172, %r3148;
	xor.b32  	%r3204, %r3203, %r3156;
	xor.b32  	%r3205, %r1728, %r3148;
	or.b32  	%r3206, %r3205, %r3204;
	xor.b32  	%r3207, %r3206, %r3201;
	and.b32  	%r3208, %r3204, %r3201;
	xor.b32  	%r3209, %r3205, %r3208;
	xor.b32  	%r3210, %r3209, %r3204;
	xor.b32  	%r1684, %r3210, %r3207;
	and.b32  	%r3211, %r3165, %r3149;
	xor.b32  	%r3212, %r3173, %r3211;
	xor.b32  	%r3213, %r3165, %r3157;
	xor.b32  	%r1752, %r3213, %r3212;
	or.b32  	%r3214, %r3173, %r3149;
	xor.b32  	%r3215, %r3214, %r3157;
	xor.b32  	%r3216, %r1752, %r3149;
	or.b32  	%r3217, %r3216, %r3215;
	xor.b32  	%r3218, %r3217, %r3212;
	and.b32  	%r3219, %r3215, %r3212;
	xor.b32  	%r3220, %r3216, %r3219;
	xor.b32  	%r3221, %r3220, %r3215;
	xor.b32  	%r1708, %r3221, %r3218;
	and.b32  	%r3222, %r3166, %r3150;
	xor.b32  	%r3223, %r3174, %r3222;
	xor.b32  	%r3224, %r3166, %r3158;
	xor.b32  	%r1776, %r3224, %r3223;
	or.b32  	%r3225, %r3174, %r3150;
	xor.b32  	%r3226, %r3225, %r3158;
	xor.b32  	%r3227, %r1776, %r3150;
	or.b32  	%r3228, %r3227, %r3226;
	xor.b32  	%r3229, %r3228, %r3223;
	and.b32  	%r3230, %r3226, %r3223;
	xor.b32  	%r3231, %r3227, %r3230;
	xor.b32  	%r3232, %r3231, %r3226;
	xor.b32  	%r1732, %r3232, %r3229;
	and.b32  	%r3233, %r3167, %r3151;
	xor.b32  	%r3234, %r3175, %r3233;
	xor.b32  	%r3235, %r3167, %r3159;
	xor.b32  	%r1800, %r3235, %r3234;
	or.b32  	%r3236, %r3175, %r3151;
	xor.b32  	%r3237, %r3236, %r3159;
	xor.b32  	%r3238, %r1800, %r3151;
	or.b32  	%r3239, %r3238, %r3237;
	xor.b32  	%r3240, %r3239, %r3234;
	and.b32  	%r3241, %r3237, %r3234;
	xor.b32  	%r3242, %r3238, %r3241;
	xor.b32  	%r3243, %r3242, %r3237;
	xor.b32  	%r1756, %r3243, %r3240;
	and.b32  	%r3244, %r3168, %r3152;
	xor.b32  	%r3245, %r3176, %r3244;
	xor.b32  	%r3246, %r3168, %r3160;
	xor.b32  	%r1824, %r3246, %r3245;
	or.b32  	%r3247, %r3176, %r3152;
	xor.b32  	%r3248, %r3247, %r3160;
	xor.b32  	%r3249, %r1824, %r3152;
	or.b32  	%r3250, %r3249, %r3248;
	xor.b32  	%r3251, %r3250, %r3245;
	and.b32  	%r3252, %r3248, %r3245;
	xor.b32  	%r3253, %r3249, %r3252;
	xor.b32  	%r3254, %r3253, %r3248;
	xor.b32  	%r1780, %r3254, %r3251;
	and.b32  	%r3255, %r3169, %r3153;
	xor.b32  	%r3256, %r3177, %r3255;
	xor.b32  	%r3257, %r3169, %r3161;
	xor.b32  	%r1848, %r3257, %r3256;
	or.b32  	%r3258, %r3177, %r3153;
	xor.b32  	%r3259, %r3258, %r3161;
	xor.b32  	%r3260, %r1848, %r3153;
	or.b32  	%r3261, %r3260, %r3259;
	xor.b32  	%r3262, %r3261, %r3256;
	and.b32  	%r3263, %r3259, %r3256;
	xor.b32  	%r3264, %r3260, %r3263;
	xor.b32  	%r3265, %r3264, %r3259;
	xor.b32  	%r1804, %r3265, %r3262;
	// begin inline asm
	shf.l.wrap.b32 %r1678, %r1680, %r1680, %r2521;
	// end inline asm
	// begin inline asm
	shf.l.wrap.b32 %r1682, %r1684, %r1684, %r2525;
	// end inline asm
	xor.b32  	%r3266, %r1678, %r3196;
	xor.b32  	%r1688, %r3266, %r1682;
	shl.b32 	%r3267, %r1678, 3;
	xor.b32  	%r3268, %r3220, %r3267;
	xor.b32  	%r3269, %r3268, %r1682;
	not.b32 	%r1692, %r3269;
	// begin inline asm
	shf.l.wrap.b32 %r1686, %r1688, %r1688, %r2529;
	// end inline asm
	// begin inline asm
	shf.l.wrap.b32 %r1690, %r1692, %r1692, %r2533;
	// end inline asm
	xor.b32  	%r3270, %r1686, %r1678;
	xor.b32  	%r1696, %r3270, %r1690;
	shl.b32 	%r3271, %r1686, 7;
	xor.b32  	%r3272, %r3271, %r1682;
	xor.b32  	%r1700, %r3272, %r1690;
	// begin inline asm
	shf.l.wrap.b32 %r1694, %r1696, %r1696, %r2537;
	// end inline asm
	// begin inline asm
	shf.l.wrap.b32 %r1698, %r1700, %r1700, %r2541;
	// end inline asm
	// begin inline asm
	shf.l.wrap.b32 %r1702, %r1704, %r1704, %r2521;
	// end inline asm
	// begin inline asm
	shf.l.wrap.b32 %r1706, %r1708, %r1708, %r2525;
	// end inline asm
	xor.b32  	%r3273, %r1702, %r3207;
	xor.b32  	%r1712, %r3273, %r1706;
	shl.b32 	%r3274, %r1702, 3;
	xor.b32  	%r3275, %r3231, %r3274;
	xor.b32  	%r3276, %r3275, %r1706;
	not.b32 	%r1716, %r3276;
	// begin inline asm
	shf.l.wrap.b32 %r1710, %r1712, %r1712, %r2529;
	// end inline asm
	// begin inline asm
	shf.l.wrap.b32 %r1714, %r1716, %r1716, %r2533;
	// end inline asm
	xor.b32  	%r3277, %r1710, %r1702;
	xor.b32  	%r1720, %r3277, %r1714;
	shl.b32 	%r3278, %r1710, 7;
	xor.b32  	%r3279, %r3278, %r1706;
	xor.b32  	%r1724, %r3279, %r1714;
	// begin inline asm
	shf.l.wrap.b32 %r1718, %r1720, %r1720, %r2537;
	// end inline asm
	// begin inline asm
	shf.l.wrap.b32 %r1722, %r1724, %r1724, %r2541;
	// end inline asm
	// begin inline asm
	shf.l.wrap.b32 %r1726, %r1728, %r1728, %r2521;
	// end inline asm
	// begin inline asm
	shf.l.wrap.b32 %r1730, %r1732, %r1732, %r2525;
	// end inline asm
	xor.b32  	%r3280, %r1726, %r3218;
	xor.b32  	%r1736, %r3280, %r1730;
	shl.b32 	%r3281, %r1726, 3;
	xor.b32  	%r3282, %r3242, %r3281;
	xor.b32  	%r3283, %r3282, %r1730;
	not.b32 	%r1740, %r3283;
	// begin inline asm
	shf.l.wrap.b32 %r1734, %r1736, %r1736, %r2529;
	// end inline asm
	// begin inline asm
	shf.l.wrap.b32 %r1738, %r1740, %r1740, %r2533;
	// end inline asm
	xor.b32  	%r3284, %r1734, %r1726;
	xor.b32  	%r1744, %r3284, %r1738;
	shl.b32 	%r3285, %r1734, 7;
	xor.b32  	%r3286, %r3285, %r1730;
	xor.b32  	%r1748, %r3286, %r1738;
	// begin inline asm
	shf.l.wrap.b32 %r1742, %r1744, %r1744, %r2537;
	// end inline asm
	// begin inline asm
	shf.l.wrap.b32 %r1746, %r1748, %r1748, %r2541;
	// end inline asm
	// begin inline asm
	shf.l.wrap.b32 %r1750, %r1752, %r1752, %r2521;
	// end inline asm
	// begin inline asm
	shf.l.wrap.b32 %r1754, %r1756, %r1756, %r2525;
	// end inline asm
	xor.b32  	%r3287, %r1750, %r3229;
	xor.b32  	%r1760, %r3287, %r1754;
	shl.b32 	%r3288, %r1750, 3;
	xor.b32  	%r3289, %r3253, %r3288;
	xor.b32  	%r3290, %r3289, %r1754;
	not.b32 	%r1764, %r3290;
	// begin inline asm
	shf.l.wrap.b32 %r1758, %r1760, %r1760, %r2529;
	// end inline asm
	// begin inline asm
	shf.l.wrap.b32 %r1762, %r1764, %r1764, %r2533;
	// end inline asm
	xor.b32  	%r3291, %r1758, %r1750;
	xor.b32  	%r1768, %r3291, %r1762;
	shl.b32 	%r3292, %r1758, 7;
	xor.b32  	%r3293, %r3292, %r1754;
	xor.b32  	%r1772, %r3293, %r1762;
	// begin inline asm
	shf.l.wrap.b32 %r1766, %r1768, %r1768, %r2537;
	// end inline asm
	// begin inline asm
	shf.l.wrap.b32 %r1770, %r1772, %r1772, %r2541;
	// end inline asm
	// begin inline asm
	shf.l.wrap.b32 %r1774, %r1776, %r1776, %r2521;
	// end inline asm
	// begin inline asm
	shf.l.wrap.b32 %r1778, %r1780, %r1780, %r2525;
	// end inline asm
	xor.b32  	%r3294, %r1774, %r3240;
	xor.b32  	%r1784, %r3294, %r1778;
	shl.b32 	%r3295, %r1774, 3;
	xor.b32  	%r3296, %r3264, %r3295;
	xor.b32  	%r3297, %r3296, %r1778;
	not.b32 	%r1788, %r3297;
	// begin inline asm
	shf.l.wrap.b32 %r1782, %r1784, %r1784, %r2529;
	// end inline asm
	// begin inline asm
	shf.l.wrap.b32 %r1786, %r1788, %r1788, %r2533;
	// end inline asm
	xor.b32  	%r3298, %r1782, %r1774;
	xor.b32  	%r1792, %r3298, %r1786;
	shl.b32 	%r3299, %r1782, 7;
	xor.b32  	%r3300, %r3299, %r1778;
	xor.b32  	%r1796, %r3300, %r1786;
	// begin inline asm
	shf.l.wrap.b32 %r1790, %r1792, %r1792, %r2537;
	// end inline asm
	// begin inline asm
	shf.l.wrap.b32 %r1794, %r1796, %r1796, %r2541;
	// end inline asm
	// begin inline asm
	shf.l.wrap.b32 %r1798, %r1800, %r1800, %r2521;
	// end inline asm
	// begin inline asm
	shf.l.wrap.b32 %r1802, %r1804, %r1804, %r2525;
	// end inline asm
	xor.b32  	%r3301, %r1798, %r3251;
	xor.b32  	%r1808, %r3301, %r1802;
	shl.b32 	%r3302, %r1798, 3;
	xor.b32  	%r3303, %r3187, %r3302;
	xor.b32  	%r3304, %r3303, %r1802;
	not.b32 	%r1812, %r3304;
	// begin inline asm
	shf.l.wrap.b32 %r1806, %r1808, %r1808, %r2529;
	// end inline asm
	// begin inline asm
	shf.l.wrap.b32 %r1810, %r1812, %r1812, %r2533;
	// end inline asm
	xor.b32  	%r3305, %r1806, %r1798;
	xor.b32  	%r1816, %r3305, %r1810;
	shl.b32 	%r3306, %r1806, 7;
	xor.b32  	%r3307, %r3306, %r1802;
	xor.b32  	%r1820, %r3307, %r1810;
	// begin inline asm
	shf.l.wrap.b32 %r1814, %r1816, %r1816, %r2537;
	// end inline asm
	// begin inline asm
	shf.l.wrap.b32 %r1818, %r1820, %r1820, %r2541;
	// end inline asm
	// begin inline asm
	shf.l.wrap.b32 %r1822, %r1824, %r1824, %r2521;
	// end inline asm
	// begin inline asm
	shf.l.wrap.b32 %r1826, %r1828, %r1828, %r2525;
	// end inline asm
	xor.b32  	%r3308, %r1822, %r3262;
	xor.b32  	%r1832, %r3308, %r1826;
	shl.b32 	%r3309, %r1822, 3;
	xor.b32  	%r3310, %r3198, %r3309;
	xor.b32  	%r3311, %r3310, %r1826;
	not.b32 	%r1836, %r3311;
	// begin inline asm
	shf.l.wrap.b32 %r1830, %r1832, %r1832, %r2529;
	// end inline asm
	// begin inline asm
	shf.l.wrap.b32 %r1834, %r1836, %r1836, %r2533;
	// end inline asm
	xor.b32  	%r3312, %r1830, %r1822;
	xor.b32  	%r1840, %r3312, %r1834;
	shl.b32 	%r3313, %r1830, 7;
	xor.b32  	%r3314, %r3313, %r1826;
	xor.b32  	%r1844, %r3314, %r1834;
	// begin inline asm
	shf.l.wrap.b32 %r1838, %r1840, %r1840, %r2537;
	// end inline asm
	// begin inline asm
	shf.l.wrap.b32 %r1842, %r1844, %r1844, %r2541;
	// end inline asm
	// begin inline asm
	shf.l.wrap.b32 %r1846, %r1848, %r1848, %r2521;
	// end inline asm
	// begin inline asm
	shf.l.wrap.b32 %r1850, %r1852, %r1852, %r2525;
	// end inline asm
	xor.b32  	%r3315, %r1846, %r3185;
	xor.b32  	%r1856, %r3315, %r1850;
	shl.b32 	%r3316, %r1846, 3;
	xor.b32  	%r3317, %r3209, %r3316;
	xor.b32  	%r3318, %r3317, %r1850;
	not.b32 	%r1860, %r3318;
	// begin inline asm
	shf.l.wrap.b32 %r1854, %r1856, %r1856, %r2529;
	// end inline asm
	// begin inline asm
	shf.l.wrap.b32 %r1858, %r1860, %r1860, %r2533;
	// end inline asm
	xor.b32  	%r3319, %r1854, %r1846;
	xor.b32  	%r1864, %r3319, %r1858;
	shl.b32 	%r3320, %r1854, 7;
	xor.b32  	%r3321, %r3320, %r1850;
	xor.b32  	%r1868, %r3321, %r1858;
	// begin inline asm
	shf.l.wrap.b32 %r1862, %r1864, %r1864, %r2537;
	// end inline asm
	// begin inline asm
	shf.l.wrap.b32 %r1866, %r1868, %r1868, %r2541;
	// end inline asm
	// begin inline asm
	shf.l.wrap.b32 %r1870, %r1694, %r1694, %r2521;
	// end inline asm
	// begin inline asm
	shf.l.wrap.b32 %r1874, %r1814, %r1814, %r2525;
	// end inline asm
	xor.b32  	%r3322, %r1870, %r1742;
	xor.b32  	%r1880, %r3322, %r1874;
	shl.b32 	%r3323, %r1870, 3;
	xor.b32  	%r3324, %r3323, %r1862;
	xor.b32  	%r1884, %r3324, %r1874;
	// begin inline asm
	shf.l.wrap.b32 %r1878, %r1880, %r1880, %r2529;
	// end inline asm
	// begin inline asm
	shf.l.wrap.b32 %r1882, %r1884, %r1884, %r2533;
	// end inline asm
	xor.b32  	%r3325, %r1878, %r1870;
	xor.b32  	%r1888, %r3325, %r1882;
	shl.b32 	%r3326, %r1878, 7;
	xor.b32  	%r3327, %r3326, %r1874;
	xor.b32  	%r1892, %r3327, %r1882;
	// begin inline asm
	shf.l.wrap.b32 %r1886, %r1888, %r1888, %r2537;
	// end inline asm
	// begin inline asm
	shf.l.wrap.b32 %r1890, %r1892, %r1892, %r2541;
	// end inline asm
	// begin inline asm
	shf.l.wrap.b32 %r1894, %r1842, %r1842, %r2521;
	// end inline asm
	// begin inline asm
	shf.l.wrap.b32 %r1898, %r1770, %r1770, %r2525;
	// end inline asm
	xor.b32  	%r3328, %r1894, %r1722;
	xor.b32  	%r1904, %r3328, %r1898;
	shl.b32 	%r3329, %r1894, 3;
	xor.b32  	%r3330, %r3329, %r1794;
	xor.b32  	%r1908, %r3330, %r1898;
	// begin inline asm
	shf.l.wrap.b32 %r1902, %r1904, %r1904, %r2529;
	// end inline asm
	// begin inline asm
	shf.l.wrap.b32 %r1906, %r1908, %r1908, %r2533;
	// end inline asm
	xor.b32  	%r3331, %r1902, %r1894;
	xor.b32  	%r1912, %r3331, %r1906;
	shl.b32 	%r3332, %r1902, 7;
	xor.b32  	%r3333, %r3332, %r1898;
	xor.b32  	%r1916, %r3333, %r1906;
	// begin inline asm
	shf.l.wrap.b32 %r1910, %r1912, %r1912, %r2537;
	// end inline asm
	// begin inline asm
	shf.l.wrap.b32 %r1914, %r1916, %r1916, %r2541;
	// end inline asm
	// begin inline asm
	shf.l.wrap.b32 %r1918, %r1686, %r1686, %r2521;
	// end inline asm
	// begin inline asm
	shf.l.wrap.b32 %r1922, %r1758, %r1758, %r2525;
	// end inline asm
	xor.b32  	%r3334, %r1918, %r1734;
	xor.b32  	%r1928, %r3334, %r1922;
	shl.b32 	%r3335, %r1918, 3;
	xor.b32  	%r3336, %r3335, %r1806;
	xor.b32  	%r1932, %r3336, %r1922;
	// begin inline asm
	shf.l.wrap.b32 %r1926, %r1928, %r1928, %r2529;
	// end inline asm
	// begin inline asm
	shf.l.wrap.b32 %r1930, %r1932, %r1932, %r2533;
	// end inline asm
	xor.b32  	%r3337, %r1926, %r1918;
	xor.b32  	%r1936, %r3337, %r1930;
	shl.b32 	%r3338, %r1926, 7;
	xor.b32  	%r3339, %r3338, %r1922;
	xor.b32  	%r1940, %r3339, %r1930;
	// begin inline asm
	shf.l.wrap.b32 %r1934, %r1936, %r1936, %r2537;
	// end inline asm
	// begin inline asm
	shf.l.wrap.b32 %r1938, %r1940, %r1940, %r2541;
	// end inline asm
	// begin inline asm
	shf.l.wrap.b32 %r1942, %r1834, %r1834, %r2521;
	// end inline asm
	// begin inline asm
	shf.l.wrap.b32 %r1946, %r1714, %r1714, %r2525;
	// end inline asm
	xor.b32  	%r3340, %r1942, %r1858;
	xor.b32  	%r1952, %r3340, %r1946;
	shl.b32 	%r3341, %r1942, 3;
	xor.b32  	%r3342, %r3341, %r1786;
	xor.b32  	%r1956, %r3342, %r1946;
	// begin inline asm
	shf.l.wrap.b32 %r1950, %r1952, %r1952, %r2529;
	// end inline asm
	// begin inline asm
	shf.l.wrap.b32 %r1954, %r1956, %r1956, %r2533;
	// end inline asm
	xor.b32  	%r3343, %r1950, %r1942;
	xor.b32  	%r1960, %r3343, %r1954;
	shl.b32 	%r3344, %r1950, 7;
	xor.b32  	%r3345, %r3344, %r1946;
	xor.b32  	%r1964, %r3345, %r1954;
	// begin inline asm
	shf.l.wrap.b32 %r1958, %r1960, %r1960, %r2537;
	// end inline asm
	// begin inline asm
	shf.l.wrap.b32 %r1962, %r1964, %r1964, %r2541;
	// end inline asm
	xor.b32  	%r3346, %r6, %r1886;
	xor.b32  	%r3347, %r7, %r1718;
	xor.b32  	%r3348, %r3347, 4;
	xor.b32  	%r3349, %r8, %r1878;
	xor.b32  	%r3350, %r9, %r1766;
	xor.b32  	%r3351, %r10, %r1790;
	xor.b32  	%r3352, %r11, %r1890;
	xor.b32  	%r3353, %r12, %r1838;
	xor.b32  	%r3354, %r13, %r1882;
	xor.b32  	%r3355, %r14, %r1854;
	xor.b32  	%r3356, %r15, %r1934;
	xor.b32  	%r3357, %r16, %r1710;
	xor.b32  	%r3358, %r17, %r1926;
	xor.b32  	%r3359, %r18, %r1938;
	xor.b32  	%r3360, %r19, %r1782;
	xor.b32  	%r3361, %r20, %r1930;
	xor.b32  	%r3362, %r21, %r1830;
	xor.b32  	%r3363, %r22, %r1910;
	xor.b32  	%r3364, %r23, %r1866;
	xor.b32  	%r3365, %r24, %r1698;
	xor.b32  	%r3366, %r25, %r1902;
	xor.b32  	%r3367, %r26, %r1746;
	xor.b32  	%r3368, %r27, %r1914;
	xor.b32  	%r3369, %r28, %r1906;
	xor.b32  	%r3370, %r29, %r1818;
	xor.b32  	%r3371, %r30, %r1810;
	xor.b32  	%r3372, %r31, %r1958;
	xor.b32  	%r3373, %r32, %r1950;
	xor.b32  	%r3374, %r33, %r1690;
	xor.b32  	%r3375, %r34, %r1962;
	xor.b32  	%r3376, %r35, %r1738;
	xor.b32  	%r3377, %r36, %r1762;
	xor.b32  	%r3378, %r37, %r1954;
	and.b32  	%r3379, %r3363, %r3346;
	xor.b32  	%r3380, %r3371, %r3379;
	xor.b32  	%r3381, %r3363, %r3355;
	xor.b32  	%r1968, %r3381, %r3380;
	or.b32  	%r3382, %r3371, %r3346;
	xor.b32  	%r3383, %r3382, %r3355;
	xor.b32  	%r3384, %r1968, %r3346;
	or.b32  	%r3385, %r3384, %r3383;
	xor.b32  	%r3386, %r3385, %r3380;
	and.b32  	%r3387, %r3383, %r3380;
	xor.b32  	%r3388, %r3384, %r3387;
	xor.b32  	%r3389, %r3388, %r3383;
	xor.b32  	%r2116, %r3389, %r3386;
	and.b32  	%r3390, %r3364, %r3348;
	xor.b32  	%r3391, %r3372, %r3390;
	xor.b32  	%r3392, %r3364, %r3356;
	xor.b32  	%r1992, %r3392, %r3391;
	or.b32  	%r3393, %r3372, %r3348;
	xor.b32  	%r3394, %r3393, %r3356;
	xor.b32  	%r3395, %r1992, %r3348;
	or.b32  	%r3396, %r3395, %r3394;
	xor.b32  	%r3397, %r3396, %r3391;
	and.b32  	%r3398, %r3394, %r3391;
	xor.b32  	%r3399, %r3395, %r3398;
	xor.b32  	%r3400, %r3399, %r3394;
	xor.b32  	%r2140, %r3400, %r3397;
	and.b32  	%r3401, %r3365, %r3349;
	xor.b32  	%r3402, %r3373, %r3401;
	xor.b32  	%r3403, %r3365, %r3357;
	xor.b32  	%r2016, %r3403, %r3402;
	or.b32  	%r3404, %r3373, %r3349;
	xor.b32  	%r3405, %r3404, %r3357;
	xor.b32  	%r3406, %r2016, %r3349;
	or.b32  	%r3407, %r3406, %r3405;
	xor.b32  	%r3408, %r3407, %r3402;
	and.b32  	%r3409, %r3405, %r3402;
	xor.b32  	%r3410, %r3406, %r3409;
	xor.b32  	%r3411, %r3410, %r3405;
	xor.b32  	%r1972, %r3411, %r3408;
	and.b32  	%r3412, %r3366, %r3350;
	xor.b32  	%r3413, %r3374, %r3412;
	xor.b32  	%r3414, %r3366, %r3358;
	xor.b32  	%r2040, %r3414, %r3413;
	or.b32  	%r3415, %r3374, %r3350;
	xor.b32  	%r3416, %r3415, %r3358;
	xor.b32  	%r3417, %r2040, %r3350;
	or.b32  	%r3418, %r3417, %r3416;
	xor.b32  	%r3419, %r3418, %r3413;
	and.b32  	%r3420, %r3416, %r3413;
	xor.b32  	%r3421, %r3417, %r3420;
	xor.b32  	%r3422, %r3421, %r3416;
	xor.b32  	%r1996, %r3422, %r3419;
	and.b32  	%r3423, %r3367, %r3351;
	xor.b32  	%r3424, %r3375, %r3423;
	xor.b32  	%r3425, %r3367, %r3359;
	xor.b32  	%r2064, %r3425, %r3424;
	or.b32  	%r3426, %r3375, %r3351;
	xor.b32  	%r3427, %r3426, %r3359;
	xor.b32  	%r3428, %r2064, %r3351;
	or.b32  	%r3429, %r3428, %r3427;
	xor.b32  	%r3430, %r3429, %r3424;
	and.b32  	%r3431, %r3427, %r3424;
	xor.b32  	%r3432, %r3428, %r3431;
	xor.b32  	%r3433, %r3432, %r3427;
	xor.b32  	%r2020, %r3433, %r3430;
	and.b32  	%r3434, %r3368, %r3352;
	xor.b32  	%r3435, %r3376, %r3434;
	xor.b32  	%r3436, %r3368, %r3360;
	xor.b32  	%r2088, %r3436, %r3435;
	or.b32  	%r3437, %r3376, %r3352;
	xor.b32  	%r3438, %r3437, %r3360;
	xor.b32  	%r3439, %r2088, %r3352;
	or.b32  	%r3440, %r3439, %r3438;
	xor.b32  	%r3441, %r3440, %r3435;
	and.b32  	%r3442, %r3438, %r3435;
	xor.b32  	%r3443, %r3439, %r3442;
	xor.b32  	%r3444, %r3443, %r3438;
	xor.b32  	%r2044, %r3444, %r3441;
	and.b32  	%r3445, %r3369, %r3353;
	xor.b32  	%r3446, %r3377, %r3445;
	xor.b32  	%r3447, %r3369, %r3361;
	xor.b32  	%r2112, %r3447, %r3446;
	or.b32  	%r3448, %r3377, %r3353;
	xor.b32  	%r3449, %r3448, %r3361;
	xor.b32  	%r3450, %r2112, %r3353;
	or.b32  	%r3451, %r3450, %r3449;
	xor.b32  	%r3452, %r3451, %r3446;
	and.b32  	%r3453, %r3449, %r3446;
	xor.b32  	%r3454, %r3450, %r3453;
	xor.b32  	%r3455, %r3454, %r3449;
	xor.b32  	%r2068, %r3455, %r3452;
	and.b32  	%r3456, %r3370, %r3354;
	xor.b32  	%r3457, %r3378, %r3456;
	xor.b32  	%r3458, %r3370, %r3362;
	xor.b32  	%r2136, %r3458, %r3457;
	or.b32  	%r3459, %r3378, %r3354;
	xor.b32  	%r3460, %r3459, %r3362;
	xor.b32  	%r3461, %r2136, %r3354;
	or.b32  	%r3462, %r3461, %r3460;
	xor.b32  	%r3463, %r3462, %r3457;
	and.b32  	%r3464, %r3460, %r3457;
	xor.b32  	%r3465, %r3461, %r3464;
	xor.b32  	%r3466, %r3465, %r3460;
	xor.b32  	%r2092, %r3466, %r3463;
	// begin inline asm
	shf.l.wrap.b32 %r1966, %r1968, %r1968, %r2521;
	// end inline asm
	// begin inline asm
	shf.l.wrap.b32 %r1970, %r1972, %r1972, %r2525;
	// end inline asm
	xor.b32  	%r3467, %r1966, %r3397;
	xor.b32  	%r1976, %r3467, %r1970;
	shl.b32 	%r3468, %r1966, 3;
	xor.b32  	%r3469, %r3421, %r3468;
	xor.b32  	%r3470, %r3469, %r1970;
	not.b32 	%r1980, %r3470;
	// begin inline asm
	shf.l.wrap.b32 %r1974, %r1976, %r1976, %r2529;
	// end inline asm
	// begin inline asm
	shf.l.wrap.b32 %r1978, %r1980, %r1980, %r2533;
	// end inline asm
	xor.b32  	%r3471, %r1974, %r1966;
	xor.b32  	%r1984, %r3471, %r1978;
	shl.b32 	%r3472, %r1974, 7;
	xor.b32  	%r3473, %r3472, %r1970;
	xor.b32  	%r1988, %r3473, %r1978;
	// begin inline asm
	shf.l.wrap.b32 %r1982, %r1984, %r1984, %r2537;
	// end inline asm
	// begin inline asm
	shf.l.wrap.b32 %r1986, %r1988, %r1988, %r2541;
	// end inline asm
	// begin inline asm
	shf.l.wrap.b32 %r1990, %r1992, %r1992, %r2521;
	// end inline asm
	// begin inline asm
	shf.l.wrap.b32 %r1994, %r1996, %r1996, %r2525;
	// end inline asm
	xor.b32  	%r3474, %r1990, %r3408;
	xor.b32  	%r2000, %r3474, %r1994;
	shl.b32 	%r3475, %r1990, 3;
	xor.b32  	%r3476, %r3432, %r3475;
	xor.b32  	%r3477, %r3476, %r1994;
	not.b32 	%r2004, %r3477;
	// begin inline asm
	shf.l.wrap.b32 %r1998, %r2000, %r2000, %r2529;
	// end inline asm
	// begin inline asm
	shf.l.wrap.b32 %r2002, %r2004, %r2004, %r2533;
	// end inline asm
	xor.b32  	%r3478, %r1998, %r1990;
	xor.b32  	%r2008, %r3478, %r2002;
	shl.b32 	%r3479, %r1998, 7;
	xor.b32  	%r3480, %r3479, %r1994;
	xor.b32  	%r2012, %r3480, %r2002;
	// begin inline asm
	shf.l.wrap.b32 %r2006, %r2008, %r2008, %r2537;
	// end inline asm
	// begin inline asm
	shf.l.wrap.b32 %r2010, %r2012, %r2012, %r2541;
	// end inline asm
	// begin inline asm
	shf.l.wrap.b32 %r2014, %r2016, %r2016, %r2521;
	// end inline asm
	// begin inline asm
	shf.l.wrap.b32 %r2018, %r2020, %r2020, %r2525;
	// end inline asm
	xor.b32  	%r3481, %r2014, %r3419;
	xor.b32  	%r2024, %r3481, %r2018;
	shl.b32 	%r3482, %r2014, 3;
	xor.b32  	%r3483, %r3443, %r3482;
	xor.b32  	%r3484, %r3483, %r2018;
	not.b32 	%r2028, %r3484;
	// begin inline asm
	shf.l.wrap.b32 %r2022, %r2024, %r2024, %r2529;
	// end inline asm
	// begin inline asm
	shf.l.wrap.b32 %r2026, %r2028, %r2028, %r2533;
	// end inline asm
	xor.b32  	%r3485, %r2022, %r2014;
	xor.b32  	%r2032, %r3485, %r2026;
	shl.b32 	%r3486, %r2022, 7;
	xor.b32  	%r3487, %r3486, %r2018;
	xor.b32  	%r2036, %r3487, %r2026;
	// begin inline asm
	shf.l.wrap.b32 %r2030, %r2032, %r2032, %r2537;
	// end inline asm
	// begin inline asm
	shf.l.wrap.b32 %r2034, %r2036, %r2036, %r2541;
	// end inline asm
	// begin inline asm
	shf.l.wrap.b32 %r2038, %r2040, %r2040, %r2521;
	// end inline asm
	// begin inline asm
	shf.l.wrap.b32 %r2042, %r2044, %r2044, %r2525;
	// end inline asm
	xor.b32  	%r3488, %r2038, %r3430;
	xor.b32  	%r2048, %r3488, %r2042;
	shl.b32 	%r3489, %r2038, 3;
	xor.b32  	%r3490, %r3454, %r3489;
	xor.b32  	%r3491, %r3490, %r2042;
	not.b32 	%r2052, %r3491;
	// begin inline asm
	shf.l.wrap.b32 %r2046, %r2048, %r2048, %r2529;
	// end inline asm
	// begin inline asm
	shf.l.wrap.b32 %r2050, %r2052, %r2052, %r2533;
	// end inline asm
	xor.b32  	%r3492, %r2046, %r2038;
	xor.b32  	%r2056, %r3492, %r2050;
	shl.b32 	%r3493, %r2046, 7;
	xor.b32  	%r3494, %r3493, %r2042;
	xor.b32  	%r2060, %r3494, %r2050;
	// begin inline asm
	shf.l.wrap.b32 %r2054, %r2056, %r2056, %r2537;
	// end inline asm
	// begin inline asm
	shf.l.wrap.b32 %r2058, %r2060, %r2060, %r2541;
	// end inline asm
	// begin inline asm
	shf.l.wrap.b32 %r2062, %r2064, %r2064, %r2521;
	// end inline asm
	// begin inline asm
	shf.l.wrap.b32 %r2066, %r2068, %r2068, %r2525;
	// end inline asm
	xor.b32  	%r3495, %r2062, %r3441;
	xor.b32  	%r2072, %r3495, %r2066;
	shl.b32 	%r3496, %r2062, 3;
	xor.b32  	%r3497, %r3465, %r3496;
	xor.b32  	%r3498, %r3497, %r2066;
	not.b32 	%r2076, %r3498;
	// begin inline asm
	shf.l.wrap.b32 %r2070, %r2072, %r2072, %r2529;
	// end inline asm
	// begin inline asm
	shf.l.wrap.b32 %r2074, %r2076, %r2076, %r2533;
	// end inline asm
	xor.b32  	%r3499, %r2070, %r2062;
	xor.b32  	%r2080, %r3499, %r2074;
	shl.b32 	%r3500, %r2070, 7;
	xor.b32  	%r3501, %r3500, %r2066;
	xor.b32  	%r2084, %r3501, %r2074;
	// begin inline asm
	shf.l.wrap.b32 %r2078, %r2080, %r2080, %r2537;
	// end inline asm
	// begin inline asm
	shf.l.wrap.b32 %r2082, %r2084, %r2084, %r2541;
	// end inline asm
	// begin inline asm
	shf.l.wrap.b32 %r2086, %r2088, %r2088, %r2521;
	// end inline asm
	// begin inline asm
	shf.l.wrap.b32 %r2090, %r2092, %r2092, %r2525;
	// end inline asm
	xor.b32  	%r3502, %r2086, %r3452;
	xor.b32  	%r2096, %r3502, %r2090;
	shl.b32 	%r3503, %r2086, 3;
	xor.b32  	%r3504, %r3388, %r3503;
	xor.b32  	%r3505, %r3504, %r2090;
	not.b32 	%r2100, %r3505;
	// begin inline asm
	shf.l.wrap.b32 %r2094, %r2096, %r2096, %r2529;
	// end inline asm
	// begin inline asm
	shf.l.wrap.b32 %r2098, %r2100, %r2100, %r2533;
	// end inline asm
	xor.b32  	%r3506, %r2094, %r2086;
	xor.b32  	%r2104, %r3506, %r2098;
	shl.b32 	%r3507, %r2094, 7;
	xor.b32  	%r3508, %r3507, %r2090;
	xor.b32  	%r2108, %r3508, %r2098;
	// begin inline asm
	shf.l.wrap.b32 %r2102, %r2104, %r2104, %r2537;
	// end inline asm
	// begin inline asm
	shf.l.wrap.b32 %r2106, %r2108, %r2108, %r2541;
	// end inline asm
	// begin inline asm
	shf.l.wrap.b32 %r2110, %r2112, %r2112, %r2521;
	// end inline asm
	// begin inline asm
	shf.l.wrap.b32 %r2114, %r2116, %r2116, %r2525;
	// end inline asm
	xor.b32  	%r3509, %r2110, %r3463;
	xor.b32  	%r2120, %r3509, %r2114;
	shl.b32 	%r3510, %r2110, 3;
	xor.b32  	%r3511, %r3399, %r3510;
	xor.b32  	%r3512, %r3511, %r2114;
	not.b32 	%r2124, %r3512;
	// begin inline asm
	shf.l.wrap.b32 %r2118, %r2120, %r2120, %r2529;
	// end inline asm
	// begin inline asm
	shf.l.wrap.b32 %r2122, %r2124, %r2124, %r2533;
	// end inline asm
	xor.b32  	%r3513, %r2118, %r2110;
	xor.b32  	%r2128, %r3513, %r2122;
	shl.b32 	%r3514, %r2118, 7;
	xor.b32  	%r3515, %r3514, %r2114;
	xor.b32  	%r2132, %r3515, %r2122;
	// begin inline asm
	shf.l.wrap.b32 %r2126, %r2128, %r2128, %r2537;
	// end inline asm
	// begin inline asm
	shf.l.wrap.b32 %r2130, %r2132, %r2132, %r2541;
	// end inline asm
	// begin inline asm
	shf.l.wrap.b32 %r2134, %r2136, %r2136, %r2521;
	// end inline asm
	// begin inline asm
	shf.l.wrap.b32 %r2138, %r2140, %r2140, %r2525;
	// end inline asm
	xor.b32  	%r3516, %r2134, %r3386;
	xor.b32  	%r2144, %r3516, %r2138;
	shl.b32 	%r3517, %r2134, 3;
	xor.b32  	%r3518, %r3410, %r3517;
	xor.b32  	%r3519, %r3518, %r2138;
	not.b32 	%r2148, %r3519;
	// begin inline asm
	shf.l.wrap.b32 %r2142, %r2144, %r2144, %r2529;
	// end inline asm
	// begin inline asm
	shf.l.wrap.b32 %r2146, %r2148, %r2148, %r2533;
	// end inline asm
	xor.b32  	%r3520, %r2142, %r2134;
	xor.b32  	%r2152, %r3520, %r2146;
	shl.b32 	%r3521, %r2142, 7;
	xor.b32  	%r3522, %r3521, %r2138;
	xor.b32  	%r2156, %r3522, %r2146;
	// begin inline asm
	shf.l.wrap.b32 %r2150, %r2152, %r2152, %r2537;
	// end inline asm
	// begin inline asm
	shf.l.wrap.b32 %r2154, %r2156, %r2156, %r2541;
	// end inline asm
	// begin inline asm
	shf.l.wrap.b32 %r2158, %r1982, %r1982, %r2521;
	// end inline asm
	// begin inline asm
	shf.l.wrap.b32 %r2162, %r2102, %r2102, %r2525;
	// end inline asm
	xor.b32  	%r3523, %r2158, %r2030;
	xor.b32  	%r2168, %r3523, %r2162;
	shl.b32 	%r3524, %r2158, 3;
	xor.b32  	%r3525, %r3524, %r2150;
	xor.b32  	%r2172, %r3525, %r2162;
	// begin inline asm
	shf.l.wrap.b32 %r2166, %r2168, %r2168, %r2529;
	// end inline asm
	// begin inline asm
	shf.l.wrap.b32 %r2170, %r2172, %r2172, %r2533;
	// end inline asm
	xor.b32  	%r3526, %r2166, %r2158;
	xor.b32  	%r2176, %r3526, %r2170;
	shl.b32 	%r3527, %r2166, 7;
	xor.b32  	%r3528, %r3527, %r2162;
	xor.b32  	%r2180, %r3528, %r2170;
	// begin inline asm
	shf.l.wrap.b32 %r2174, %r2176, %r2176, %r2537;
	// end inline asm
	// begin inline asm
	shf.l.wrap.b32 %r2178, %r2180, %r2180, %r2541;
	// end inline asm
	// begin inline asm
	shf.l.wrap.b32 %r2182, %r2130, %r2130, %r2521;
	// end inline asm
	// begin inline asm
	shf.l.wrap.b32 %r2186, %r2058, %r2058, %r2525;
	// end inline asm
	xor.b32  	%r3529, %r2182, %r2010;
	xor.b32  	%r2192, %r3529, %r2186;
	shl.b32 	%r3530, %r2182, 3;
	xor.b32  	%r3531, %r3530, %r2082;
	xor.b32  	%r2196, %r3531, %r2186;
	// begin inline asm
	shf.l.wrap.b32 %r2190, %r2192, %r2192, %r2529;
	// end inline asm
	// begin inline asm
	shf.l.wrap.b32 %r2194, %r2196, %r2196, %r2533;
	// end inline asm
	xor.b32  	%r3532, %r2190, %r2182;
	xor.b32  	%r2200, %r3532, %r2194;
	shl.b32 	%r3533, %r2190, 7;
	xor.b32  	%r3534, %r3533, %r2186;
	xor.b32  	%r2204, %r3534, %r2194;
	// begin inline asm
	shf.l.wrap.b32 %r2198, %r2200, %r2200, %r2537;
	// end inline asm
	// begin inline asm
	shf.l.wrap.b32 %r2202, %r2204, %r2204, %r2541;
	// end inline asm
	// begin inline asm
	shf.l.wrap.b32 %r2206, %r1974, %r1974, %r2521;
	// end inline asm
	// begin inline asm
	shf.l.wrap.b32 %r2210, %r2046, %r2046, %r2525;
	// end inline asm
	xor.b32  	%r3535, %r2206, %r2022;
	xor.b32  	%r2216, %r3535, %r2210;
	shl.b32 	%r3536, %r2206, 3;
	xor.b32  	%r3537, %r3536, %r2094;
	xor.b32  	%r2220, %r3537, %r2210;
	// begin inline asm
	shf.l.wrap.b32 %r2214, %r2216, %r2216, %r2529;
	// end inline asm
	// begin inline asm
	shf.l.wrap.b32 %r2218, %r2220, %r2220, %r2533;
	// end inline asm
	xor.b32  	%r3538, %r2214, %r2206;
	xor.b32  	%r2224, %r3538, %r2218;
	shl.b32 	%r3539, %r2214, 7;
	xor.b32  	%r3540, %r3539, %r2210;
	xor.b32  	%r2228, %r3540, %r2218;
	// begin inline asm
	shf.l.wrap.b32 %r2222, %r2224, %r2224, %r2537;
	// end inline asm
	// begin inline asm
	shf.l.wrap.b32 %r2226, %r2228, %r2228, %r2541;
	// end inline asm
	// begin inline asm
	shf.l.wrap.b32 %r2230, %r2122, %r2122, %r2521;
	// end inline asm
	// begin inline asm
	shf.l.wrap.b32 %r2234, %r2002, %r2002, %r2525;
	// end inline asm
	xor.b32  	%r3541, %r2230, %r2146;
	xor.b32  	%r2240, %r3541, %r2234;
	shl.b32 	%r3542, %r2230, 3;
	xor.b32  	%r3543, %r3542, %r2074;
	xor.b32  	%r2244, %r3543, %r2234;
	// begin inline asm
	shf.l.wrap.b32 %r2238, %r2240, %r2240, %r2529;
	// end inline asm
	// begin inline asm
	shf.l.wrap.b32 %r2242, %r2244, %r2244, %r2533;
	// end inline asm
	xor.b32  	%r3544, %r2238, %r2230;
	xor.b32  	%r2248, %r3544, %r2242;
	shl.b32 	%r3545, %r2238, 7;
	xor.b32  	%r3546, %r3545, %r2234;
	xor.b32  	%r2252, %r3546, %r2242;
	// begin inline asm
	shf.l.wrap.b32 %r2246, %r2248, %r2248, %r2537;
	// end inline asm
	// begin inline asm
	shf.l.wrap.b32 %r2250, %r2252, %r2252, %r2541;
	// end inline asm
	xor.b32  	%r3547, %r6, %r2174;
	xor.b32  	%r3548, %r7, %r2006;
	xor.b32  	%r3549, %r3548, 5;
	xor.b32  	%r3550, %r8, %r2166;
	xor.b32  	%r3551, %r9, %r2054;
	xor.b32  	%r3552, %r10, %r2078;
	xor.b32  	%r3553, %r11, %r2178;
	xor.b32  	%r3554, %r12, %r2126;
	xor.b32  	%r3555, %r13, %r2170;
	xor.b32  	%r3556, %r14, %r2142;
	xor.b32  	%r3557, %r15, %r2222;
	xor.b32  	%r3558, %r16, %r1998;
	xor.b32  	%r3559, %r17, %r2214;
	xor.b32  	%r3560, %r18, %r2226;
	xor.b32  	%r3561, %r19, %r2070;
	xor.b32  	%r3562, %r20, %r2218;
	xor.b32  	%r3563, %r21, %r2118;
	xor.b32  	%r3564, %r22, %r2198;
	xor.b32  	%r3565, %r23, %r2154;
	xor.b32  	%r3566, %r24, %r1986;
	xor.b32  	%r3567, %r25, %r2190;
	xor.b32  	%r3568, %r26, %r2034;
	xor.b32  	%r3569, %r27, %r2202;
	xor.b32  	%r3570, %r28, %r2194;
	xor.b32  	%r3571, %r29, %r2106;
	xor.b32  	%r3572, %r30, %r2098;
	xor.b32  	%r3573, %r31, %r2246;
	xor.b32  	%r3574, %r32, %r2238;
	xor.b32  	%r3575, %r33, %r1978;
	xor.b32  	%r3576, %r34, %r2250;
	xor.b32  	%r3577, %r35, %r2026;
	xor.b32  	%r3578, %r36, %r2050;
	xor.b32  	%r3579, %r37, %r2242;
	and.b32  	%r3580, %r3564, %r3547;
	xor.b32  	%r3581, %r3572, %r3580;
	xor.b32  	%r3582, %r3564, %r3556;
	xor.b32  	%r2256, %r3582, %r3581;
	or.b32  	%r3583, %r3572, %r3547;
	xor.b32  	%r3584, %r3583, %r3556;
	xor.b32  	%r3585, %r2256, %r3547;
	or.b32  	%r3586, %r3585, %r3584;
	xor.b32  	%r3587, %r3586, %r3581;
	and.b32  	%r3588, %r3584, %r3581;
	xor.b32  	%r3589, %r3585, %r3588;
	xor.b32  	%r3590, %r3589, %r3584;
	xor.b32  	%r2404, %r3590, %r3587;
	and.b32  	%r3591, %r3565, %r3549;
	xor.b32  	%r3592, %r3573, %r3591;
	xor.b32  	%r3593, %r3565, %r3557;
	xor.b32  	%r2280, %r3593, %r3592;
	or.b32  	%r3594, %r3573, %r3549;
	xor.b32  	%r3595, %r3594, %r3557;
	xor.b32  	%r3596, %r2280, %r3549;
	or.b32  	%r3597, %r3596, %r3595;
	xor.b32  	%r3598, %r3597, %r3592;
	and.b32  	%r3599, %r3595, %r3592;
	xor.b32  	%r3600, %r3596, %r3599;
	xor.b32  	%r3601, %r3600, %r3595;
	xor.b32  	%r2428, %r3601, %r3598;
	and.b32  	%r3602, %r3566, %r3550;
	xor.b32  	%r3603, %r3574, %r3602;
	xor.b32  	%r3604, %r3566, %r3558;
	xor.b32  	%r2304, %r3604, %r3603;
	or.b32  	%r3605, %r3574, %r3550;
	xor.b32  	%r3606, %r3605, %r3558;
	xor.b32  	%r3607, %r2304, %r3550;
	or.b32  	%r3608, %r3607, %r3606;
	xor.b32  	%r3609, %r3608, %r3603;
	and.b32  	%r3610, %r3606, %r3603;
	xor.b32  	%r3611, %r3607, %r3610;
	xor.b32  	%r3612, %r3611, %r3606;
	xor.b32  	%r2260, %r3612, %r3609;
	and.b32  	%r3613, %r3567, %r3551;
	xor.b32  	%r3614, %r3575, %r3613;
	xor.b32  	%r3615, %r3567, %r3559;
	xor.b32  	%r2328, %r3615, %r3614;
	or.b32  	%r3616, %r3575, %r3551;
	xor.b32  	%r3617, %r3616, %r3559;
	xor.b32  	%r3618, %r2328, %r3551;
	or.b32  	%r3619, %r3618, %r3617;
	xor.b32  	%r3620, %r3619, %r3614;
	and.b32  	%r3621, %r3617, %r3614;
	xor.b32  	%r3622, %r3618, %r3621;
	xor.b32  	%r3623, %r3622, %r3617;
	xor.b32  	%r2284, %r3623, %r3620;
	and.b32  	%r3624, %r3568, %r3552;
	xor.b32  	%r3625, %r3576, %r3624;
	xor.b32  	%r3626, %r3568, %r3560;
	xor.b32  	%r2352, %r3626, %r3625;
	or.b32  	%r3627, %r3576, %r3552;
	xor.b32  	%r3628, %r3627, %r3560;
	xor.b32  	%r3629, %r2352, %r3552;
	or.b32  	%r3630, %r3629, %r3628;
	xor.b32  	%r3631, %r3630, %r3625;
	and.b32  	%r3632, %r3628, %r3625;
	xor.b32  	%r3633, %r3629, %r3632;
	xor.b32  	%r3634, %r3633, %r3628;
	xor.b32  	%r2308, %r3634, %r3631;
	and.b32  	%r3635, %r3569, %r3553;
	xor.b32  	%r3636, %r3577, %r3635;
	xor.b32  	%r3637, %r3569, %r3561;
	xor.b32  	%r2376, %r3637, %r3636;
	or.b32  	%r3638, %r3577, %r3553;
	xor.b32  	%r3639, %r3638, %r3561;
	xor.b32  	%r3640, %r2376, %r3553;
	or.b32  	%r3641, %r3640, %r3639;
	xor.b32  	%r3642, %r3641, %r3636;
	and.b32  	%r3643, %r3639, %r3636;
	xor.b32  	%r3644, %r3640, %r3643;
	xor.b32  	%r3645, %r3644, %r3639;
	xor.b32  	%r2332, %r3645, %r3642;
	and.b32  	%r3646, %r3570, %r3554;
	xor.b32  	%r3647, %r3578, %r3646;
	xor.b32  	%r3648, %r3570, %r3562;
	xor.b32  	%r2400, %r3648, %r3647;
	or.b32  	%r3649, %r3578, %r3554;
	xor.b32  	%r3650, %r3649, %r3562;
	xor.b32  	%r3651, %r2400, %r3554;
	or.b32  	%r3652, %r3651, %r3650;
	xor.b32  	%r3653, %r3652, %r3647;
	and.b32  	%r3654, %r3650, %r3647;
	xor.b32  	%r3655, %r3651, %r3654;
	xor.b32  	%r3656, %r3655, %r3650;
	xor.b32  	%r2356, %r3656, %r3653;
	and.b32  	%r3657, %r3571, %r3555;
	xor.b32  	%r3658, %r3579, %r3657;
	xor.b32  	%r3659, %r3571, %r3563;
	xor.b32  	%r2424, %r3659, %r3658;
	or.b32  	%r3660, %r3579, %r3555;
	xor.b32  	%r3661, %r3660, %r3563;
	xor.b32  	%r3662, %r2424, %r3555;
	or.b32  	%r3663, %r3662, %r3661;
	xor.b32  	%r3664, %r3663, %r3658;
	and.b32  	%r3665, %r3661, %r3658;
	xor.b32  	%r3666, %r3662, %r3665;
	xor.b32  	%r3667, %r3666, %r3661;
	xor.b32  	%r2380, %r3667, %r3664;
	// begin inline asm
	shf.l.wrap.b32 %r2254, %r2256, %r2256, %r2521;
	// end inline asm
	// begin inline asm
	shf.l.wrap.b32 %r2258, %r2260, %r2260, %r2525;
	// end inline asm
	xor.b32  	%r3668, %r2254, %r3598;
	xor.b32  	%r2264, %r3668, %r2258;
	shl.b32 	%r3669, %r2254, 3;
	xor.b32  	%r3670, %r3622, %r3669;
	xor.b32  	%r3671, %r3670, %r2258;
	not.b32 	%r2268, %r3671;
	// begin inline asm
	shf.l.wrap.b32 %r2262, %r2264, %r2264, %r2529;
	// end inline asm
	// begin inline asm
	shf.l.wrap.b32 %r2266, %r2268, %r2268, %r2533;
	// end inline asm
	xor.b32  	%r3672, %r2262, %r2254;
	xor.b32  	%r2272, %r3672, %r2266;
	shl.b32 	%r3673, %r2262, 7;
	xor.b32  	%r3674, %r3673, %r2258;
	xor.b32  	%r2276, %r3674, %r2266;
	// begin inline asm
	shf.l.wrap.b32 %r2270, %r2272, %r2272, %r2537;
	// end inline asm
	// begin inline asm
	shf.l.wrap.b32 %r2274, %r2276, %r2276, %r2541;
	// end inline asm
	// begin inline asm
	shf.l.wrap.b32 %r2278, %r2280, %r2280, %r2521;
	// end inline asm
	// begin inline asm
	shf.l.wrap.b32 %r2282, %r2284, %r2284, %r2525;
	// end inline asm
	xor.b32  	%r3675, %r2278, %r3609;
	xor.b32  	%r2288, %r3675, %r2282;
	shl.b32 	%r3676, %r2278, 3;
	xor.b32  	%r3677, %r3633, %r3676;
	xor.b32  	%r3678, %r3677, %r2282;
	not.b32 	%r2292, %r3678;
	// begin inline asm
	shf.l.wrap.b32 %r2286, %r2288, %r2288, %r2529;
	// end inline asm
	// begin inline asm
	shf.l.wrap.b32 %r2290, %r2292, %r2292, %r2533;
	// end inline asm
	xor.b32  	%r3679, %r2286, %r2278;
	xor.b32  	%r2296, %r3679, %r2290;
	shl.b32 	%r3680, %r2286, 7;
	xor.b32  	%r3681, %r3680, %r2282;
	xor.b32  	%r2300, %r3681, %r2290;
	// begin inline asm
	shf.l.wrap.b32 %r2294, %r2296, %r2296, %r2537;
	// end inline asm
	// begin inline asm
	shf.l.wrap.b32 %r2298, %r2300, %r2300, %r2541;
	// end inline asm
	// begin inline asm
	shf.l.wrap.b32 %r2302, %r2304, %r2304, %r2521;
	// end inline asm
	// begin inline asm
	shf.l.wrap.b32 %r2306, %r2308, %r2308, %r2525;
	// end inline asm
	xor.b32  	%r3682, %r2302, %r3620;
	xor.b32  	%r2312, %r3682, %r2306;
	shl.b32 	%r3683, %r2302, 3;
	xor.b32  	%r3684, %r3644, %r3683;
	xor.b32  	%r3685, %r3684, %r2306;
	not.b32 	%r2316, %r3685;
	// begin inline asm
	shf.l.wrap.b32 %r2310, %r2312, %r2312, %r2529;
	// end inline asm
	// begin inline asm
	shf.l.wrap.b32 %r2314, %r2316, %r2316, %r2533;
	// end inline asm
	xor.b32  	%r3686, %r2310, %r2302;
	xor.b32  	%r2320, %r3686, %r2314;
	shl.b32 	%r3687, %r2310, 7;
	xor.b32  	%r3688, %r3687, %r2306;
	xor.b32  	%r2324, %r3688, %r2314;
	// begin inline asm
	shf.l.wrap.b32 %r2318, %r2320, %r2320, %r2537;
	// end inline asm
	// begin inline asm
	shf.l.wrap.b32 %r2322, %r2324, %r2324, %r2541;
	// end inline asm
	// begin inline asm
	shf.l.wrap.b32 %r2326, %r2328, %r2328, %r2521;
	// end inline asm
	// begin inline asm
	shf.l.wrap.b32 %r2330, %r2332, %r2332, %r2525;
	// end inline asm
	xor.b32  	%r3689, %r2326, %r3631;
	xor.b32  	%r2336, %r3689, %r2330;
	shl.b32 	%r3690, %r2326, 3;
	xor.b32  	%r3691, %r3655, %r3690;
	xor.b32  	%r3692, %r3691, %r2330;
	not.b32 	%r2340, %r3692;
	// begin inline asm
	shf.l.wrap.b32 %r2334, %r2336, %r2336, %r2529;
	// end inline asm
	// begin inline asm
	shf.l.wrap.b32 %r2338, %r2340, %r2340, %r2533;
	// end inline asm
	xor.b32  	%r3693, %r2334, %r2326;
	xor.b32  	%r2344, %r3693, %r2338;
	shl.b32 	%r3694, %r2334, 7;
	xor.b32  	%r3695, %r3694, %r2330;
	xor.b32  	%r2348, %r3695, %r2338;
	// begin inline asm
	shf.l.wrap.b32 %r2342, %r2344, %r2344, %r2537;
	// end inline asm
	// begin inline asm
	shf.l.wrap.b32 %r2346, %r2348, %r2348, %r2541;
	// end inline asm
	// begin inline asm
	shf.l.wrap.b32 %r2350, %r2352, %r2352, %r2521;
	// end inline asm
	// begin inline asm
	shf.l.wrap.b32 %r2354, %r2356, %r2356, %r2525;
	// end inline asm
	xor.b32  	%r3696, %r2350, %r3642;
	xor.b32  	%r2360, %r3696, %r2354;
	shl.b32 	%r3697, %r2350, 3;
	xor.b32  	%r3698, %r3666, %r3697;
	xor.b32  	%r3699, %r3698, %r2354;
	not.b32 	%r2364, %r3699;
	// begin inline asm
	shf.l.wrap.b32 %r2358, %r2360, %r2360, %r2529;
	// end inline asm
	// begin inline asm
	shf.l.wrap.b32 %r2362, %r2364, %r2364, %r2533;
	// end inline asm
	xor.b32  	%r3700, %r2358, %r2350;
	xor.b32  	%r2368, %r3700, %r2362;
	shl.b32 	%r3701, %r2358, 7;
	xor.b32  	%r3702, %r3701, %r2354;
	xor.b32  	%r2372, %r3702, %r2362;
	// begin inline asm
	shf.l.wrap.b32 %r2366, %r2368, %r2368, %r2537;
	// end inline asm
	// begin inline asm
	shf.l.wrap.b32 %r2370, %r2372, %r2372, %r2541;
	// end inline asm
	// begin inline asm
	shf.l.wrap.b32 %r2374, %r2376, %r2376, %r2521;
	// end inline asm
	// begin inline asm
	shf.l.wrap.b32 %r2378, %r2380, %r2380, %r2525;
	// end inline asm
	xor.b32  	%r3703, %r2374, %r3653;
	xor.b32  	%r2384, %r3703, %r2378;
	shl.b32 	%r3704, %r2374, 3;
	xor.b32  	%r3705, %r3589, %r3704;
	xor.b32  	%r3706, %r3705, %r2378;
	not.b32 	%r2388, %r3706;
	// begin inline asm
	shf.l.wrap.b32 %r2382, %r2384, %r2384, %r2529;
	// end inline asm
	// begin inline asm
	shf.l.wrap.b32 %r2386, %r2388, %r2388, %r2533;
	// end inline asm
	xor.b32  	%r3707, %r2382, %r2374;
	xor.b32  	%r2392, %r3707, %r2386;
	shl.b32 	%r3708, %r2382, 7;
	xor.b32  	%r3709, %r3708, %r2378;
	xor.b32  	%r2396, %r3709, %r2386;
	// begin inline asm
	shf.l.wrap.b32 %r2390, %r2392, %r2392, %r2537;
	// end inline asm
	// begin inline asm
	shf.l.wrap.b32 %r2394, %r2396, %r2396, %r2541;
	// end inline asm
	// begin inline asm
	shf.l.wrap.b32 %r2398, %r2400, %r2400, %r2521;
	// end inline asm
	// begin inline asm
	shf.l.wrap.b32 %r2402, %r2404, %r2404, %r2525;
	// end inline asm
	xor.b32  	%r3710, %r2398, %r3664;
	xor.b32  	%r2408, %r3710, %r2402;
	shl.b32 	%r3711, %r2398, 3;
	xor.b32  	%r3712, %r3600, %r3711;
	xor.b32  	%r3713, %r3712, %r2402;
	not.b32 	%r2412, %r3713;
	// begin inline asm
	shf.l.wrap.b32 %r2406, %r2408, %r2408, %r2529;
	// end inline asm
	// begin inline asm
	shf.l.wrap.b32 %r2410, %r2412, %r2412, %r2533;
	// end inline asm
	xor.b32  	%r3714, %r2406, %r2398;
	xor.b32  	%r2416, %r3714, %r2410;
	shl.b32 	%r3715, %r2406, 7;
	xor.b32  	%r3716, %r3715, %r2402;
	xor.b32  	%r2420, %r3716, %r2410;
	// begin inline asm
	shf.l.wrap.b32 %r2414, %r2416, %r2416, %r2537;
	// end inline asm
	// begin inline asm
	shf.l.wrap.b32 %r2418, %r2420, %r2420, %r2541;
	// end inline asm
	// begin inline asm
	shf.l.wrap.b32 %r2422, %r2424, %r2424, %r2521;
	// end inline asm
	// begin inline asm
	shf.l.wrap.b32 %r2426, %r2428, %r2428, %r2525;
	// end inline asm
	xor.b32  	%r3717, %r2422, %r3587;
	xor.b32  	%r2432, %r3717, %r2426;
	shl.b32 	%r3718, %r2422, 3;
	xor.b32  	%r3719, %r3611, %r3718;
	xor.b32  	%r3720, %r3719, %r2426;
	not.b32 	%r2436, %r3720;
	// begin inline asm
	shf.l.wrap.b32 %r2430, %r2432, %r2432, %r2529;
	// end inline asm
	// begin inline asm
	shf.l.wrap.b32 %r2434, %r2436, %r2436, %r2533;
	// end inline asm
	xor.b32  	%r3721, %r2430, %r2422;
	xor.b32  	%r2440, %r3721, %r2434;
	shl.b32 	%r3722, %r2430, 7;
	xor.b32  	%r3723, %r3722, %r2426;
	xor.b32  	%r2444, %r3723, %r2434;
	// begin inline asm
	shf.l.wrap.b32 %r2438, %r2440, %r2440, %r2537;
	// end inline asm
	// begin inline asm
	shf.l.wrap.b32 %r2442, %r2444, %r2444, %r2541;
	// end inline asm
	// begin inline asm
	shf.l.wrap.b32 %r2446, %r2270, %r2270, %r2521;
	// end inline asm
	// begin inline asm
	shf.l.wrap.b32 %r2450, %r2390, %r2390, %r2525;
	// end inline asm
	xor.b32  	%r3724, %r2446, %r2318;
	xor.b32  	%r2456, %r3724, %r2450;
	shl.b32 	%r3725, %r2446, 3;
	xor.b32  	%r3726, %r3725, %r2438;
	xor.b32  	%r2460, %r3726, %r2450;
	// begin inline asm
	shf.l.wrap.b32 %r2454, %r2456, %r2456, %r2529;
	// end inline asm
	// begin inline asm
	shf.l.wrap.b32 %r2458, %r2460, %r2460, %r2533;
	// end inline asm
	xor.b32  	%r3727, %r2454, %r2446;
	xor.b32  	%r2464, %r3727, %r2458;
	shl.b32 	%r3728, %r2454, 7;
	xor.b32  	%r3729, %r3728, %r2450;
	xor.b32  	%r2468, %r3729, %r2458;
	// begin inline asm
	shf.l.wrap.b32 %r2462, %r2464, %r2464, %r2537;
	// end inline asm
	// begin inline asm
	shf.l.wrap.b32 %r2466, %r2468, %r2468, %r2541;
	// end inline asm
	// begin inline asm
	shf.l.wrap.b32 %r2470, %r2418, %r2418, %r2521;
	// end inline asm
	// begin inline asm
	shf.l.wrap.b32 %r2474, %r2346, %r2346, %r2525;
	// end inline asm
	xor.b32  	%r3730, %r2470, %r2298;
	xor.b32  	%r2480, %r3730, %r2474;
	shl.b32 	%r3731, %r2470, 3;
	xor.b32  	%r3732, %r3731, %r2370;
	xor.b32  	%r2484, %r3732, %r2474;
	// begin inline asm
	shf.l.wrap.b32 %r2478, %r2480, %r2480, %r2529;
	// end inline asm
	// begin inline asm
	shf.l.wrap.b32 %r2482, %r2484, %r2484, %r2533;
	// end inline asm
	xor.b32  	%r3733, %r2478, %r2470;
	xor.b32  	%r2488, %r3733, %r2482;
	shl.b32 	%r3734, %r2478, 7;
	xor.b32  	%r3735, %r3734, %r2474;
	xor.b32  	%r2492, %r3735, %r2482;
	// begin inline asm
	shf.l.wrap.b32 %r2486, %r2488, %r2488, %r2537;
	// end inline asm
	// begin inline asm
	shf.l.wrap.b32 %r2490, %r2492, %r2492, %r2541;
	// end inline asm
	// begin inline asm
	shf.l.wrap.b32 %r2494, %r2262, %r2262, %r2521;
	// end inline asm
	// begin inline asm
	shf.l.wrap.b32 %r2498, %r2334, %r2334, %r2525;
	// end inline asm
	xor.b32  	%r3736, %r2494, %r2310;
	xor.b32  	%r2504, %r3736, %r2498;
	shl.b32 	%r3737, %r2494, 3;
	xor.b32  	%r3738, %r3737, %r2382;
	xor.b32  	%r2508, %r3738, %r2498;
	// begin inline asm
	shf.l.wrap.b32 %r2502, %r2504, %r2504, %r2529;
	// end inline asm
	// begin inline asm
	shf.l.wrap.b32 %r2506, %r2508, %r2508, %r2533;
	// end inline asm
	xor.b32  	%r3739, %r2502, %r2494;
	xor.b32  	%r2512, %r3739, %r2506;
	shl.b32 	%r3740, %r2502, 7;
	xor.b32  	%r3741, %r3740, %r2498;
	xor.b32  	%r2516, %r3741, %r2506;
	// begin inline asm
	shf.l.wrap.b32 %r2510, %r2512, %r2512, %r2537;
	// end inline asm
	// begin inline asm
	shf.l.wrap.b32 %r2514, %r2516, %r2516, %r2541;
	// end inline asm
	// begin inline asm
	shf.l.wrap.b32 %r2518, %r2410, %r2410, %r2521;
	// end inline asm
	// begin inline asm
	shf.l.wrap.b32 %r2522, %r2290, %r2290, %r2525;
	// end inline asm
	xor.b32  	%r3742, %r2518, %r2434;
	xor.b32  	%r2528, %r3742, %r2522;
	shl.b32 	%r3743, %r2518, 3;
	xor.b32  	%r3744, %r3743, %r2362;
	xor.b32  	%r2532, %r3744, %r2522;
	// begin inline asm
	shf.l.wrap.b32 %r2526, %r2528, %r2528, %r2529;
	// end inline asm
	// begin inline asm
	shf.l.wrap.b32 %r2530, %r2532, %r2532, %r2533;
	// end inline asm
	xor.b32  	%r3745, %r2526, %r2518;
	xor.b32  	%r2536, %r3745, %r2530;
	shl.b32 	%r3746, %r2526, 7;
	xor.b32  	%r3747, %r3746, %r2522;
	xor.b32  	%r2540, %r3747, %r2530;
	// begin inline asm
	shf.l.wrap.b32 %r2534, %r2536, %r2536, %r2537;
	// end inline asm
	// begin inline asm
	shf.l.wrap.b32 %r2538, %r2540, %r2540, %r2541;
	// end inline asm
	add.s64 	%rd51, %rd49, %rd1;
	add.s64 	%rd78, %rd51, 8;
	mov.u64 	%rd79, d_T512;
	mov.b32 	%r35993, 0;
	mov.u32 	%r35994, %r35993;
	mov.u32 	%r35995, %r35993;
	mov.u32 	%r35996, %r35993;
	mov.u32 	%r35997, %r35993;
	mov.u32 	%r35998, %r35993;
	mov.u32 	%r35999, %r35993;
	mov.u32 	%r36000, %r35993;
	mov.u32 	%r36001, %r35993;
	mov.u32 	%r36002, %r35993;
	mov.u32 	%r36003, %r35993;
	mov.u32 	%r36004, %r35993;
	mov.u32 	%r36005, %r35993;
	mov.u32 	%r36006, %r35993;
	mov.u32 	%r36007, %r35993;
	mov.u32 	%r36008, %r35993;
	mov.u32 	%r36009, %r35993;
$L__BB0_7:
	ld.global.u8 	%r3748, [%rd78];
	and.b32  	%r3749, %r3748, 1;
	neg.s32 	%r3750, %r3749;
	ld.const.u32 	%r3751, [%rd79];
	and.b32  	%r3752, %r3751, %r3750;
	xor.b32  	%r3753, %r3752, %r35994;
	ld.const.u32 	%r3754, [%rd79+4];
	and.b32  	%r3755, %r3754, %r3750;
	xor.b32  	%r3756, %r3755, %r35995;
	ld.const.u32 	%r3757, [%rd79+8];
	and.b32  	%r3758, %r3757, %r3750;
	xor.b32  	%r3759, %r3758, %r35996;
	ld.const.u32 	%r3760, [%rd79+12];
	and.b32  	%r3761, %r3760, %r3750;
	xor.b32  	%r3762, %r3761, %r35997;
	ld.const.u32 	%r3763, [%rd79+16];
	and.b32  	%r3764, %r3763, %r3750;
	xor.b32  	%r3765, %r3764, %r35998;
	ld.const.u32 	%r3766, [%rd79+20];
	and.b32  	%r3767, %r3766, %r3750;
	xor.b32  	%r3768, %r3767, %r35999;
	ld.const.u32 	%r3769, [%rd79+24];
	and.b32  	%r3770, %r3769, %r3750;
	xor.b32  	%r3771, %r3770, %r36000;
	ld.const.u32 	%r3772, [%rd79+28];
	and.b32  	%r3773, %r3772, %r3750;
	xor.b32  	%r3774, %r3773, %r36001;
	ld.const.u32 	%r3775, [%rd79+32];
	and.b32  	%r3776, %r3775, %r3750;
	xor.b32  	%r3777, %r3776, %r36002;
	ld.const.u32 	%r3778, [%rd79+36];
	and.b32  	%r3779, %r3778, %r3750;
	xor.b32  	%r3780, %r3779, %r36003;
	ld.const.u32 	%r3781, [%rd79+40];
	and.b32  	%r3782, %r3781, %r3750;
	xor.b32  	%r3783, %r3782, %r36004;
	ld.const.u32 	%r3784, [%rd79+44];
	and.b32  	%r3785, %r3784, %r3750;
	xor.b32  	%r3786, %r3785, %r36005;
	ld.const.u32 	%r3787, [%rd79+48];
	and.b32  	%r3788, %r3787, %r3750;
	xor.b32  	%r3789, %r3788, %r36006;
	ld.const.u32 	%r3790, [%rd79+52];
	and.b32  	%r3791, %r3790, %r3750;
	xor.b32  	%r3792, %r3791, %r36007;
	ld.const.u32 	%r3793, [%rd79+56];
	and.b32  	%r3794, %r3793, %r3750;
	xor.b32  	%r3795, %r3794, %r36008;
	ld.const.u32 	%r3796, [%rd79+60];
	and.b32  	%r3797, %r3796, %r3750;
	xor.b32  	%r3798, %r3797, %r36009;
	shl.b32 	%r3799, %r3748, 30;
	shr.s32 	%r3800, %r3799, 31;
	ld.const.u32 	%r3801, [%rd79+64];
	and.b32  	%r3802, %r3801, %r3800;
	xor.b32  	%r3803, %r3802, %r3753;
	ld.const.u32 	%r3804, [%rd79+68];
	and.b32  	%r3805, %r3804, %r3800;
	xor.b32  	%r3806, %r3805, %r3756;
	ld.const.u32 	%r3807, [%rd79+72];
	and.b32  	%r3808, %r3807, %r3800;
	xor.b32  	%r3809, %r3808, %r3759;
	ld.const.u32 	%r3810, [%rd79+76];
	and.b32  	%r3811, %r3810, %r3800;
	xor.b32  	%r3812, %r3811, %r3762;
	ld.const.u32 	%r3813, [%rd79+80];
	and.b32  	%r3814, %r3813, %r3800;
	xor.b32  	%r3815, %r3814, %r3765;
	ld.const.u32 	%r3816, [%rd79+84];
	and.b32  	%r3817, %r3816, %r3800;
	xor.b32  	%r3818, %r3817, %r3768;
	ld.const.u32 	%r3819, [%rd79+88];
	and.b32  	%r3820, %r3819, %r3800;
	xor.b32  	%r3821, %r3820, %r3771;
	ld.const.u32 	%r3822, [%rd79+92];
	and.b32  	%r3823, %r3822, %r3800;
	xor.b32  	%r3824, %r3823, %r3774;
	ld.const.u32 	%r3825, [%rd79+96];
	and.b32  	%r3826, %r3825, %r3800;
	xor.b32  	%r3827, %r3826, %r3777;
	ld.const.u32 	%r3828, [%rd79+100];
	and.b32  	%r3829, %r3828, %r3800;
	xor.b32  	%r3830, %r3829, %r3780;
	ld.const.u32 	%r3831, [%rd79+104];
	and.b32  	%r3832, %r3831, %r3800;
	xor.b32  	%r3833, %r3832, %r3783;
	ld.const.u32 	%r3834, [%rd79+108];
	and.b32  	%r3835, %r3834, %r3800;
	xor.b32  	%r3836, %r3835, %r3786;
	ld.const.u32 	%r3837, [%rd79+112];
	and.b32  	%r3838, %r3837, %r3800;
	xor.b32  	%r3839, %r3838, %r3789;
	ld.const.u32 	%r3840, [%rd79+116];
	and.b32  	%r3841, %r3840, %r3800;
	xor.b32  	%r3842, %r3841, %r3792;
	ld.const.u32 	%r3843, [%rd79+120];
	and.b32  	%r3844, %r3843, %r3800;
	xor.b32  	%r3845, %r3844, %r3795;
	ld.const.u32 	%r3846, [%rd79+124];
	and.b32  	%r3847, %r3846, %r3800;
	xor.b32  	%r3848, %r3847, %r3798;
	shl.b32 	%r3849, %r3748, 29;
	shr.s32 	%r3850, %r3849, 31;
	ld.const.u32 	%r3851, [%rd79+128];
	and.b32  	%r3852, %r3851, %r3850;
	xor.b32  	%r3853, %r3852, %r3803;
	ld.const.u32 	%r3854, [%rd79+132];
	and.b32  	%r3855, %r3854, %r3850;
	xor.b32  	%r3856, %r3855, %r3806;
	ld.const.u32 	%r3857, [%rd79+136];
	and.b32  	%r3858, %r3857, %r3850;
	xor.b32  	%r3859, %r3858, %r3809;
	ld.const.u32 	%r3860, [%rd79+140];
	and.b32  	%r3861, %r3860, %r3850;
	xor.b32  	%r3862, %r3861, %r3812;
	ld.const.u32 	%r3863, [%rd79+144];
	and.b32  	%r3864, %r3863, %r3850;
	xor.b32  	%r3865, %r3864, %r3815;
	ld.const.u32 	%r3866, [%rd79+148];
	and.b32  	%r3867, %r3866, %r3850;
	xor.b32  	%r3868, %r3867, %r3818;
	ld.const.u32 	%r3869, [%rd79+152];
	and.b32  	%r3870, %r3869, %r3850;
	xor.b32  	%r3871, %r3870, %r3821;
	ld.const.u32 	%r3872, [%rd79+156];
	and.b32  	%r3873, %r3872, %r3850;
	xor.b32  	%r3874, %r3873, %r3824;
	ld.const.u32 	%r3875, [%rd79+160];
	and.b32  	%r3876, %r3875, %r3850;
	xor.b32  	%r3877, %r3876, %r3827;
	ld.const.u32 	%r3878, [%rd79+164];
	and.b32  	%r3879, %r3878, %r3850;
	xor.b32  	%r3880, %r3879, %r3830;
	ld.const.u32 	%r3881, [%rd79+168];
	and.b32  	%r3882, %r3881, %r3850;
	xor.b32  	%r3883, %r3882, %r3833;
	ld.const.u32 	%r3884, [%rd79+172];
	and.b32  	%r3885, %r3884, %r3850;
	xor.b32  	%r3886, %r3885, %r3836;
	ld.const.u32 	%r3887, [%rd79+176];
	and.b32  	%r3888, %r3887, %r3850;
	xor.b32  	%r3889, %r3888, %r3839;
	ld.const.u32 	%r3890, [%rd79+180];
	and.b32  	%r3891, %r3890, %r3850;
	xor.b32  	%r3892, %r3891, %r3842;
	ld.const.u32 	%r3893, [%rd79+184];
	and.b32  	%r3894, %r3893, %r3850;
	xor.b32  	%r3895, %r3894, %r3845;
	ld.const.u32 	%r3896, [%rd79+188];
	and.b32  	%r3897, %r3896, %r3850;
	xor.b32  	%r3898, %r3897, %r3848;
	shl.b32 	%r3899, %r3748, 28;
	shr.s32 	%r3900, %r3899, 31;
	ld.const.u32 	%r3901, [%rd79+192];
	and.b32  	%r3902, %r3901, %r3900;
	xor.b32  	%r3903, %r3902, %r3853;
	ld.const.u32 	%r3904, [%rd79+196];
	and.b32  	%r3905, %r3904, %r3900;
	xor.b32  	%r3906, %r3905, %r3856;
	ld.const.u32 	%r3907, [%rd79+200];
	and.b32  	%r3908, %r3907, %r3900;
	xor.b32  	%r3909, %r3908, %r3859;
	ld.const.u32 	%r3910, [%rd79+204];
	and.b32  	%r3911, %r3910, %r3900;
	xor.b32  	%r3912, %r3911, %r3862;
	ld.const.u32 	%r3913, [%rd79+208];
	and.b32  	%r3914, %r3913, %r3900;
	xor.b32  	%r3915, %r3914, %r3865;
	ld.const.u32 	%r3916, [%rd79+212];
	and.b32  	%r3917, %r3916, %r3900;
	xor.b32  	%r3918, %r3917, %r3868;
	ld.const.u32 	%r3919, [%rd79+216];
	and.b32  	%r3920, %r3919, %r3900;
	xor.b32  	%r3921, %r3920, %r3871;
	ld.const.u32 	%r3922, [%rd79+220];
	and.b32  	%r3923, %r3922, %r3900;
	xor.b32  	%r3924, %r3923, %r3874;
	ld.const.u32 	%r3925, [%rd79+224];
	and.b32  	%r3926, %r3925, %r3900;
	xor.b32  	%r3927, %r3926, %r3877;
	ld.const.u32 	%r3928, [%rd79+228];
	and.b32  	%r3929, %r3928, %r3900;
	xor.b32  	%r3930, %r3929, %r3880;
	ld.const.u32 	%r3931, [%rd79+232];
	and.b32  	%r3932, %r3931, %r3900;
	xor.b32  	%r3933, %r3932, %r3883;
	ld.const.u32 	%r3934, [%rd79+236];
	and.b32  	%r3935, %r3934, %r3900;
	xor.b32  	%r3936, %r3935, %r3886;
	ld.const.u32 	%r3937, [%rd79+240];
	and.b32  	%r3938, %r3937, %r3900;
	xor.b32  	%r3939, %r3938, %r3889;
	ld.const.u32 	%r3940, [%rd79+244];
	and.b32  	%r3941, %r3940, %r3900;
	xor.b32  	%r3942, %r3941, %r3892;
	ld.const.u32 	%r3943, [%rd79+248];
	and.b32  	%r3944, %r3943, %r3900;
	xor.b32  	%r3945, %r3944, %r3895;
	ld.const.u32 	%r3946, [%rd79+252];
	and.b32  	%r3947, %r3946, %r3900;
	xor.b32  	%r3948, %r3947, %r3898;
	shl.b32 	%r3949, %r3748, 27;
	shr.s32 	%r3950, %r3949, 31;
	ld.const.u32 	%r3951, [%rd79+256];
	and.b32  	%r3952, %r3951, %r3950;
	xor.b32  	%r3953, %r3952, %r3903;
	ld.const.u32 	%r3954, [%rd79+260];
	and.b32  	%r3955, %r3954, %r3950;
	xor.b32  	%r3956, %r3955, %r3906;
	ld.const.u32 	%r3957, [%rd79+264];
	and.b32  	%r3958, %r3957, %r3950;
	xor.b32  	%r3959, %r3958, %r3909;
	ld.const.u32 	%r3960, [%rd79+268];
	and.b32  	%r3961, %r3960, %r3950;
	xor.b32  	%r3962, %r3961, %r3912;
	ld.const.u32 	%r3963, [%rd79+272];
	and.b32  	%r3964, %r3963, %r3950;
	xor.b32  	%r3965, %r3964, %r3915;
	ld.const.u32 	%r3966, [%rd79+276];
	and.b32  	%r3967, %r3966, %r3950;
	xor.b32  	%r3968, %r3967, %r3918;
	ld.const.u32 	%r3969, [%rd79+280];
	and.b32  	%r3970, %r3969, %r3950;
	xor.b32  	%r3971, %r3970, %r3921;
	ld.const.u32 	%r3972, [%rd79+284];
	and.b32  	%r3973, %r3972, %r3950;
	xor.b32  	%r3974, %r3973, %r3924;
	ld.const.u32 	%r3975, [%rd79+288];
	and.b32  	%r3976, %r3975, %r3950;
	xor.b32  	%r3977, %r3976, %r3927;
	ld.const.u32 	%r3978, [%rd79+292];
	and.b32  	%r3979, %r3978, %r3950;
	xor.b32  	%r3980, %r3979, %r3930;
	ld.const.u32 	%r3981, [%rd79+296];
	and.b32  	%r3982, %r3981, %r3950;
	xor.b32  	%r3983, %r3982, %r3933;
	ld.const.u32 	%r3984, [%rd79+300];
	and.b32  	%r3985, %r3984, %r3950;
	xor.b32  	%r3986, %r3985, %r3936;
	ld.const.u32 	%r3987, [%rd79+304];
	and.b32  	%r3988, %r3987, %r3950;
	xor.b32  	%r3989, %r3988, %r3939;
	ld.const.u32 	%r3990, [%rd79+308];
	and.b32  	%r3991, %r3990, %r3950;
	xor.b32  	%r3992, %r3991, %r3942;
	ld.const.u32 	%r3993, [%rd79+312];
	and.b32  	%r3994, %r3993, %r3950;
	xor.b32  	%r3995, %r3994, %r3945;
	ld.const.u32 	%r3996, [%rd79+316];
	and.b32  	%r3997, %r3996, %r3950;
	xor.b32  	%r3998, %r3997, %r3948;
	shl.b32 	%r3999, %r3748, 26;
	shr.s32 	%r4000, %r3999, 31;
	ld.const.u32 	%r4001, [%rd79+320];
	and.b32  	%r4002, %r4001, %r4000;
	xor.b32  	%r4003, %r4002, %r3953;
	ld.const.u32 	%r4004, [%rd79+324];
	and.b32  	%r4005, %r4004, %r4000;
	xor.b32  	%r4006, %r4005, %r3956;
	ld.const.u32 	%r4007, [%rd79+328];
	and.b32  	%r4008, %r4007, %r4000;
	xor.b32  	%r4009, %r4008, %r3959;
	ld.const.u32 	%r4010, [%rd79+332];
	and.b32  	%r4011, %r4010, %r4000;
	xor.b32  	%r4012, %r4011, %r3962;
	ld.const.u32 	%r4013, [%rd79+336];
	and.b32  	%r4014, %r4013, %r4000;
	xor.b32  	%r4015, %r4014, %r3965;
	ld.const.u32 	%r4016, [%rd79+340];
	and.b32  	%r4017, %r4016, %r4000;
	xor.b32  	%r4018, %r4017, %r3968;
	ld.const.u32 	%r4019, [%rd79+344];
	and.b32  	%r4020, %r4019, %r4000;
	xor.b32  	%r4021, %r4020, %r3971;
	ld.const.u32 	%r4022, [%rd79+348];
	and.b32  	%r4023, %r4022, %r4000;
	xor.b32  	%r4024, %r4023, %r3974;
	ld.const.u32 	%r4025, [%rd79+352];
	and.b32  	%r4026, %r4025, %r4000;
	xor.b32  	%r4027, %r4026, %r3977;
	ld.const.u32 	%r4028, [%rd79+356];
	and.b32  	%r4029, %r4028, %r4000;
	xor.b32  	%r4030, %r4029, %r3980;
	ld.const.u32 	%r4031, [%rd79+360];
	and.b32  	%r4032, %r4031, %r4000;
	xor.b32  	%r4033, %r4032, %r3983;
	ld.const.u32 	%r4034, [%rd79+364];
	and.b32  	%r4035, %r4034, %r4000;
	xor.b32  	%r4036, %r4035, %r3986;
	ld.const.u32 	%r4037, [%rd79+368];
	and.b32  	%r4038, %r4037, %r4000;
	xor.b32  	%r4039, %r4038, %r3989;
	ld.const.u32 	%r4040, [%rd79+372];
	and.b32  	%r4041, %r4040, %r4000;
	xor.b32  	%r4042, %r4041, %r3992;
	ld.const.u32 	%r4043, [%rd79+376];
	and.b32  	%r4044, %r4043, %r4000;
	xor.b32  	%r4045, %r4044, %r3995;
	ld.const.u32 	%r4046, [%rd79+380];
	and.b32  	%r4047, %r4046, %r4000;
	xor.b32  	%r4048, %r4047, %r3998;
	shl.b32 	%r4049, %r3748, 25;
	shr.s32 	%r4050, %r4049, 31;
	ld.const.u32 	%r4051, [%rd79+384];
	and.b32  	%r4052, %r4051, %r4050;
	xor.b32  	%r4053, %r4052, %r4003;
	ld.const.u32 	%r4054, [%rd79+388];
	and.b32  	%r4055, %r4054, %r4050;
	xor.b32  	%r4056, %r4055, %r4006;
	ld.const.u32 	%r4057, [%rd79+392];
	and.b32  	%r4058, %r4057, %r4050;
	xor.b32  	%r4059, %r4058, %r4009;
	ld.const.u32 	%r4060, [%rd79+396];
	and.b32  	%r4061, %r4060, %r4050;
	xor.b32  	%r4062, %r4061, %r4012;
	ld.const.u32 	%r4063, [%rd79+400];
	and.b32  	%r4064, %r4063, %r4050;
	xor.b32  	%r4065, %r4064, %r4015;
	ld.const.u32 	%r4066, [%rd79+404];
	and.b32  	%r4067, %r4066, %r4050;
	xor.b32  	%r4068, %r4067, %r4018;
	ld.const.u32 	%r4069, [%rd79+408];
	and.b32  	%r4070, %r4069, %r4050;
	xor.b32  	%r4071, %r4070, %r4021;
	ld.const.u32 	%r4072, [%rd79+412];
	and.b32  	%r4073, %r4072, %r4050;
	xor.b32  	%r4074, %r4073, %r4024;
	ld.const.u32 	%r4075, [%rd79+416];
	and.b32  	%r4076, %r4075, %r4050;
	xor.b32  	%r4077, %r4076, %r4027;
	ld.const.u32 	%r4078, [%rd79+420];
	and.b32  	%r4079, %r4078, %r4050;
	xor.b32  	%r4080, %r4079, %r4030;
	ld.const.u32 	%r4081, [%rd79+424];
	and.b32  	%r4082, %r4081, %r4050;
	xor.b32  	%r4083, %r4082, %r4033;
	ld.const.u32 	%r4084, [%rd79+428];
	and.b32  	%r4085, %r4084, %r4050;
	xor.b32  	%r4086, %r4085, %r4036;
	ld.const.u32 	%r4087, [%rd79+432];
	and.b32  	%r4088, %r4087, %r4050;
	xor.b32  	%r4089, %r4088, %r4039;
	ld.const.u32 	%r4090, [%rd79+436];
	and.b32  	%r4091, %r4090, %r4050;
	xor.b32  	%r4092, %r4091, %r4042;
	ld.const.u32 	%r4093, [%rd79+440];
	and.b32  	%r4094, %r4093, %r4050;
	xor.b32  	%r4095, %r4094, %r4045;
	ld.const.u32 	%r4096, [%rd79+444];
	and.b32  	%r4097, %r4096, %r4050;
	xor.b32  	%r4098, %r4097, %r4048;
	shr.u32 	%r4099, %r3748, 7;
	neg.s32 	%r4100, %r4099;
	ld.const.u32 	%r4101, [%rd79+448];
	and.b32  	%r4102, %r4101, %r4100;
	xor.b32  	%r35994, %r4102, %r4053;
	ld.const.u32 	%r4103, [%rd79+452];
	and.b32  	%r4104, %r4103, %r4100;
	xor.b32  	%r35995, %r4104, %r4056;
	ld.const.u32 	%r4105, [%rd79+456];
	and.b32  	%r4106, %r4105, %r4100;
	xor.b32  	%r35996, %r4106, %r4059;
	ld.const.u32 	%r4107, [%rd79+460];
	and.b32  	%r4108, %r4107, %r4100;
	xor.b32  	%r35997, %r4108, %r4062;
	ld.const.u32 	%r4109, [%rd79+464];
	and.b32  	%r4110, %r4109, %r4100;
	xor.b32  	%r35998, %r4110, %r4065;
	ld.const.u32 	%r4111, [%rd79+468];
	and.b32  	%r4112, %r4111, %r4100;
	xor.b32  	%r35999, %r4112, %r4068;
	ld.const.u32 	%r4113, [%rd79+472];
	and.b32  	%r4114, %r4113, %r4100;
	xor.b32  	%r36000, %r4114, %r4071;
	ld.const.u32 	%r4115, [%rd79+476];
	and.b32  	%r4116, %r4115, %r4100;
	xor.b32  	%r36001, %r4116, %r4074;
	ld.const.u32 	%r4117, [%rd79+480];
	and.b32  	%r4118, %r4117, %r4100;
	xor.b32  	%r36002, %r4118, %r4077;
	ld.const.u32 	%r4119, [%rd79+484];
	and.b32  	%r4120, %r4119, %r4100;
	xor.b32  	%r36003, %r4120, %r4080;
	ld.const.u32 	%r4121, [%rd79+488];
	and.b32  	%r4122, %r4121, %r4100;
	xor.b32  	%r36004, %r4122, %r4083;
	ld.const.u32 	%r4123, [%rd79+492];
	and.b32  	%r4124, %r4123, %r4100;
	xor.b32  	%r36005, %r4124, %r4086;
	ld.const.u32 	%r4125, [%rd79+496];
	and.b32  	%r4126, %r4125, %r4100;
	xor.b32  	%r36006, %r4126, %r4089;
	ld.const.u32 	%r4127, [%rd79+500];
	and.b32  	%r4128, %r4127, %r4100;
	xor.b32  	%r36007, %r4128, %r4092;
	ld.const.u32 	%r4129, [%rd79+504];
	and.b32  	%r4130, %r4129, %r4100;
	xor.b32  	%r36008, %r4130, %r4095;
	ld.const.u32 	%r4131, [%rd79+508];
	and.b32  	%r4132, %r4131, %r4100;
	xor.b32  	%r36009, %r4132, %r4098;
	add.s64 	%rd78, %rd78, 1;
	add.s32 	%r35993, %r35993, 512;
	setp.ne.s32 	%p4, %r35993, 4096;
	add.s64 	%rd79, %rd79, 512;
	@%p4 bra 	$L__BB0_7;
	ld.param.u64 	%rd70, [_Z24x13_hamsi512_gpu_hash_64ijPyPj_param_2];
	xor.b32  	%r5862, %r2394, 1734964589;
	xor.b32  	%r5863, %r2482, 541222252;
	xor.b32  	%r5864, %r2490, 1818584364;
	xor.b32  	%r5865, %r2322, 1702258034;
	xor.b32  	%r5866, %r2478, 1701719368;
	xor.b32  	%r5867, %r2274, 1281717622;
	xor.b32  	%r5868, %r2442, 808464672;
	xor.b32  	%r5869, %r2486, 541207859;
	xor.b32  	%r5870, %r2458, 875836972;
	xor.b32  	%r5871, %r2414, 1970479154;
	xor.b32  	%r5872, %r2466, 808198242;
	xor.b32  	%r5873, %r2366, 1919361073;
	xor.b32  	%r5874, %r2342, 1701732965;
	xor.b32  	%r5875, %r2454, 1797276018;
	xor.b32  	%r5876, %r2294, 1819304306;
	xor.b32  	%r5877, %r2462, 1937007973;
	ld.const.u32 	%r5878, [d_alpha_n];
	xor.b32  	%r5879, %r5878, %r35994;
	xor.b32  	%r5880, %r7, %r35995;
	xor.b32  	%r5881, %r8, %r5877;
	xor.b32  	%r5882, %r9, %r5876;
	ld.const.u32 	%r5883, [d_alpha_n+16];
	xor.b32  	%r5884, %r5883, %r35996;
	xor.b32  	%r5885, %r11, %r35997;
	xor.b32  	%r5886, %r12, %r5875;
	xor.b32  	%r5887, %r13, %r5874;
	xor.b32  	%r5888, %r14, %r5873;
	xor.b32  	%r5889, %r15, %r5872;
	xor.b32  	%r5890, %r16, %r35998;
	xor.b32  	%r5891, %r17, %r35999;
	ld.const.u32 	%r5892, [d_alpha_n+48];
	xor.b32  	%r5893, %r5892, %r5871;
	xor.b32  	%r5894, %r19, %r5870;
	xor.b32  	%r5895, %r20, %r36000;
	xor.b32  	%r5896, %r21, %r36001;
	xor.b32  	%r5897, %r22, %r36002;
	xor.b32  	%r5898, %r23, %r36003;
	xor.b32  	%r5899, %r24, %r5869;
	xor.b32  	%r5900, %r25, %r5868;
	xor.b32  	%r5901, %r26, %r36004;
	xor.b32  	%r5902, %r27, %r36005;
	xor.b32  	%r5903, %r28, %r5867;
	xor.b32  	%r5904, %r29, %r5866;
	xor.b32  	%r5905, %r30, %r5865;
	ld.const.u32 	%r5906, [d_alpha_n+100];
	xor.b32  	%r5907, %r5906, %r5864;
	xor.b32  	%r5908, %r32, %r36006;
	ld.const.u32 	%r5909, [d_alpha_n+108];
	xor.b32  	%r5910, %r5909, %r36007;
	ld.const.u32 	%r5911, [d_alpha_n+112];
	xor.b32  	%r5912, %r5911, %r5863;
	xor.b32  	%r5913, %r35, %r5862;
	xor.b32  	%r5914, %r36, %r36008;
	xor.b32  	%r5915, %r37, %r36009;
	and.b32  	%r5916, %r5897, %r5879;
	xor.b32  	%r5917, %r5905, %r5916;
	xor.b32  	%r5918, %r5897, %r5888;
	xor.b32  	%r4135, %r5918, %r5917;
	or.b32  	%r5919, %r5905, %r5879;
	xor.b32  	%r5920, %r5919, %r5888;
	xor.b32  	%r5921, %r4135, %r5879;
	or.b32  	%r5922, %r5921, %r5920;
	xor.b32  	%r5923, %r5922, %r5917;
	and.b32  	%r5924, %r5920, %r5917;
	xor.b32  	%r5925, %r5921, %r5924;
	xor.b32  	%r5926, %r5925, %r5920;
	xor.b32  	%r4283, %r5926, %r5923;
	and.b32  	%r5927, %r5898, %r5880;
	xor.b32  	%r5928, %r5907, %r5927;
	xor.b32  	%r5929, %r5898, %r5889;
	xor.b32  	%r4159, %r5929, %r5928;
	or.b32  	%r5930, %r5907, %r5880;
	xor.b32  	%r5931, %r5930, %r5889;
	xor.b32  	%r5932, %r4159, %r5880;
	or.b32  	%r5933, %r5932, %r5931;
	xor.b32  	%r5934, %r5933, %r5928;
	and.b32  	%r5935, %r5931, %r5928;
	xor.b32  	%r5936, %r5932, %r5935;
	xor.b32  	%r5937, %r5936, %r5931;
	xor.b32  	%r4307, %r5937, %r5934;
	and.b32  	%r5938, %r5899, %r5881;
	xor.b32  	%r5939, %r5908, %r5938;
	xor.b32  	%r5940, %r5899, %r5890;
	xor.b32  	%r4183, %r5940, %r5939;
	or.b32  	%r5941, %r5908, %r5881;
	xor.b32  	%r5942, %r5941, %r5890;
	xor.b32  	%r5943, %r4183, %r5881;
	or.b32  	%r5944, %r5943, %r5942;
	xor.b32  	%r5945, %r5944, %r5939;
	and.b32  	%r5946, %r5942, %r5939;
	xor.b32  	%r5947, %r5943, %r5946;
	xor.b32  	%r5948, %r5947, %r5942;
	xor.b32  	%r4139, %r5948, %r5945;
	and.b32  	%r5949, %r5900, %r5882;
	xor.b32  	%r5950, %r5910, %r5949;
	xor.b32  	%r5951, %r5900, %r5891;
	xor.b32  	%r4207, %r5951, %r5950;
	or.b32  	%r5952, %r5910, %r5882;
	xor.b32  	%r5953, %r5952, %r5891;
	xor.b32  	%r5954, %r4207, %r5882;
	or.b32  	%r5955, %r5954, %r5953;
	xor.b32  	%r5956, %r5955, %r5950;
	and.b32  	%r5957, %r5953, %r5950;
	xor.b32  	%r5958, %r5954, %r5957;
	xor.b32  	%r5959, %r5958, %r5953;
	xor.b32  	%r4163, %r5959, %r5956;
	and.b32  	%r5960, %r5901, %r5884;
	xor.b32  	%r5961, %r5912, %r5960;
	xor.b32  	%r5962, %r5901, %r5893;
	xor.b32  	%r4231, %r5962, %r5961;
	or.b32  	%r5963, %r5912, %r5884;
	xor.b32  	%r5964, %r5963, %r5893;
	xor.b32  	%r5965, %r4231, %r5884;
	or.b32  	%r5966, %r5965, %r5964;
	xor.b32  	%r5967, %r5966, %r5961;
	and.b32  	%r5968, %r5964, %r5961;
	xor.b32  	%r5969, %r5965, %r5968;
	xor.b32  	%r5970, %r5969, %r5964;
	xor.b32  	%r4187, %r5970, %r5967;
	and.b32  	%r5971, %r5902, %r5885;
	xor.b32  	%r5972, %r5913, %r5971;
	xor.b32  	%r5973, %r5902, %r5894;
	xor.b32  	%r4255, %r5973, %r5972;
	or.b32  	%r5974, %r5913, %r5885;
	xor.b32  	%r5975, %r5974, %r5894;
	xor.b32  	%r5976, %r4255, %r5885;
	or.b32  	%r5977, %r5976, %r5975;
	xor.b32  	%r5978, %r5977, %r5972;
	and.b32  	%r5979, %r5975, %r5972;
	xor.b32  	%r5980, %r5976, %r5979;
	xor.b32  	%r5981, %r5980, %r5975;
	xor.b32  	%r4211, %r5981, %r5978;
	and.b32  	%r5982, %r5903, %r5886;
	xor.b32  	%r5983, %r5914, %r5982;
	xor.b32  	%r5984, %r5903, %r5895;
	xor.b32  	%r4279, %r5984, %r5983;
	or.b32  	%r5985, %r5914, %r5886;
	xor.b32  	%r5986, %r5985, %r5895;
	xor.b32  	%r5987, %r4279, %r5886;
	or.b32  	%r5988, %r5987, %r5986;
	xor.b32  	%r5989, %r5988, %r5983;
	and.b32  	%r5990, %r5986, %r5983;
	xor.b32  	%r5991, %r5987, %r5990;
	xor.b32  	%r5992, %r5991, %r5986;
	xor.b32  	%r4235, %r5992, %r5989;
	and.b32  	%r5993, %r5904, %r5887;
	xor.b32  	%r5994, %r5915, %r5993;
	xor.b32  	%r5995, %r5904, %r5896;
	xor.b32  	%r4303, %r5995, %r5994;
	or.b32  	%r5996, %r5915, %r5887;
	xor.b32  	%r5997, %r5996, %r5896;
	xor.b32  	%r5998, %r4303, %r5887;
	or.b32  	%r5999, %r5998, %r5997;
	xor.b32  	%r6000, %r5999, %r5994;
	and.b32  	%r6001, %r5997, %r5994;
	xor.b32  	%r6002, %r5998, %r6001;
	xor.b32  	%r6003, %r6002, %r5997;
	xor.b32  	%r4259, %r6003, %r6000;
	mov.b32 	%r5840, 13;
	// begin inline asm
	shf.l.wrap.b32 %r4133, %r4135, %r4135, %r5840;
	// end inline asm
	mov.b32 	%r5844, 3;
	// begin inline asm
	shf.l.wrap.b32 %r4137, %r4139, %r4139, %r5844;
	// end inline asm
	xor.b32  	%r6004, %r4133, %r5934;
	xor.b32  	%r4143, %r6004, %r4137;
	shl.b32 	%r6005, %r4133, 3;
	xor.b32  	%r6006, %r5958, %r6005;
	xor.b32  	%r6007, %r6006, %r4137;
	not.b32 	%r4147, %r6007;
	mov.b32 	%r5848, 1;
	// begin inline asm
	shf.l.wrap.b32 %r4141, %r4143, %r4143, %r5848;
	// end inline asm
	mov.b32 	%r5852, 7;
	// begin inline asm
	shf.l.wrap.b32 %r4145, %r4147, %r4147, %r5852;
	// end inline asm
	xor.b32  	%r6008, %r4141, %r4133;
	xor.b32  	%r4151, %r6008, %r4145;
	shl.b32 	%r6009, %r4141, 7;
	xor.b32  	%r6010, %r6009, %r4137;
	xor.b32  	%r4155, %r6010, %r4145;
	mov.b32 	%r5856, 5;
	// begin inline asm
	shf.l.wrap.b32 %r4149, %r4151, %r4151, %r5856;
	// end inline asm
	mov.b32 	%r5860, 22;
	// begin inline asm
	shf.l.wrap.b32 %r4153, %r4155, %r4155, %r5860;
	// end inline asm
	// begin inline asm
	shf.l.wrap.b32 %r4157, %r4159, %r4159, %r5840;
	// end inline asm
	// begin inline asm
	shf.l.wrap.b32 %r4161, %r4163, %r4163, %r5844;
	// end inline asm
	xor.b32  	%r6011, %r4157, %r5945;
	xor.b32  	%r4167, %r6011, %r4161;
	shl.b32 	%r6012, %r4157, 3;
	xor.b32  	%r6013, %r5969, %r6012;
	xor.b32  	%r6014, %r6013, %r4161;
	not.b32 	%r4171, %r6014;
	// begin inline asm
	shf.l.wrap.b32 %r4165, %r4167, %r4167, %r5848;
	// end inline asm
	// begin inline asm
	shf.l.wrap.b32 %r4169, %r4171, %r4171, %r5852;
	// end inline asm
	xor.b32  	%r6015, %r4165, %r4157;
	xor.b32  	%r4175, %r6015, %r4169;
	shl.b32 	%r6016, %r4165, 7;
	xor.b32  	%r6017, %r6016, %r4161;
	xor.b32  	%r4179, %r6017, %r4169;
	// begin inline asm
	shf.l.wrap.b32 %r4173, %r4175, %r4175, %r5856;
	// end inline asm
	// begin inline asm
	shf.l.wrap.b32 %r4177, %r4179, %r4179, %r5860;
	// end inline asm
	// begin inline asm
	shf.l.wrap.b32 %r4181, %r4183, %r4183, %r5840;
	// end inline asm
	// begin inline asm
	shf.l.wrap.b32 %r4185, %r4187, %r4187, %r5844;
	// end inline asm
	xor.b32  	%r6018, %r4181, %r5956;
	xor.b32  	%r4191, %r6018, %r4185;
	shl.b32 	%r6019, %r4181, 3;
	xor.b32  	%r6020, %r5980, %r6019;
	xor.b32  	%r6021, %r6020, %r4185;
	not.b32 	%r4195, %r6021;
	// begin inline asm
	shf.l.wrap.b32 %r4189, %r4191, %r4191, %r5848;
	// end inline asm
	// begin inline asm
	shf.l.wrap.b32 %r4193, %r4195, %r4195, %r5852;
	// end inline asm
	xor.b32  	%r6022, %r4189, %r4181;
	xor.b32  	%r4199, %r6022, %r4193;
	shl.b32 	%r6023, %r4189, 7;
	xor.b32  	%r6024, %r6023, %r4185;
	xor.b32  	%r4203, %r6024, %r4193;
	// begin inline asm
	shf.l.wrap.b32 %r4197, %r4199, %r4199, %r5856;
	// end inline asm
	// begin inline asm
	shf.l.wrap.b32 %r4201, %r4203, %r4203, %r5860;
	// end inline asm
	// begin inline asm
	shf.l.wrap.b32 %r4205, %r4207, %r4207, %r5840;
	// end inline asm
	// begin inline asm
	shf.l.wrap.b32 %r4209, %r4211, %r4211, %r5844;
	// end inline asm
	xor.b32  	%r6025, %r4205, %r5967;
	xor.b32  	%r4215, %r6025, %r4209;
	shl.b32 	%r6026, %r4205, 3;
	xor.b32  	%r6027, %r5991, %r6026;
	xor.b32  	%r6028, %r6027, %r4209;
	not.b32 	%r4219, %r6028;
	// begin inline asm
	shf.l.wrap.b32 %r4213, %r4215, %r4215, %r5848;
	// end inline asm
	// begin inline asm
	shf.l.wrap.b32 %r4217, %r4219, %r4219, %r5852;
	// end inline asm
	xor.b32  	%r6029, %r4213, %r4205;
	xor.b32  	%r4223, %r6029, %r4217;
	shl.b32 	%r6030, %r4213, 7;
	xor.b32  	%r6031, %r6030, %r4209;
	xor.b32  	%r4227, %r6031, %r4217;
	// begin inline asm
	shf.l.wrap.b32 %r4221, %r4223, %r4223, %r5856;
	// end inline asm
	// begin inline asm
	shf.l.wrap.b32 %r4225, %r4227, %r4227, %r5860;
	// end inline asm
	// begin inline asm
	shf.l.wrap.b32 %r4229, %r4231, %r4231, %r5840;
	// end inline asm
	// begin inline asm
	shf.l.wrap.b32 %r4233, %r4235, %r4235, %r5844;
	// end inline asm
	xor.b32  	%r6032, %r4229, %r5978;
	xor.b32  	%r4239, %r6032, %r4233;
	shl.b32 	%r6033, %r4229, 3;
	xor.b32  	%r6034, %r6002, %r6033;
	xor.b32  	%r6035, %r6034, %r4233;
	not.b32 	%r4243, %r6035;
	// begin inline asm
	shf.l.wrap.b32 %r4237, %r4239, %r4239, %r5848;
	// end inline asm
	// begin inline asm
	shf.l.wrap.b32 %r4241, %r4243, %r4243, %r5852;
	// end inline asm
	xor.b32  	%r6036, %r4237, %r4229;
	xor.b32  	%r4247, %r6036, %r4241;
	shl.b32 	%r6037, %r4237, 7;
	xor.b32  	%r6038, %r6037, %r4233;
	xor.b32  	%r4251, %r6038, %r4241;
	// begin inline asm
	shf.l.wrap.b32 %r4245, %r4247, %r4247, %r5856;
	// end inline asm
	// begin inline asm
	shf.l.wrap.b32 %r4249, %r4251, %r4251, %r5860;
	// end inline asm
	// begin inline asm
	shf.l.wrap.b32 %r4253, %r4255, %r4255, %r5840;
	// end inline asm
	// begin inline asm
	shf.l.wrap.b32 %r4257, %r4259, %r4259, %r5844;
	// end inline asm
	xor.b32  	%r6039, %r4253, %r5989;
	xor.b32  	%r4263, %r6039, %r4257;
	shl.b32 	%r6040, %r4253, 3;
	xor.b32  	%r6041, %r5925, %r6040;
	xor.b32  	%r6042, %r6041, %r4257;
	not.b32 	%r4267, %r6042;
	// begin inline asm
	shf.l.wrap.b32 %r4261, %r4263, %r4263, %r5848;
	// end inline asm
	// begin inline asm
	shf.l.wrap.b32 %r4265, %r4267, %r4267, %r5852;
	// end inline asm
	xor.b32  	%r6043, %r4261, %r4253;
	xor.b32  	%r4271, %r6043, %r4265;
	shl.b32 	%r6044, %r4261, 7;
	xor.b32  	%r6045, %r6044, %r4257;
	xor.b32  	%r4275, %r6045, %r4265;
	// begin inline asm
	shf.l.wrap.b32 %r4269, %r4271, %r4271, %r5856;
	// end inline asm
	// begin inline asm
	shf.l.wrap.b32 %r4273, %r4275, %r4275, %r5860;
	// end inline asm
	// begin inline asm
	shf.l.wrap.b32 %r4277, %r4279, %r4279, %r5840;
	// end inline asm
	// begin inline asm
	shf.l.wrap.b32 %r4281, %r4283, %r4283, %r5844;
	// end inline asm
	xor.b32  	%r6046, %r4277, %r6000;
	xor.b32  	%r4287, %r6046, %r4281;
	shl.b32 	%r6047, %r4277, 3;
	xor.b32  	%r6048, %r5936, %r6047;
	xor.b32  	%r6049, %r6048, %r4281;
	not.b32 	%r4291, %r6049;
	// begin inline asm
	shf.l.wrap.b32 %r4285, %r4287, %r4287, %r5848;
	// end inline asm
	// begin inline asm
	shf.l.wrap.b32 %r4289, %r4291, %r4291, %r5852;
	// end inline asm
	xor.b32  	%r6050, %r4285, %r4277;
	xor.b32  	%r4295, %r6050, %r4289;
	shl.b32 	%r6051, %r4285, 7;
	xor.b32  	%r6052, %r6051, %r4281;
	xor.b32  	%r4299, %r6052, %r4289;
	// begin inline asm
	shf.l.wrap.b32 %r4293, %r4295, %r4295, %r5856;
	// end inline asm
	// begin inline asm
	shf.l.wrap.b32 %r4297, %r4299, %r4299, %r5860;
	// end inline asm
	// begin inline asm
	shf.l.wrap.b32 %r4301, %r4303, %r4303, %r5840;
	// end inline asm
	// begin inline asm
	shf.l.wrap.b32 %r4305, %r4307, %r4307, %r5844;
	// end inline asm
	xor.b32  	%r6053, %r4301, %r5923;
	xor.b32  	%r4311, %r6053, %r4305;
	shl.b32 	%r6054, %r4301, 3;
	xor.b32  	%r6055, %r5947, %r6054;
	xor.b32  	%r6056, %r6055, %r4305;
	not.b32 	%r4315, %r6056;
	// begin inline asm
	shf.l.wrap.b32 %r4309, %r4311, %r4311, %r5848;
	// end inline asm
	// begin inline asm
	shf.l.wrap.b32 %r4313, %r4315, %r4315, %r5852;
	// end inline asm
	xor.b32  	%r6057, %r4309, %r4301;
	xor.b32  	%r4319, %r6057, %r4313;
	shl.b32 	%r6058, %r4309, 7;
	xor.b32  	%r6059, %r6058, %r4305;
	xor.b32  	%r4323, %r6059, %r4313;
	// begin inline asm
	shf.l.wrap.b32 %r4317, %r4319, %r4319, %r5856;
	// end inline asm
	// begin inline asm
	shf.l.wrap.b32 %r4321, %r4323, %r4323, %r5860;
	// end inline asm
	// begin inline asm
	shf.l.wrap.b32 %r4325, %r4149, %r4149, %r5840;
	// end inline asm
	// begin inline asm
	shf.l.wrap.b32 %r4329, %r4269, %r4269, %r5844;
	// end inline asm
	xor.b32  	%r6060, %r4325, %r4197;
	xor.b32  	%r4335, %r6060, %r4329;
	shl.b32 	%r6061, %r4325, 3;
	xor.b32  	%r6062, %r6061, %r4317;
	xor.b32  	%r4339, %r6062, %r4329;
	// begin inline asm
	shf.l.wrap.b32 %r4333, %r4335, %r4335, %r5848;
	// end inline asm
	// begin inline asm
	shf.l.wrap.b32 %r4337, %r4339, %r4339, %r5852;
	// end inline asm
	xor.b32  	%r6063, %r4333, %r4325;
	xor.b32  	%r4343, %r6063, %r4337;
	shl.b32 	%r6064, %r4333, 7;
	xor.b32  	%r6065, %r6064, %r4329;
	xor.b32  	%r4347, %r6065, %r4337;
	// begin inline asm
	shf.l.wrap.b32 %r4341, %r4343, %r4343, %r5856;
	// end inline asm
	// begin inline asm
	shf.l.wrap.b32 %r4345, %r4347, %r4347, %r5860;
	// end inline asm
	// begin inline asm
	shf.l.wrap.b32 %r4349, %r4297, %r4297, %r5840;
	// end inline asm
	// begin inline asm
	shf.l.wrap.b32 %r4353, %r4225, %r4225, %r5844;
	// end inline asm
	xor.b32  	%r6066, %r4349, %r4177;
	xor.b32  	%r4359, %r6066, %r4353;
	shl.b32 	%r6067, %r4349, 3;
	xor.b32  	%r6068, %r6067, %r4249;
	xor.b32  	%r4363, %r6068, %r4353;
	// begin inline asm
	shf.l.wrap.b32 %r4357, %r4359, %r4359, %r5848;
	// end inline asm
	// begin inline asm
	shf.l.wrap.b32 %r4361, %r4363, %r4363, %r5852;
	// end inline asm
	xor.b32  	%r6069, %r4357, %r4349;
	xor.b32  	%r4367, %r6069, %r4361;
	shl.b32 	%r6070, %r4357, 7;
	xor.b32  	%r6071, %r6070, %r4353;
	xor.b32  	%r4371, %r6071, %r4361;
	// begin inline asm
	shf.l.wrap.b32 %r4365, %r4367, %r4367, %r5856;
	// end inline asm
	// begin inline asm
	shf.l.wrap.b32 %r4369, %r4371, %r4371, %r5860;
	// end inline asm
	// begin inline asm
	shf.l.wrap.b32 %r4373, %r4141, %r4141, %r5840;
	// end inline asm
	// begin inline asm
	shf.l.wrap.b32 %r4377, %r4213, %r4213, %r5844;
	// end inline asm
	xor.b32  	%r6072, %r4373, %r4189;
	xor.b32  	%r4383, %r6072, %r4377;
	shl.b32 	%r6073, %r4373, 3;
	xor.b32  	%r6074, %r6073, %r4261;
	xor.b32  	%r4387, %r6074, %r4377;
	// begin inline asm
	shf.l.wrap.b32 %r4381, %r4383, %r4383, %r5848;
	// end inline asm
	// begin inline asm
	shf.l.wrap.b32 %r4385, %r4387, %r4387, %r5852;
	// end inline asm
	xor.b32  	%r6075, %r4381, %r4373;
	xor.b32  	%r4391, %r6075, %r4385;
	shl.b32 	%r6076, %r4381, 7;
	xor.b32  	%r6077, %r6076, %r4377;
	xor.b32  	%r4395, %r6077, %r4385;
	// begin inline asm
	shf.l.wrap.b32 %r4389, %r4391, %r4391, %r5856;
	// end inline asm
	// begin inline asm
	shf.l.wrap.b32 %r4393, %r4395, %r4395, %r5860;
	// end inline asm
	// begin inline asm
	shf.l.wrap.b32 %r4397, %r4289, %r4289, %r5840;
	// end inline asm
	// begin inline asm
	shf.l.wrap.b32 %r4401, %r4169, %r4169, %r5844;
	// end inline asm
	xor.b32  	%r6078, %r4397, %r4313;
	xor.b32  	%r4407, %r6078, %r4401;
	shl.b32 	%r6079, %r4397, 3;
	xor.b32  	%r6080, %r6079, %r4241;
	xor.b32  	%r4411, %r6080, %r4401;
	// begin inline asm
	shf.l.wrap.b32 %r4405, %r4407, %r4407, %r5848;
	// end inline asm
	// begin inline asm
	shf.l.wrap.b32 %r4409, %r4411, %r4411, %r5852;
	// end inline asm
	xor.b32  	%r6081, %r4405, %r4397;
	xor.b32  	%r4415, %r6081, %r4409;
	shl.b32 	%r6082, %r4405, 7;
	xor.b32  	%r6083, %r6082, %r4401;
	xor.b32  	%r4419, %r6083, %r4409;
	// begin inline asm
	shf.l.wrap.b32 %r4413, %r4415, %r4415, %r5856;
	// end inline asm
	// begin inline asm
	shf.l.wrap.b32 %r4417, %r4419, %r4419, %r5860;
	// end inline asm
	xor.b32  	%r6084, %r5878, %r4341;
	xor.b32  	%r6085, %r7, %r4173;
	xor.b32  	%r6086, %r6085, 1;
	xor.b32  	%r6087, %r8, %r4333;
	xor.b32  	%r6088, %r9, %r4221;
	xor.b32  	%r6089, %r5883, %r4245;
	xor.b32  	%r6090, %r11, %r4345;
	xor.b32  	%r6091, %r12, %r4293;
	xor.b32  	%r6092, %r13, %r4337;
	xor.b32  	%r6093, %r14, %r4309;
	xor.b32  	%r6094, %r15, %r4389;
	xor.b32  	%r6095, %r16, %r4165;
	xor.b32  	%r6096, %r17, %r4381;
	xor.b32  	%r6097, %r5892, %r4393;
	xor.b32  	%r6098, %r19, %r4237;
	xor.b32  	%r6099, %r20, %r4385;
	xor.b32  	%r6100, %r21, %r4285;
	xor.b32  	%r6101, %r22, %r4365;
	xor.b32  	%r6102, %r23, %r4321;
	xor.b32  	%r6103, %r24, %r4153;
	xor.b32  	%r6104, %r25, %r4357;
	xor.b32  	%r6105, %r26, %r4201;
	xor.b32  	%r6106, %r27, %r4369;
	xor.b32  	%r6107, %r28, %r4361;
	xor.b32  	%r6108, %r29, %r4273;
	xor.b32  	%r6109, %r30, %r4265;
	xor.b32  	%r6110, %r5906, %r4413;
	xor.b32  	%r6111, %r32, %r4405;
	xor.b32  	%r6112, %r5909, %r4145;
	xor.b32  	%r6113, %r5911, %r4417;
	xor.b32  	%r6114, %r35, %r4193;
	xor.b32  	%r6115, %r36, %r4217;
	xor.b32  	%r6116, %r37, %r4409;
	and.b32  	%r6117, %r6101, %r6084;
	xor.b32  	%r6118, %r6109, %r6117;
	xor.b32  	%r6119, %r6101, %r6093;
	xor.b32  	%r4423, %r6119, %r6118;
	or.b32  	%r6120, %r6109, %r6084;
	xor.b32  	%r6121, %r6120, %r6093;
	xor.b32  	%r6122, %r4423, %r6084;
	or.b32  	%r6123, %r6122, %r6121;
	xor.b32  	%r6124, %r6123, %r6118;
	and.b32  	%r6125, %r6121, %r6118;
	xor.b32  	%r6126, %r6122, %r6125;
	xor.b32  	%r6127, %r6126, %r6121;
	xor.b32  	%r4571, %r6127, %r6124;
	and.b32  	%r6128, %r6102, %r6086;
	xor.b32  	%r6129, %r6110, %r6128;
	xor.b32  	%r6130, %r6102, %r6094;
	xor.b32  	%r4447, %r6130, %r6129;
	or.b32  	%r6131, %r6110, %r6086;
	xor.b32  	%r6132, %r6131, %r6094;
	xor.b32  	%r6133, %r4447, %r6086;
	or.b32  	%r6134, %r6133, %r6132;
	xor.b32  	%r6135, %r6134, %r6129;
	and.b32  	%r6136, %r6132, %r6129;
	xor.b32  	%r6137, %r6133, %r6136;
	xor.b32  	%r6138, %r6137, %r6132;
	xor.b32  	%r4595, %r6138, %r6135;
	and.b32  	%r6139, %r6103, %r6087;
	xor.b32  	%r6140, %r6111, %r6139;
	xor.b32  	%r6141, %r6103, %r6095;
	xor.b32  	%r4471, %r6141, %r6140;
	or.b32  	%r6142, %r6111, %r6087;
	xor.b32  	%r6143, %r6142, %r6095;
	xor.b32  	%r6144, %r4471, %r6087;
	or.b32  	%r6145, %r6144, %r6143;
	xor.b32  	%r6146, %r6145, %r6140;
	and.b32  	%r6147, %r6143, %r6140;
	xor.b32  	%r6148, %r6144, %r6147;
	xor.b32  	%r6149, %r6148, %r6143;
	xor.b32  	%r4427, %r6149, %r6146;
	and.b32  	%r6150, %r6104, %r6088;
	xor.b32  	%r6151, %r6112, %r6150;
	xor.b32  	%r6152, %r6104, %r6096;
	xor.b32  	%r4495, %r6152, %r6151;
	or.b32  	%r6153, %r6112, %r6088;
	xor.b32  	%r6154, %r6153, %r6096;
	xor.b32  	%r6155, %r4495, %r6088;
	or.b32  	%r6156, %r6155, %r6154;
	xor.b32  	%r6157, %r6156, %r6151;
	and.b32  	%r6158, %r6154, %r6151;
	xor.b32  	%r6159, %r6155, %r6158;
	xor.b32  	%r6160, %r6159, %r6154;
	xor.b32  	%r4451, %r6160, %r6157;
	and.b32  	%r6161, %r6105, %r6089;
	xor.b32  	%r6162, %r6113, %r6161;
	xor.b32  	%r6163, %r6105, %r6097;
	xor.b32  	%r4519, %r6163, %r6162;
	or.b32  	%r6164, %r6113, %r6089;
	xor.b32  	%r6165, %r6164, %r6097;
	xor.b32  	%r6166, %r4519, %r6089;
	or.b32  	%r6167, %r6166, %r6165;
	xor.b32  	%r6168, %r6167, %r6162;
	and.b32  	%r6169, %r6165, %r6162;
	xor.b32  	%r6170, %r6166, %r6169;
	xor.b32  	%r6171, %r6170, %r6165;
	xor.b32  	%r4475, %r6171, %r6168;
	and.b32  	%r6172, %r6106, %r6090;
	xor.b32  	%r6173, %r6114, %r6172;
	xor.b32  	%r6174, %r6106, %r6098;
	xor.b32  	%r4543, %r6174, %r6173;
	or.b32  	%r6175, %r6114, %r6090;
	xor.b32  	%r6176, %r6175, %r6098;
	xor.b32  	%r6177, %r4543, %r6090;
	or.b32  	%r6178, %r6177, %r6176;
	xor.b32  	%r6179, %r6178, %r6173;
	and.b32  	%r6180, %r6176, %r6173;
	xor.b32  	%r6181, %r6177, %r6180;
	xor.b32  	%r6182, %r6181, %r6176;
	xor.b32  	%r4499, %r6182, %r6179;
	and.b32  	%r6183, %r6107, %r6091;
	xor.b32  	%r6184, %r6115, %r6183;
	xor.b32  	%r6185, %r6107, %r6099;
	xor.b32  	%r4567, %r6185, %r6184;
	or.b32  	%r6186, %r6115, %r6091;
	xor.b32  	%r6187, %r6186, %r6099;
	xor.b32  	%r6188, %r4567, %r6091;
	or.b32  	%r6189, %r6188, %r6187;
	xor.b32  	%r6190, %r6189, %r6184;
	and.b32  	%r6191, %r6187, %r6184;
	xor.b32  	%r6192, %r6188, %r6191;
	xor.b32  	%r6193, %r6192, %r6187;
	xor.b32  	%r4523, %r6193, %r6190;
	and.b32  	%r6194, %r6108, %r6092;
	xor.b32  	%r6195, %r6116, %r6194;
	xor.b32  	%r6196, %r6108, %r6100;
	xor.b32  	%r4591, %r6196, %r6195;
	or.b32  	%r6197, %r6116, %r6092;
	xor.b32  	%r6198, %r6197, %r6100;
	xor.b32  	%r6199, %r4591, %r6092;
	or.b32  	%r6200, %r6199, %r6198;
	xor.b32  	%r6201, %r6200, %r6195;
	and.b32  	%r6202, %r6198, %r6195;
	xor.b32  	%r6203, %r6199, %r6202;
	xor.b32  	%r6204, %r6203, %r6198;
	xor.b32  	%r4547, %r6204, %r6201;
	// begin inline asm
	shf.l.wrap.b32 %r4421, %r4423, %r4423, %r5840;
	// end inline asm
	// begin inline asm
	shf.l.wrap.b32 %r4425, %r4427, %r4427, %r5844;
	// end inline asm
	xor.b32  	%r6205, %r4421, %r6135;
	xor.b32  	%r4431, %r6205, %r4425;
	shl.b32 	%r6206, %r4421, 3;
	xor.b32  	%r6207, %r6159, %r6206;
	xor.b32  	%r6208, %r6207, %r4425;
	not.b32 	%r4435, %r6208;
	// begin inline asm
	shf.l.wrap.b32 %r4429, %r4431, %r4431, %r5848;
	// end inline asm
	// begin inline asm
	shf.l.wrap.b32 %r4433, %r4435, %r4435, %r5852;
	// end inline asm
	xor.b32  	%r6209, %r4429, %r4421;
	xor.b32  	%r4439, %r6209, %r4433;
	shl.b32 	%r6210, %r4429, 7;
	xor.b32  	%r6211, %r6210, %r4425;
	xor.b32  	%r4443, %r6211, %r4433;
	// begin inline asm
	shf.l.wrap.b32 %r4437, %r4439, %r4439, %r5856;
	// end inline asm
	// begin inline asm
	shf.l.wrap.b32 %r4441, %r4443, %r4443, %r5860;
	// end inline asm
	// begin inline asm
	shf.l.wrap.b32 %r4445, %r4447, %r4447, %r5840;
	// end inline asm
	// begin inline asm
	shf.l.wrap.b32 %r4449, %r4451, %r4451, %r5844;
	// end inline asm
	xor.b32  	%r6212, %r4445, %r6146;
	xor.b32  	%r4455, %r6212, %r4449;
	shl.b32 	%r6213, %r4445, 3;
	xor.b32  	%r6214, %r6170, %r6213;
	xor.b32  	%r6215, %r6214, %r4449;
	not.b32 	%r4459, %r6215;
	// begin inline asm
	shf.l.wrap.b32 %r4453, %r4455, %r4455, %r5848;
	// end inline asm
	// begin inline asm
	shf.l.wrap.b32 %r4457, %r4459, %r4459, %r5852;
	// end inline asm
	xor.b32  	%r6216, %r4453, %r4445;
	xor.b32  	%r4463, %r6216, %r4457;
	shl.b32 	%r6217, %r4453, 7;
	xor.b32  	%r6218, %r6217, %r4449;
	xor.b32  	%r4467, %r6218, %r4457;
	// begin inline asm
	shf.l.wrap.b32 %r4461, %r4463, %r4463, %r5856;
	// end inline asm
	// begin inline asm
	shf.l.wrap.b32 %r4465, %r4467, %r4467, %r5860;
	// end inline asm
	// begin inline asm
	shf.l.wrap.b32 %r4469, %r4471, %r4471, %r5840;
	// end inline asm
	// begin inline asm
	shf.l.wrap.b32 %r4473, %r4475, %r4475, %r5844;
	// end inline asm
	xor.b32  	%r6219, %r4469, %r6157;
	xor.b32  	%r4479, %r6219, %r4473;
	shl.b32 	%r6220, %r4469, 3;
	xor.b32  	%r6221, %r6181, %r6220;
	xor.b32  	%r6222, %r6221, %r4473;
	not.b32 	%r4483, %r6222;
	// begin inline asm
	shf.l.wrap.b32 %r4477, %r4479, %r4479, %r5848;
	// end inline asm
	// begin inline asm
	shf.l.wrap.b32 %r4481, %r4483, %r4483, %r5852;
	// end inline asm
	xor.b32  	%r6223, %r4477, %r4469;
	xor.b32  	%r4487, %r6223, %r4481;
	shl.b32 	%r6224, %r4477, 7;
	xor.b32  	%r6225, %r6224, %r4473;
	xor.b32  	%r4491, %r6225, %r4481;
	// begin inline asm
	shf.l.wrap.b32 %r4485, %r4487, %r4487, %r5856;
	// end inline asm
	// begin inline asm
	shf.l.wrap.b32 %r4489, %r4491, %r4491, %r5860;
	// end inline asm
	// begin inline asm
	shf.l.wrap.b32 %r4493, %r4495, %r4495, %r5840;
	// end inline asm
	// begin inline asm
	shf.l.wrap.b32 %r4497, %r4499, %r4499, %r5844;
	// end inline asm
	xor.b32  	%r6226, %r4493, %r6168;
	xor.b32  	%r4503, %r6226, %r4497;
	shl.b32 	%r6227, %r4493, 3;
	xor.b32  	%r6228, %r6192, %r6227;
	xor.b32  	%r6229, %r6228, %r4497;
	not.b32 	%r4507, %r6229;
	// begin inline asm
	shf.l.wrap.b32 %r4501, %r4503, %r4503, %r5848;
	// end inline asm
	// begin inline asm
	shf.l.wrap.b32 %r4505, %r4507, %r4507, %r5852;
	// end inline asm
	xor.b32  	%r6230, %r4501, %r4493;
	xor.b32  	%r4511, %r6230, %r4505;
	shl.b32 	%r6231, %r4501, 7;
	xor.b32  	%r6232, %r6231, %r4497;
	xor.b32  	%r4515, %r6232, %r4505;
	// begin inline asm
	shf.l.wrap.b32 %r4509, %r4511, %r4511, %r5856;
	// end inline asm
	// begin inline asm
	shf.l.wrap.b32 %r4513, %r4515, %r4515, %r5860;
	// end inline asm
	// begin inline asm
	shf.l.wrap.b32 %r4517, %r4519, %r4519, %r5840;
	// end inline asm
	// begin inline asm
	shf.l.wrap.b32 %r4521, %r4523, %r4523, %r5844;
	// end inline asm
	xor.b32  	%r6233, %r4517, %r6179;
	xor.b32  	%r4527, %r6233, %r4521;
	shl.b32 	%r6234, %r4517, 3;
	xor.b32  	%r6235, %r6203, %r6234;
	xor.b32  	%r6236, %r6235, %r4521;
	not.b32 	%r4531, %r6236;
	// begin inline asm
	shf.l.wrap.b32 %r4525, %r4527, %r4527, %r5848;
	// end inline asm
	// begin inline asm
	shf.l.wrap.b32 %r4529, %r4531, %r4531, %r5852;
	// end inline asm
	xor.b32  	%r6237, %r4525, %r4517;
	xor.b32  	%r4535, %r6237, %r4529;
	shl.b32 	%r6238, %r4525, 7;
	xor.b32  	%r6239, %r6238, %r4521;
	xor.b32  	%r4539, %r6239, %r4529;
	// begin inline asm
	shf.l.wrap.b32 %r4533, %r4535, %r4535, %r5856;
	// end inline asm
	// begin inline asm
	shf.l.wrap.b32 %r4537, %r4539, %r4539, %r5860;
	// end inline asm
	// begin inline asm
	shf.l.wrap.b32 %r4541, %r4543, %r4543, %r5840;
	// end inline asm
	// begin inline asm
	shf.l.wrap.b32 %r4545, %r4547, %r4547, %r5844;
	// end inline asm
	xor.b32  	%r6240, %r4541, %r6190;
	xor.b32  	%r4551, %r6240, %r4545;
	shl.b32 	%r6241, %r4541, 3;
	xor.b32  	%r6242, %r6126, %r6241;
	xor.b32  	%r6243, %r6242, %r4545;
	not.b32 	%r4555, %r6243;
	// begin inline asm
	shf.l.wrap.b32 %r4549, %r4551, %r4551, %r5848;
	// end inline asm
	// begin inline asm
	shf.l.wrap.b32 %r4553, %r4555, %r4555, %r5852;
	// end inline asm
	xor.b32  	%r6244, %r4549, %r4541;
	xor.b32  	%r4559, %r6244, %r4553;
	shl.b32 	%r6245, %r4549, 7;
	xor.b32  	%r6246, %r6245, %r4545;
	xor.b32  	%r4563, %r6246, %r4553;
	// begin inline asm
	shf.l.wrap.b32 %r4557, %r4559, %r4559, %r5856;
	// end inline asm
	// begin inline asm
	shf.l.wrap.b32 %r4561, %r4563, %r4563, %r5860;
	// end inline asm
	// begin inline asm
	shf.l.wrap.b32 %r4565, %r4567, %r4567, %r5840;
	// end inline asm
	// begin inline asm
	shf.l.wrap.b32 %r4569, %r4571, %r4571, %r5844;
	// end inline asm
	xor.b32  	%r6247, %r4565, %r6201;
	xor.b32  	%r4575, %r6247, %r4569;
	shl.b32 	%r6248, %r4565, 3;
	xor.b32  	%r6249, %r6137, %r6248;
	xor.b32  	%r6250, %r6249, %r4569;
	not.b32 	%r4579, %r6250;
	// begin inline asm
	shf.l.wrap.b32 %r4573, %r4575, %r4575, %r5848;
	// end inline asm
	// begin inline asm
	shf.l.wrap.b32 %r4577, %r4579, %r4579, %r5852;
	// end inline asm
	xor.b32  	%r6251, %r4573, %r4565;
	xor.b32  	%r4583, %r6251, %r4577;
	shl.b32 	%r6252, %r4573, 7;
	xor.b32  	%r6253, %r6252, %r4569;
	xor.b32  	%r4587, %r6253, %r4577;
	// begin inline asm
	shf.l.wrap.b32 %r4581, %r4583, %r4583, %r5856;
	// end inline asm
	// begin inline asm
	shf.l.wrap.b32 %r4585, %r4587, %r4587, %r5860;
	// end inline asm
	// begin inline asm
	shf.l.wrap.b32 %r4589, %r4591, %r4591, %r5840;
	// end inline asm
	// begin inline asm
	shf.l.wrap.b32 %r4593, %r4595, %r4595, %r5844;
	// end inline asm
	xor.b32  	%r6254, %r4589, %r6124;
	xor.b32  	%r4599, %r6254, %r4593;
	shl.b32 	%r6255, %r4589, 3;
	xor.b32  	%r6256, %r6148, %r6255;
	xor.b32  	%r6257, %r6256, %r4593;
	not.b32 	%r4603, %r6257;
	// begin inline asm
	shf.l.wrap.b32 %r4597, %r4599, %r4599, %r5848;
	// end inline asm
	// begin inline asm
	shf.l.wrap.b32 %r4601, %r4603, %r4603, %r5852;
	// end inline asm
	xor.b32  	%r6258, %r4597, %r4589;
	xor.b32  	%r4607, %r6258, %r4601;
	shl.b32 	%r6259, %r4597, 7;
	xor.b32  	%r6260, %r6259, %r4593;
	xor.b32  	%r4611, %r6260, %r4601;
	// begin inline asm
	shf.l.wrap.b32 %r4605, %r4607, %r4607, %r5856;
	// end inline asm
	// begin inline asm
	shf.l.wrap.b32 %r4609, %r4611, %r4611, %r5860;
	// end inline asm
	// begin inline asm
	shf.l.wrap.b32 %r4613, %r4437, %r4437, %r5840;
	// end inline asm
	// begin inline asm
	shf.l.wrap.b32 %r4617, %r4557, %r4557, %r5844;
	// end inline asm
	xor.b32  	%r6261, %r4613, %r4485;
	xor.b32  	%r4623, %r6261, %r4617;
	shl.b32 	%r6262, %r4613, 3;
	xor.b32  	%r6263, %r6262, %r4605;
	xor.b32  	%r4627, %r6263, %r4617;
	// begin inline asm
	shf.l.wrap.b32 %r4621, %r4623, %r4623, %r5848;
	// end inline asm
	// begin inline asm
	shf.l.wrap.b32 %r4625, %r4627, %r4627, %r5852;
	// end inline asm
	xor.b32  	%r6264, %r4621, %r4613;
	xor.b32  	%r4631, %r6264, %r4625;
	shl.b32 	%r6265, %r4621, 7;
	xor.b32  	%r6266, %r6265, %r4617;
	xor.b32  	%r4635, %r6266, %r4625;
	// begin inline asm
	shf.l.wrap.b32 %r4629, %r4631, %r4631, %r5856;
	// end inline asm
	// begin inline asm
	shf.l.wrap.b32 %r4633, %r4635, %r4635, %r5860;
	// end inline asm
	// begin inline asm
	shf.l.wrap.b32 %r4637, %r4585, %r4585, %r5840;
	// end inline asm
	// begin inline asm
	shf.l.wrap.b32 %r4641, %r4513, %r4513, %r5844;
	// end inline asm
	xor.b32  	%r6267, %r4637, %r4465;
	xor.b32  	%r4647, %r6267, %r4641;
	shl.b32 	%r6268, %r4637, 3;
	xor.b32  	%r6269, %r6268, %r4537;
	xor.b32  	%r4651, %r6269, %r4641;
	// begin inline asm
	shf.l.wrap.b32 %r4645, %r4647, %r4647, %r5848;
	// end inline asm
	// begin inline asm
	shf.l.wrap.b32 %r4649, %r4651, %r4651, %r5852;
	// end inline asm
	xor.b32  	%r6270, %r4645, %r4637;
	xor.b32  	%r4655, %r6270, %r4649;
	shl.b32 	%r6271, %r4645, 7;
	xor.b32  	%r6272, %r6271, %r4641;
	xor.b32  	%r4659, %r6272, %r4649;
	// begin inline asm
	shf.l.wrap.b32 %r4653, %r4655, %r4655, %r5856;
	// end inline asm
	// begin inline asm
	shf.l.wrap.b32 %r4657, %r4659, %r4659, %r5860;
	// end inline asm
	// begin inline asm
	shf.l.wrap.b32 %r4661, %r4429, %r4429, %r5840;
	// end inline asm
	// begin inline asm
	shf.l.wrap.b32 %r4665, %r4501, %r4501, %r5844;
	// end inline asm
	xor.b32  	%r6273, %r4661, %r4477;
	xor.b32  	%r4671, %r6273, %r4665;
	shl.b32 	%r6274, %r4661, 3;
	xor.b32  	%r6275, %r6274, %r4549;
	xor.b32  	%r4675, %r6275, %r4665;
	// begin inline asm
	shf.l.wrap.b32 %r4669, %r4671, %r4671, %r5848;
	// end inline asm
	// begin inline asm
	shf.l.wrap.b32 %r4673, %r4675, %r4675, %r5852;
	// end inline asm
	xor.b32  	%r6276, %r4669, %r4661;
	xor.b32  	%r4679, %r6276, %r4673;
	shl.b32 	%r6277, %r4669, 7;
	xor.b32  	%r6278, %r6277, %r4665;
	xor.b32  	%r4683, %r6278, %r4673;
	// begin inline asm
	shf.l.wrap.b32 %r4677, %r4679, %r4679, %r5856;
	// end inline asm
	// begin inline asm
	shf.l.wrap.b32 %r4681, %r4683, %r4683, %r5860;
	// end inline asm
	// begin inline asm
	shf.l.wrap.b32 %r4685, %r4577, %r4577, %r5840;
	// end inline asm
	// begin inline asm
	shf.l.wrap.b32 %r4689, %r4457, %r4457, %r5844;
	// end inline asm
	xor.b32  	%r6279, %r4685, %r4601;
	xor.b32  	%r4695, %r6279, %r4689;
	shl.b32 	%r6280, %r4685, 3;
	xor.b32  	%r6281, %r6280, %r4529;
	xor.b32  	%r4699, %r6281, %r4689;
	// begin inline asm
	shf.l.wrap.b32 %r4693, %r4695, %r4695, %r5848;
	// end inline asm
	// begin inline asm
	shf.l.wrap.b32 %r4697, %r4699, %r4699, %r5852;
	// end inline asm
	xor.b32  	%r6282, %r4693, %r4685;
	xor.b32  	%r4703, %r6282, %r4697;
	shl.b32 	%r6283, %r4693, 7;
	xor.b32  	%r6284, %r6283, %r4689;
	xor.b32  	%r4707, %r6284, %r4697;
	// begin inline asm
	shf.l.wrap.b32 %r4701, %r4703, %r4703, %r5856;
	// end inline asm
	// begin inline asm
	shf.l.wrap.b32 %r4705, %r4707, %r4707, %r5860;
	// end inline asm
	xor.b32  	%r6285, %r5878, %r4629;
	xor.b32  	%r6286, %r7, %r4461;
	xor.b32  	%r6287, %r6286, 2;
	xor.b32  	%r6288, %r8, %r4621;
	xor.b32  	%r6289, %r9, %r4509;
	xor.b32  	%r6290, %r5883, %r4533;
	xor.b32  	%r6291, %r11, %r4633;
	xor.b32  	%r6292, %r12, %r4581;
	xor.b32  	%r6293, %r13, %r4625;
	xor.b32  	%r6294, %r14, %r4597;
	xor.b32  	%r6295, %r15, %r4677;
	xor.b32  	%r6296, %r16, %r4453;
	xor.b32  	%r6297, %r17, %r4669;
	xor.b32  	%r6298, %r5892, %r4681;
	xor.b32  	%r6299, %r19, %r4525;
	xor.b32  	%r6300, %r20, %r4673;
	xor.b32  	%r6301, %r21, %r4573;
	xor.b32  	%r6302, %r22, %r4653;
	xor.b32  	%r6303, %r23, %r4609;
	xor.b32  	%r6304, %r24, %r4441;
	xor.b32  	%r6305, %r25, %r4645;
	xor.b32  	%r6306, %r26, %r4489;
	xor.b32  	%r6307, %r27, %r4657;
	xor.b32  	%r6308, %r28, %r4649;
	xor.b32  	%r6309, %r29, %r4561;
	xor.b32  	%r6310, %r30, %r4553;
	xor.b32  	%r6311, %r5906, %r4701;
	xor.b32  	%r6312, %r32, %r4693;
	xor.b32  	%r6313, %r5909, %r4433;
	xor.b32  	%r6314, %r5911, %r4705;
	xor.b32  	%r6315, %r35, %r4481;
	xor.b32  	%r6316, %r36, %r4505;
	xor.b32  	%r6317, %r37, %r4697;
	and.b32  	%r6318, %r6302, %r6285;
	xor.b32  	%r6319, %r6310, %r6318;
	xor.b32  	%r6320, %r6302, %r6294;
	xor.b32  	%r4711, %r6320, %r6319;
	or.b32  	%r6321, %r6310, %r6285;
	xor.b32  	%r6322, %r6321, %r6294;
	xor.b32  	%r6323, %r4711, %r6285;
	or.b32  	%r6324, %r6323, %r6322;
	xor.b32  	%r6325, %r6324, %r6319;
	and.b32  	%r6326, %r6322, %r6319;
	xor.b32  	%r6327, %r6323, %r6326;
	xor.b32  	%r6328, %r6327, %r6322;
	xor.b32  	%r4859, %r6328, %r6325;
	and.b32  	%r6329, %r6303, %r6287;
	xor.b32  	%r6330, %r6311, %r6329;
	xor.b32  	%r6331, %r6303, %r6295;
	xor.b32  	%r4735, %r6331, %r6330;
	or.b32  	%r6332, %r6311, %r6287;
	xor.b32  	%r6333, %r6332, %r6295;
	xor.b32  	%r6334, %r4735, %r6287;
	or.b32  	%r6335, %r6334, %r6333;
	xor.b32  	%r6336, %r6335, %r6330;
	and.b32  	%r6337, %r6333, %r6330;
	xor.b32  	%r6338, %r6334, %r6337;
	xor.b32  	%r6339, %r6338, %r6333;
	xor.b32  	%r4883, %r6339, %r6336;
	and.b32  	%r6340, %r6304, %r6288;
	xor.b32  	%r6341, %r6312, %r6340;
	xor.b32  	%r6342, %r6304, %r6296;
	xor.b32  	%r4759, %r6342, %r6341;
	or.b32  	%r6343, %r6312, %r6288;
	xor.b32  	%r6344, %r6343, %r6296;
	xor.b32  	%r6345, %r4759, %r6288;
	or.b32  	%r6346, %r6345, %r6344;
	xor.b32  	%r6347, %r6346, %r6341;
	and.b32  	%r6348, %r6344, %r6341;
	xor.b32  	%r6349, %r6345, %r6348;
	xor.b32  	%r6350, %r6349, %r6344;
	xor.b32  	%r4715, %r6350, %r6347;
	and.b32  	%r6351, %r6305, %r6289;
	xor.b32  	%r6352, %r6313, %r6351;
	xor.b32  	%r6353, %r6305, %r6297;
	xor.b32  	%r4783, %r6353, %r6352;
	or.b32  	%r6354, %r6313, %r6289;
	xor.b32  	%r6355, %r6354, %r6297;
	xor.b32  	%r6356, %r4783, %r6289;
	or.b32  	%r6357, %r6356, %r6355;
	xor.b32  	%r6358, %r6357, %r6352;
	and.b32  	%r6359, %r6355, %r6352;
	xor.b32  	%r6360, %r6356, %r6359;
	xor.b32  	%r6361, %r6360, %r6355;
	xor.b32  	%r4739, %r6361, %r6358;
	and.b32  	%r6362, %r6306, %r6290;
	xor.b32  	%r6363, %r6314, %r6362;
	xor.b32  	%r6364, %r6306, %r6298;
	xor.b32  	%r4807, %r6364, %r6363;
	or.b32  	%r6365, %r6314, %r6290;
	xor.b32  	%r6366, %r6365, %r6298;
	xor.b32  	%r6367, %r4807, %r6290;
	or.b32  	%r6368, %r6367, %r6366;
	xor.b32  	%r6369, %r6368, %r6363;
	and.b32  	%r6370, %r6366, %r6363;
	xor.b32  	%r6371, %r6367, %r6370;
	xor.b32  	%r6372, %r6371, %r6366;
	xor.b32  	%r4763, %r6372, %r6369;
	and.b32  	%r6373, %r6307, %r6291;
	xor.b32  	%r6374, %r6315, %r6373;
	xor.b32  	%r6375, %r6307, %r6299;
	xor.b32  	%r4831, %r6375, %r6374;
	or.b32  	%r6376, %r6315, %r6291;
	xor.b32  	%r6377, %r6376, %r6299;
	xor.b32  	%r6378, %r4831, %r6291;
	or.b32  	%r6379, %r6378, %r6377;
	xor.b32  	%r6380, %r6379, %r6374;
	and.b32  	%r6381, %r6377, %r6374;
	xor.b32  	%r6382, %r6378, %r6381;
	xor.b32  	%r6383, %r6382, %r6377;
	xor.b32  	%r4787, %r6383, %r6380;
	and.b32  	%r6384, %r6308, %r6292;
	xor.b32  	%r6385, %r6316, %r6384;
	xor.b32  	%r6386, %r6308, %r6300;
	xor.b32  	%r4855, %r6386, %r6385;
	or.b32  	%r6387, %r6316, %r6292;
	xor.b32  	%r6388, %r6387, %r6300;
	xor.b32  	%r6389, %r4855, %r6292;
	or.b32  	%r6390, %r6389, %r6388;
	xor.b32  	%r6391, %r6390, %r6385;
	and.b32  	%r6392, %r6388, %r6385;
	xor.b32  	%r6393, %r6389, %r6392;
	xor.b32  	%r6394, %r6393, %r6388;
	xor.b32  	%r4811, %r6394, %r6391;
	and.b32  	%r6395, %r6309, %r6293;
	xor.b32  	%r6396, %r6317, %r6395;
	xor.b32  	%r6397, %r6309, %r6301;
	xor.b32  	%r4879, %r6397, %r6396;
	or.b32  	%r6398, %r6317, %r6293;
	xor.b32  	%r6399, %r6398, %r6301;
	xor.b32  	%r6400, %r4879, %r6293;
	or.b32  	%r6401, %r6400, %r6399;
	xor.b32  	%r6402, %r6401, %r6396;
	and.b32  	%r6403, %r6399, %r6396;
	xor.b32  	%r6404, %r6400, %r6403;
	xor.b32  	%r6405, %r6404, %r6399;
	xor.b32  	%r4835, %r6405, %r6402;
	// begin inline asm
	shf.l.wrap.b32 %r4709, %r4711, %r4711, %r5840;
	// end inline asm
	// begin inline asm
	shf.l.wrap.b32 %r4713, %r4715, %r4715, %r5844;
	// end inline asm
	xor.b32  	%r6406, %r4709, %r6336;
	xor.b32  	%r4719, %r6406, %r4713;
	shl.b32 	%r6407, %r4709, 3;
	xor.b32  	%r6408, %r6360, %r6407;
	xor.b32  	%r6409, %r6408, %r4713;
	not.b32 	%r4723, %r6409;
	// begin inline asm
	shf.l.wrap.b32 %r4717, %r4719, %r4719, %r5848;
	// end inline asm
	// begin inline asm
	shf.l.wrap.b32 %r4721, %r4723, %r4723, %r5852;
	// end inline asm
	xor.b32  	%r6410, %r4717, %r4709;
	xor.b32  	%r4727, %r6410, %r4721;
	shl.b32 	%r6411, %r4717, 7;
	xor.b32  	%r6412, %r6411, %r4713;
	xor.b32  	%r4731, %r6412, %r4721;
	// begin inline asm
	shf.l.wrap.b32 %r4725, %r4727, %r4727, %r5856;
	// end inline asm
	// begin inline asm
	shf.l.wrap.b32 %r4729, %r4731, %r4731, %r5860;
	// end inline asm
	// begin inline asm
	shf.l.wrap.b32 %r4733, %r4735, %r4735, %r5840;
	// end inline asm
	// begin inline asm
	shf.l.wrap.b32 %r4737, %r4739, %r4739, %r5844;
	// end inline asm
	xor.b32  	%r6413, %r4733, %r6347;
	xor.b32  	%r4743, %r6413, %r4737;
	shl.b32 	%r6414, %r4733, 3;
	xor.b32  	%r6415, %r6371, %r6414;
	xor.b32  	%r6416, %r6415, %r4737;
	not.b32 	%r4747, %r6416;
	// begin inline asm
	shf.l.wrap.b32 %r4741, %r4743, %r4743, %r5848;
	// end inline asm
	// begin inline asm
	shf.l.wrap.b32 %r4745, %r4747, %r4747, %r5852;
	// end inline asm
	xor.b32  	%r6417, %r4741, %r4733;
	xor.b32  	%r4751, %r6417, %r4745;
	shl.b32 	%r6418, %r4741, 7;
	xor.b32  	%r6419, %r6418, %r4737;
	xor.b32  	%r4755, %r6419, %r4745;
	// begin inline asm
	shf.l.wrap.b32 %r4749, %r4751, %r4751, %r5856;
	// end inline asm
	// begin inline asm
	shf.l.wrap.b32 %r4753, %r4755, %r4755, %r5860;
	// end inline asm
	// begin inline asm
	shf.l.wrap.b32 %r4757, %r4759, %r4759, %r5840;
	// end inline asm
	// begin inline asm
	shf.l.wrap.b32 %r4761, %r4763, %r4763, %r5844;
	// end inline asm
	xor.b32  	%r6420, %r4757, %r6358;
	xor.b32  	%r4767, %r6420, %r4761;
	shl.b32 	%r6421, %r4757, 3;
	xor.b32  	%r6422, %r6382, %r6421;
	xor.b32  	%r6423, %r6422, %r4761;
	not.b32 	%r4771, %r6423;
	// begin inline asm
	shf.l.wrap.b32 %r4765, %r4767, %r4767, %r5848;
	// end inline asm
	// begin inline asm
	shf.l.wrap.b32 %r4769, %r4771, %r4771, %r5852;
	// end inline asm
	xor.b32  	%r6424, %r4765, %r4757;
	xor.b32  	%r4775, %r6424, %r4769;
	shl.b32 	%r6425, %r4765, 7;
	xor.b32  	%r6426, %r6425, %r4761;
	xor.b32  	%r4779, %r6426, %r4769;
	// begin inline asm
	shf.l.wrap.b32 %r4773, %r4775, %r4775, %r5856;
	// end inline asm
	// begin inline asm
	shf.l.wrap.b32 %r4777, %r4779, %r4779, %r5860;
	// end inline asm
	// begin inline asm
	shf.l.wrap.b32 %r4781, %r4783, %r4783, %r5840;
	// end inline asm
	// begin inline asm
	shf.l.wrap.b32 %r4785, %r4787, %r4787, %r5844;
	// end inline asm
	xor.b32  	%r6427, %r4781, %r6369;
	xor.b32  	%r4791, %r6427, %r4785;
	shl.b32 	%r6428, %r4781, 3;
	xor.b32  	%r6429, %r6393, %r6428;
	xor.b32  	%r6430, %r6429, %r4785;
	not.b32 	%r4795, %r6430;
	// begin inline asm
	shf.l.wrap.b32 %r4789, %r4791, %r4791, %r5848;
	// end inline asm
	// begin inline asm
	shf.l.wrap.b32 %r4793, %r4795, %r4795, %r5852;
	// end inline asm
	xor.b32  	%r6431, %r4789, %r4781;
	xor.b32  	%r4799, %r6431, %r4793;
	shl.b32 	%r6432, %r4789, 7;
	xor.b32  	%r6433, %r6432, %r4785;
	xor.b32  	%r4803, %r6433, %r4793;
	// begin inline asm
	shf.l.wrap.b32 %r4797, %r4799, %r4799, %r5856;
	// end inline asm
	// begin inline asm
	shf.l.wrap.b32 %r4801, %r4803, %r4803, %r5860;
	// end inline asm
	// begin inline asm
	shf.l.wrap.b32 %r4805, %r4807, %r4807, %r5840;
	// end inline asm
	// begin inline asm
	shf.l.wrap.b32 %r4809, %r4811, %r4811, %r5844;
	// end inline asm
	xor.b32  	%r6434, %r4805, %r6380;
	xor.b32  	%r4815, %r6434, %r4809;
	shl.b32 	%r6435, %r4805, 3;
	xor.b32  	%r6436, %r6404, %r6435;
	xor.b32  	%r6437, %r6436, %r4809;
	not.b32 	%r4819, %r6437;
	// begin inline asm
	shf.l.wrap.b32 %r4813, %r4815, %r4815, %r5848;
	// end inline asm
	// begin inline asm
	shf.l.wrap.b32 %r4817, %r4819, %r4819, %r5852;
	// end inline asm
	xor.b32  	%r6438, %r4813, %r4805;
	xor.b32  	%r4823, %r6438, %r4817;
	shl.b32 	%r6439, %r4813, 7;
	xor.b32  	%r6440, %r6439, %r4809;
	xor.b32  	%r4827, %r6440, %r4817;
	// begin inline asm
	shf.l.wrap.b32 %r4821, %r4823, %r4823, %r5856;
	// end inline asm
	// begin inline asm
	shf.l.wrap.b32 %r4825, %r4827, %r4827, %r5860;
	// end inline asm
	// begin inline asm
	shf.l.wrap.b32 %r4829, %r4831, %r4831, %r5840;
	// end inline asm
	// begin inline asm
	shf.l.wrap.b32 %r4833, %r4835, %r4835, %r5844;
	// end inline asm
	xor.b32  	%r6441, %r4829, %r6391;
	xor.b32  	%r4839, %r6441, %r4833;
	shl.b32 	%r6442, %r4829, 3;
	xor.b32  	%r6443, %r6327, %r6442;
	xor.b32  	%r6444, %r6443, %r4833;
	not.b32 	%r4843, %r6444;
	// begin inline asm
	shf.l.wrap.b32 %r4837, %r4839, %r4839, %r5848;
	// end inline asm
	// begin inline asm
	shf.l.wrap.b32 %r4841, %r4843, %r4843, %r5852;
	// end inline asm
	xor.b32  	%r6445, %r4837, %r4829;
	xor.b32  	%r4847, %r6445, %r4841;
	shl.b32 	%r6446, %r4837, 7;
	xor.b32  	%r6447, %r6446, %r4833;
	xor.b32  	%r4851, %r6447, %r4841;
	// begin inline asm
	shf.l.wrap.b32 %r4845, %r4847, %r4847, %r5856;
	// end inline asm
	// begin inline asm
	shf.l.wrap.b32 %r4849, %r4851, %r4851, %r5860;
	// end inline asm
	// begin inline asm
	shf.l.wrap.b32 %r4853, %r4855, %r4855, %r5840;
	// end inline asm
	// begin inline asm
	shf.l.wrap.b32 %r4857, %r4859, %r4859, %r5844;
	// end inline asm
	xor.b32  	%r6448, %r4853, %r6402;
	xor.b32  	%r4863, %r6448, %r4857;
	shl.b32 	%r6449, %r4853, 3;
	xor.b32  	%r6450, %r6338, %r6449;
	xor.b32  	%r6451, %r6450, %r4857;
	not.b32 	%r4867, %r6451;
	// begin inline asm
	shf.l.wrap.b32 %r4861, %r4863, %r4863, %r5848;
	// end inline asm
	// begin inline asm
	shf.l.wrap.b32 %r4865, %r4867, %r4867, %r5852;
	// end inline asm
	xor.b32  	%r6452, %r4861, %r4853;
	xor.b32  	%r4871, %r6452, %r4865;
	shl.b32 	%r6453, %r4861, 7;
	xor.b32  	%r6454, %r6453, %r4857;
	xor.b32  	%r4875, %r6454, %r4865;
	// begin inline asm
	shf.l.wrap.b32 %r4869, %r4871, %r4871, %r5856;
	// end inline asm
	// begin inline asm
	shf.l.wrap.b32 %r4873, %r4875, %r4875, %r5860;
	// end inline asm
	// begin inline asm
	shf.l.wrap.b32 %r4877, %r4879, %r4879, %r5840;
	// end inline asm
	// begin inline asm
	shf.l.wrap.b32 %r4881, %r4883, %r4883, %r5844;
	// end inline asm
	xor.b32  	%r6455, %r4877, %r6325;
	xor.b32  	%r4887, %r6455, %r4881;
	shl.b32 	%r6456, %r4877, 3;
	xor.b32  	%r6457, %r6349, %r6456;
	xor.b32  	%r6458, %r6457, %r4881;
	not.b32 	%r4891, %r6458;
	// begin inline asm
	shf.l.wrap.b32 %r4885, %r4887, %r4887, %r5848;
	// end inline asm
	// begin inline asm
	shf.l.wrap.b32 %r4889, %r4891, %r4891, %r5852;
	// end inline asm
	xor.b32  	%r6459, %r4885, %r4877;
	xor.b32  	%r4895, %r6459, %r4889;
	shl.b32 	%r6460, %r4885, 7;
	xor.b32  	%r6461, %r6460, %r4881;
	xor.b32  	%r4899, %r6461, %r4889;
	// begin inline asm
	shf.l.wrap.b32 %r4893, %r4895, %r4895, %r5856;
	// end inline asm
	// begin inline asm
	shf.l.wrap.b32 %r4897, %r4899, %r4899, %r5860;
	// end inline asm
	// begin inline asm
	shf.l.wrap.b32 %r4901, %r4725, %r4725, %r5840;
	// end inline asm
	// begin inline asm
	shf.l.wrap.b32 %r4905, %r4845, %r4845, %r5844;
	// end inline asm
	xor.b32  	%r6462, %r4901, %r4773;
	xor.b32  	%r4911, %r6462, %r4905;
	shl.b32 	%r6463, %r4901, 3;
	xor.b32  	%r6464, %r6463, %r4893;
	xor.b32  	%r4915, %r6464, %r4905;
	// begin inline asm
	shf.l.wrap.b32 %r4909, %r4911, %r4911, %r5848;
	// end inline asm
	// begin inline asm
	shf.l.wrap.b32 %r4913, %r4915, %r4915, %r5852;
	// end inline asm
	xor.b32  	%r6465, %r4909, %r4901;
	xor.b32  	%r4919, %r6465, %r4913;
	shl.b32 	%r6466, %r4909, 7;
	xor.b32  	%r6467, %r6466, %r4905;
	xor.b32  	%r4923, %r6467, %r4913;
	// begin inline asm
	shf.l.wrap.b32 %r4917, %r4919, %r4919, %r5856;
	// end inline asm
	// begin inline asm
	shf.l.wrap.b32 %r4921, %r4923, %r4923, %r5860;
	// end inline asm
	// begin inline asm
	shf.l.wrap.b32 %r4925, %r4873, %r4873, %r5840;
	// end inline asm
	// begin inline asm
	shf.l.wrap.b32 %r4929, %r4801, %r4801, %r5844;
	// end inline asm
	xor.b32  	%r6468, %r4925, %r4753;
	xor.b32  	%r4935, %r6468, %r4929;
	shl.b32 	%r6469, %r4925, 3;
	xor.b32  	%r6470, %r6469, %r4825;
	xor.b32  	%r4939, %r6470, %r4929;
	// begin inline asm
	shf.l.wrap.b32 %r4933, %r4935, %r4935, %r5848;
	// end inline asm
	// begin inline asm
	shf.l.wrap.b32 %r4937, %r4939, %r4939, %r5852;
	// end inline asm
	xor.b32  	%r6471, %r4933, %r4925;
	xor.b32  	%r4943, %r6471, %r4937;
	shl.b32 	%r6472, %r4933, 7;
	xor.b32  	%r6473, %r6472, %r4929;
	xor.b32  	%r4947, %r6473, %r4937;
	// begin inline asm
	shf.l.wrap.b32 %r4941, %r4943, %r4943, %r5856;
	// end inline asm
	// begin inline asm
	shf.l.wrap.b32 %r4945, %r4947, %r4947, %r5860;
	// end inline asm
	// begin inline asm
	shf.l.wrap.b32 %r4949, %r4717, %r4717, %r5840;
	// end inline asm
	// begin inline asm
	shf.l.wrap.b32 %r4953, %r4789, %r4789, %r5844;
	// end inline asm
	xor.b32  	%r6474, %r4949, %r4765;
	xor.b32  	%r4959, %r6474, %r4953;
	shl.b32 	%r6475, %r4949, 3;
	xor.b32  	%r6476, %r6475, %r4837;
	xor.b32  	%r4963, %r6476, %r4953;
	// begin inline asm
	shf.l.wrap.b32 %r4957, %r4959, %r4959, %r5848;
	// end inline asm
	// begin inline asm
	shf.l.wrap.b32 %r4961, %r4963, %r4963, %r5852;
	// end inline asm
	xor.b32  	%r6477, %r4957, %r4949;
	xor.b32  	%r4967, %r6477, %r4961;
	shl.b32 	%r6478, %r4957, 7;
	xor.b32  	%r6479, %r6478, %r4953;
	xor.b32  	%r4971, %r6479, %r4961;
	// begin inline asm
	shf.l.wrap.b32 %r4965, %r4967, %r4967, %r5856;
	// end inline asm
	// begin inline asm
	shf.l.wrap.b32 %r4969, %r4971, %r4971, %r5860;
	// end inline asm
	// begin inline asm
	shf.l.wrap.b32 %r4973, %r4865, %r4865, %r5840;
	// end inline asm
	// begin inline asm
	shf.l.wrap.b32 %r4977, %r4745, %r4745, %r5844;
	// end inline asm
	xor.b32  	%r6480, %r4973, %r4889;
	xor.b32  	%r4983, %r6480, %r4977;
	shl.b32 	%r6481, %r4973, 3;
	xor.b32  	%r6482, %r6481, %r4817;
	xor.b32  	%r4987, %r6482, %r4977;
	// begin inline asm
	shf.l.wrap.b32 %r4981, %r4983, %r4983, %r5848;
	// end inline asm
	// begin inline asm
	shf.l.wrap.b32 %r4985, %r4987, %r4987, %r5852;
	// end inline asm
	xor.b32  	%r6483, %r4981, %r4973;
	xor.b32  	%r4991, %r6483, %r4985;
	shl.b32 	%r6484, %r4981, 7;
	xor.b32  	%r6485, %r6484, %r4977;
	xor.b32  	%r4995, %r6485, %r4985;
	// begin inline asm
	shf.l.wrap.b32 %r4989, %r4991, %r4991, %r5856;
	// end inline asm
	// begin inline asm
	shf.l.wrap.b32 %r4993, %r4995, %r4995, %r5860;
	// end inline asm
	xor.b32  	%r6486, %r5878, %r4917;
	xor.b32  	%r6487, %r7, %r4749;
	xor.b32  	%r6488, %r6487, 3;
	xor.b32  	%r6489, %r8, %r4909;
	xor.b32  	%r6490, %r9, %r4797;
	xor.b32  	%r6491, %r5883, %r4821;
	xor.b32  	%r6492, %r11, %r4921;
	xor.b32  	%r6493, %r12, %r4869;
	xor.b32  	%r6494, %r13, %r4913;
	xor.b32  	%r6495, %r14, %r4885;
	xor.b32  	%r6496, %r15, %r4965;
	xor.b32  	%r6497, %r16, %r4741;
	xor.b32  	%r6498, %r17, %r4957;
	xor.b32  	%r6499, %r5892, %r4969;
	xor.b32  	%r6500, %r19, %r4813;
	xor.b32  	%r6501, %r20, %r4961;
	xor.b32  	%r6502, %r21, %r4861;
	xor.b32  	%r6503, %r22, %r4941;
	xor.b32  	%r6504, %r23, %r4897;
	xor.b32  	%r6505, %r24, %r4729;
	xor.b32  	%r6506, %r25, %r4933;
	xor.b32  	%r6507, %r26, %r4777;
	xor.b32  	%r6508, %r27, %r4945;
	xor.b32  	%r6509, %r28, %r4937;
	xor.b32  	%r6510, %r29, %r4849;
	xor.b32  	%r6511, %r30, %r4841;
	xor.b32  	%r6512, %r5906, %r4989;
	xor.b32  	%r6513, %r32, %r4981;
	xor.b32  	%r6514, %r5909, %r4721;
	xor.b32  	%r6515, %r5911, %r4993;
	xor.b32  	%r6516, %r35, %r4769;
	xor.b32  	%r6517, %r36, %r4793;
	xor.b32  	%r6518, %r37, %r4985;
	and.b32  	%r6519, %r6503, %r6486;
	xor.b32  	%r6520, %r6511, %r6519;
	xor.b32  	%r6521, %r6503, %r6495;
	xor.b32  	%r4999, %r6521, %r6520;
	or.b32  	%r6522, %r6511, %r6486;
	xor.b32  	%r6523, %r6522, %r6495;
	xor.b32  	%r6524, %r4999, %r6486;
	or.b32  	%r6525, %r6524, %r6523;
	xor.b32  	%r6526, %r6525, %r6520;
	and.b32  	%r6527, %r6523, %r6520;
	xor.b32  	%r6528, %r6524, %r6527;
	xor.b32  	%r6529, %r6528, %r6523;
	xor.b32  	%r5147, %r6529, %r6526;
	and.b32  	%r6530, %r6504, %r6488;
	xor.b32  	%r6531, %r6512, %r6530;
	xor.b32  	%r6532, %r6504, %r6496;
	xor.b32  	%r5023, %r6532, %r6531;
	or.b32  	%r6533, %r6512, %r6488;
	xor.b32  	%r6534, %r6533, %r6496;
	xor.b32  	%r6535, %r5023, %r6488;
	or.b32  	%r6536, %r6535, %r6534;
	xor.b32  	%r6537, %r6536, %r6531;
	and.b32  	%r6538, %r6534, %r6531;
	xor.b32  	%r6539, %r6535, %r6538;
	xor.b32  	%r6540, %r6539, %r6534;
	xor.b32  	%r5171, %r6540, %r6537;
	and.b32  	%r6541, %r6505, %r6489;
	xor.b32  	%r6542, %r6513, %r6541;
	xor.b32  	%r6543, %r6505, %r6497;
	xor.b32  	%r5047, %r6543, %r6542;
	or.b32  	%r6544, %r6513, %r6489;
	xor.b32  	%r6545, %r6544, %r6497;
	xor.b32  	%r6546, %r5047, %r6489;
	or.b32  	%r6547, %r6546, %r6545;
	xor.b32  	%r6548, %r6547, %r6542;
	and.b32  	%r6549, %r6545, %r6542;
	xor.b32  	%r6550, %r6546, %r6549;
	xor.b32  	%r6551, %r6550, %r6545;
	xor.b32  	%r5003, %r6551, %r6548;
	and.b32  	%r6552, %r6506, %r6490;
	xor.b32  	%r6553, %r6514, %r6552;
	xor.b32  	%r6554, %r6506, %r6498;
	xor.b32  	%r5071, %r6554, %r6553;
	or.b32  	%r6555, %r6514, %r6490;
	xor.b32  	%r6556, %r6555, %r6498;
	xor.b32  	%r6557, %r5071, %r6490;
	or.b32  	%r6558, %r6557, %r6556;
	xor.b32  	%r6559, %r6558, %r6553;
	and.b32  	%r6560, %r6556, %r6553;
	xor.b32  	%r6561, %r6557, %r6560;
	xor.b32  	%r6562, %r6561, %r6556;
	xor.b32  	%r5027, %r6562, %r6559;
	and.b32  	%r6563, %r6507, %r6491;
	xor.b32  	%r6564, %r6515, %r6563;
	xor.b32  	%r6565, %r6507, %r6499;
	xor.b32  	%r5095, %r6565, %r6564;
	or.b32  	%r6566, %r6515, %r6491;
	xor.b32  	%r6567, %r6566, %r6499;
	xor.b32  	%r6568, %r5095, %r6491;
	or.b32  	%r6569, %r6568, %r6567;
	xor.b32  	%r6570, %r6569, %r6564;
	and.b32  	%r6571, %r6567, %r6564;
	xor.b32  	%r6572, %r6568, %r6571;
	xor.b32  	%r6573, %r6572, %r6567;
	xor.b32  	%r5051, %r6573, %r6570;
	and.b32  	%r6574, %r6508, %r6492;
	xor.b32  	%r6575, %r6516, %r6574;
	xor.b32  	%r6576, %r6508, %r6500;
	xor.b32  	%r5119, %r6576, %r6575;
	or.b32  	%r6577, %r6516, %r6492;
	xor.b32  	%r6578, %r6577, %r6500;
	xor.b32  	%r6579, %r5119, %r6492;
	or.b32  	%r6580, %r6579, %r6578;
	xor.b32  	%r6581, %r6580, %r6575;
	and.b32  	%r6582, %r6578, %r6575;
	xor.b32  	%r6583, %r6579, %r6582;
	xor.b32  	%r6584, %r6583, %r6578;
	xor.b32  	%r5075, %r6584, %r6581;
	and.b32  	%r6585, %r6509, %r6493;
	xor.b32  	%r6586, %r6517, %r6585;
	xor.b32  	%r6587, %r6509, %r6501;
	xor.b32  	%r5143, %r6587, %r6586;
	or.b32  	%r6588, %r6517, %r6493;
	xor.b32  	%r6589, %r6588, %r6501;
	xor.b32  	%r6590, %r5143, %r6493;
	or.b32  	%r6591, %r6590, %r6589;
	xor.b32  	%r6592, %r6591, %r6586;
	and.b32  	%r6593, %r6589, %r6586;
	xor.b32  	%r6594, %r6590, %r6593;
	xor.b32  	%r6595, %r6594, %r6589;
	xor.b32  	%r5099, %r6595, %r6592;
	and.b32  	%r6596, %r6510, %r6494;
	xor.b32  	%r6597, %r6518, %r6596;
	xor.b32  	%r6598, %r6510, %r6502;
	xor.b32  	%r5167, %r6598, %r6597;
	or.b32  	%r6599, %r6518, %r6494;
	xor.b32  	%r6600, %r6599, %r6502;
	xor.b32  	%r6601, %r5167, %r6494;
	or.b32  	%r6602, %r6601, %r6600;
	xor.b32  	%r6603, %r6602, %r6597;
	and.b32  	%r6604, %r6600, %r6597;
	xor.b32  	%r6605, %r6601, %r6604;
	xor.b32  	%r6606, %r6605, %r6600;
	xor.b32  	%r5123, %r6606, %r6603;
	// begin inline asm
	shf.l.wrap.b32 %r4997, %r4999, %r4999, %r5840;
	// end inline asm
	// begin inline asm
	shf.l.wrap.b32 %r5001, %r5003, %r5003, %r5844;
	// end inline asm
	xor.b32  	%r6607, %r4997, %r6537;
	xor.b32  	%r5007, %r6607, %r5001;
	shl.b32 	%r6608, %r4997, 3;
	xor.b32  	%r6609, %r6561, %r6608;
	xor.b32  	%r6610, %r6609, %r5001;
	not.b32 	%r5011, %r6610;
	// begin inline asm
	shf.l.wrap.b32 %r5005, %r5007, %r5007, %r5848;
	// end inline asm
	// begin inline asm
	shf.l.wrap.b32 %r5009, %r5011, %r5011, %r5852;
	// end inline asm
	xor.b32  	%r6611, %r5005, %r4997;
	xor.b32  	%r5015, %r6611, %r5009;
	shl.b32 	%r6612, %r5005, 7;
	xor.b32  	%r6613, %r6612, %r5001;
	xor.b32  	%r5019, %r6613, %r5009;
	// begin inline asm
	shf.l.wrap.b32 %r5013, %r5015, %r5015, %r5856;
	// end inline asm
	// begin inline asm
	shf.l.wrap.b32 %r5017, %r5019, %r5019, %r5860;
	// end inline asm
	// begin inline asm
	shf.l.wrap.b32 %r5021, %r5023, %r5023, %r5840;
	// end inline asm
	// begin inline asm
	shf.l.wrap.b32 %r5025, %r5027, %r5027, %r5844;
	// end inline asm
	xor.b32  	%r6614, %r5021, %r6548;
	xor.b32  	%r5031, %r6614, %r5025;
	shl.b32 	%r6615, %r5021, 3;
	xor.b32  	%r6616, %r6572, %r6615;
	xor.b32  	%r6617, %r6616, %r5025;
	not.b32 	%r5035, %r6617;
	// begin inline asm
	shf.l.wrap.b32 %r5029, %r5031, %r5031, %r5848;
	// end inline asm
	// begin inline asm
	shf.l.wrap.b32 %r5033, %r5035, %r5035, %r5852;
	// end inline asm
	xor.b32  	%r6618, %r5029, %r5021;
	xor.b32  	%r5039, %r6618, %r5033;
	shl.b32 	%r6619, %r5029, 7;
	xor.b32  	%r6620, %r6619, %r5025;
	xor.b32  	%r5043, %r6620, %r5033;
	// begin inline asm
	shf.l.wrap.b32 %r5037, %r5039, %r5039, %r5856;
	// end inline asm
	// begin inline asm
	shf.l.wrap.b32 %r5041, %r5043, %r5043, %r5860;
	// end inline asm
	// begin inline asm
	shf.l.wrap.b32 %r5045, %r5047, %r5047, %r5840;
	// end inline asm
	// begin inline asm
	shf.l.wrap.b32 %r5049, %r5051, %r5051, %r5844;
	// end inline asm
	xor.b32  	%r6621, %r5045, %r6559;
	xor.b32  	%r5055, %r6621, %r5049;
	shl.b32 	%r6622, %r5045, 3;
	xor.b32  	%r6623, %r6583, %r6622;
	xor.b32  	%r6624, %r6623, %r5049;
	not.b32 	%r5059, %r6624;
	// begin inline asm
	shf.l.wrap.b32 %r5053, %r5055, %r5055, %r5848;
	// end inline asm
	// begin inline asm
	shf.l.wrap.b32 %r5057, %r5059, %r5059, %r5852;
	// end inline asm
	xor.b32  	%r6625, %r5053, %r5045;
	xor.b32  	%r5063, %r6625, %r5057;
	shl.b32 	%r6626, %r5053, 7;
	xor.b32  	%r6627, %r6626, %r5049;
	xor.b32  	%r5067, %r6627, %r5057;
	// begin inline asm
	shf.l.wrap.b32 %r5061, %r5063, %r5063, %r5856;
	// end inline asm
	// begin inline asm
	shf.l.wrap.b32 %r5065, %r5067, %r5067, %r5860;
	// end inline asm
	// begin inline asm
	shf.l.wrap.b32 %r5069, %r5071, %r5071, %r5840;
	// end inline asm
	// begin inline asm
	shf.l.wrap.b32 %r5073, %r5075, %r5075, %r5844;
	// end inline asm
	xor.b32  	%r6628, %r5069, %r6570;
	xor.b32  	%r5079, %r6628, %r5073;
	shl.b32 	%r6629, %r5069, 3;
	xor.b32  	%r6630, %r6594, %r6629;
	xor.b32  	%r6631, %r6630, %r5073;
	not.b32 	%r5083, %r6631;
	// begin inline asm
	shf.l.wrap.b32 %r5077, %r5079, %r5079, %r5848;
	// end inline asm
	// begin inline asm
	shf.l.wrap.b32 %r5081, %r5083, %r5083, %r5852;
	// end inline asm
	xor.b32  	%r6632, %r5077, %r5069;
	xor.b32  	%r5087, %r6632, %r5081;
	shl.b32 	%r6633, %r5077, 7;
	xor.b32  	%r6634, %r6633, %r5073;
	xor.b32  	%r5091, %r6634, %r5081;
	// begin inline asm
	shf.l.wrap.b32 %r5085, %r5087, %r5087, %r5856;
	// end inline asm
	// begin inline asm
	shf.l.wrap.b32 %r5089, %r5091, %r5091, %r5860;
	// end inline asm
	// begin inline asm
	shf.l.wrap.b32 %r5093, %r5095, %r5095, %r5840;
	// end inline asm
	// begin inline asm
	shf.l.wrap.b32 %r5097, %r5099, %r5099, %r5844;
	// end inline asm
	xor.b32  	%r6635, %r5093, %r6581;
	xor.b32  	%r5103, %r6635, %r5097;
	shl.b32 	%r6636, %r5093, 3;
	xor.b32  	%r6637, %r6605, %r6636;
	xor.b32  	%r6638, %r6637, %r5097;
	not.b32 	%r5107, %r6638;
	// begin inline asm
	shf.l.wrap.b32 %r5101, %r5103, %r5103, %r5848;
	// end inline asm
	// begin inline asm
	shf.l.wrap.b32 %r5105, %r5107, %r5107, %r5852;
	// end inline asm
	xor.b32  	%r6639, %r5101, %r5093;
	xor.b32  	%r5111, %r6639, %r5105;
	shl.b32 	%r6640, %r5101, 7;
	xor.b32  	%r6641, %r6640, %r5097;
	xor.b32  	%r5115, %r6641, %r5105;
	// begin inline asm
	shf.l.wrap.b32 %r5109, %r5111, %r5111, %r5856;
	// end inline asm
	// begin inline asm
	shf.l.wrap.b32 %r5113, %r5115, %r5115, %r5860;
	// end inline asm
	// begin inline asm
	shf.l.wrap.b32 %r5117, %r5119, %r5119, %r5840;
	// end inline asm
	// begin inline asm
	shf.l.wrap.b32 %r5121, %r5123, %r5123, %r5844;
	// end inline asm
	xor.b32  	%r6642, %r5117, %r6592;
	xor.b32  	%r5127, %r6642, %r5121;
	shl.b32 	%r6643, %r5117, 3;
	xor.b32  	%r6644, %r6528, %r6643;
	xor.b32  	%r6645, %r6644, %r5121;
	not.b32 	%r5131, %r6645;
	// begin inline asm
	shf.l.wrap.b32 %r5125, %r5127, %r5127, %r5848;
	// end inline asm
	// begin inline asm
	shf.l.wrap.b32 %r5129, %r5131, %r5131, %r5852;
	// end inline asm
	xor.b32  	%r6646, %r5125, %r5117;
	xor.b32  	%r5135, %r6646, %r5129;
	shl.b32 	%r6647, %r5125, 7;
	xor.b32  	%r6648, %r6647, %r5121;
	xor.b32  	%r5139, %r6648, %r5129;
	// begin inline asm
	shf.l.wrap.b32 %r5133, %r5135, %r5135, %r5856;
	// end inline asm
	// begin inline asm
	shf.l.wrap.b32 %r5137, %r5139, %r5139, %r5860;
	// end inline asm
	// begin inline asm
	shf.l.wrap.b32 %r5141, %r5143, %r5143, %r5840;
	// end inline asm
	// begin inline asm
	shf.l.wrap.b32 %r5145, %r5147, %r5147, %r5844;
	// end inline asm
	xor.b32  	%r6649, %r5141, %r6603;
	xor.b32  	%r5151, %r6649, %r5145;
	shl.b32 	%r6650, %r5141, 3;
	xor.b32  	%r6651, %r6539, %r6650;
	xor.b32  	%r6652, %r6651, %r5145;
	not.b32 	%r5155, %r6652;
	// begin inline asm
	shf.l.wrap.b32 %r5149, %r5151, %r5151, %r5848;
	// end inline asm
	// begin inline asm
	shf.l.wrap.b32 %r5153, %r5155, %r5155, %r5852;
	// end inline asm
	xor.b32  	%r6653, %r5149, %r5141;
	xor.b32  	%r5159, %r6653, %r5153;
	shl.b32 	%r6654, %r5149, 7;
	xor.b32  	%r6655, %r6654, %r5145;
	xor.b32  	%r5163, %r6655, %r5153;
	// begin inline asm
	shf.l.wrap.b32 %r5157, %r5159, %r5159, %r5856;
	// end inline asm
	// begin inline asm
	shf.l.wrap.b32 %r5161, %r5163, %r5163, %r5860;
	// end inline asm
	// begin inline asm
	shf.l.wrap.b32 %r5165, %r5167, %r5167, %r5840;
	// end inline asm
	// begin inline asm
	shf.l.wrap.b32 %r5169, %r5171, %r5171, %r5844;
	// end inline asm
	xor.b32  	%r6656, %r5165, %r6526;
	xor.b32  	%r5175, %r6656, %r5169;
	shl.b32 	%r6657, %r5165, 3;
	xor.b32  	%r6658, %r6550, %r6657;
	xor.b32  	%r6659, %r6658, %r5169;
	not.b32 	%r5179, %r6659;
	// begin inline asm
	shf.l.wrap.b32 %r5173, %r5175, %r5175, %r5848;
	// end inline asm
	// begin inline asm
	shf.l.wrap.b32 %r5177, %r5179, %r5179, %r5852;
	// end inline asm
	xor.b32  	%r6660, %r5173, %r5165;
	xor.b32  	%r5183, %r6660, %r5177;
	shl.b32 	%r6661, %r5173, 7;
	xor.b32  	%r6662, %r6661, %r5169;
	xor.b32  	%r5187, %r6662, %r5177;
	// begin inline asm
	shf.l.wrap.b32 %r5181, %r5183, %r5183, %r5856;
	// end inline asm
	// begin inline asm
	shf.l.wrap.b32 %r5185, %r5187, %r5187, %r5860;
	// end inline asm
	// begin inline asm
	shf.l.wrap.b32 %r5189, %r5013, %r5013, %r5840;
	// end inline asm
	// begin inline asm
	shf.l.wrap.b32 %r5193, %r5133, %r5133, %r5844;
	// end inline asm
	xor.b32  	%r6663, %r5189, %r5061;
	xor.b32  	%r5199, %r6663, %r5193;
	shl.b32 	%r6664, %r5189, 3;
	xor.b32  	%r6665, %r6664, %r5181;
	xor.b32  	%r5203, %r6665, %r5193;
	// begin inline asm
	shf.l.wrap.b32 %r5197, %r5199, %r5199, %r5848;
	// end inline asm
	// begin inline asm
	shf.l.wrap.b32 %r5201, %r5203, %r5203, %r5852;
	// end inline asm
	xor.b32  	%r6666, %r5197, %r5189;
	xor.b32  	%r5207, %r6666, %r5201;
	shl.b32 	%r6667, %r5197, 7;
	xor.b32  	%r6668, %r6667, %r5193;
	xor.b32  	%r5211, %r6668, %r5201;
	// begin inline asm
	shf.l.wrap.b32 %r5205, %r5207, %r5207, %r5856;
	// end inline asm
	// begin inline asm
	shf.l.wrap.b32 %r5209, %r5211, %r5211, %r5860;
	// end inline asm
	// begin inline asm
	shf.l.wrap.b32 %r5213, %r5161, %r5161, %r5840;
	// end inline asm
	// begin inline asm
	shf.l.wrap.b32 %r5217, %r5089, %r5089, %r5844;
	// end inline asm
	xor.b32  	%r6669, %r5213, %r5041;
	xor.b32  	%r5223, %r6669, %r5217;
	shl.b32 	%r6670, %r5213, 3;
	xor.b32  	%r6671, %r6670, %r5113;
	xor.b32  	%r5227, %r6671, %r5217;
	// begin inline asm
	shf.l.wrap.b32 %r5221, %r5223, %r5223, %r5848;
	// end inline asm
	// begin inline asm
	shf.l.wrap.b32 %r5225, %r5227, %r5227, %r5852;
	// end inline asm
	xor.b32  	%r6672, %r5221, %r5213;
	xor.b32  	%r5231, %r6672, %r5225;
	shl.b32 	%r6673, %r5221, 7;
	xor.b32  	%r6674, %r6673, %r5217;
	xor.b32  	%r5235, %r6674, %r5225;
	// begin inline asm
	shf.l.wrap.b32 %r5229, %r5231, %r5231, %r5856;
	// end inline asm
	// begin inline asm
	shf.l.wrap.b32 %r5233, %r5235, %r5235, %r5860;
	// end inline asm
	// begin inline asm
	shf.l.wrap.b32 %r5237, %r5005, %r5005, %r5840;
	// end inline asm
	// begin inline asm
	shf.l.wrap.b32 %r5241, %r5077, %r5077, %r5844;
	// end inline asm
	xor.b32  	%r6675, %r5237, %r5053;
	xor.b32  	%r5247, %r6675, %r5241;
	shl.b32 	%r6676, %r5237, 3;
	xor.b32  	%r6677, %r6676, %r5125;
	xor.b32  	%r5251, %r6677, %r5241;
	// begin inline asm
	shf.l.wrap.b32 %r5245, %r5247, %r5247, %r5848;
	// end inline asm
	// begin inline asm
	shf.l.wrap.b32 %r5249, %r5251, %r5251, %r5852;
	// end inline asm
	xor.b32  	%r6678, %r5245, %r5237;
	xor.b32  	%r5255, %r6678, %r5249;
	shl.b32 	%r6679, %r5245, 7;
	xor.b32  	%r6680, %r6679, %r5241;
	xor.b32  	%r5259, %r6680, %r5249;
	// begin inline asm
	shf.l.wrap.b32 %r5253, %r5255, %r5255, %r5856;
	// end inline asm
	// begin inline asm
	shf.l.wrap.b32 %r5257, %r5259, %r5259, %r5860;
	// end inline asm
	// begin inline asm
	shf.l.wrap.b32 %r5261, %r5153, %r5153, %r5840;
	// end inline asm
	// begin inline asm
	shf.l.wrap.b32 %r5265, %r5033, %r5033, %r5844;
	// end inline asm
	xor.b32  	%r6681, %r5261, %r5177;
	xor.b32  	%r5271, %r6681, %r5265;
	shl.b32 	%r6682, %r5261, 3;
	xor.b32  	%r6683, %r6682, %r5105;
	xor.b32  	%r5275, %r6683, %r5265;
	// begin inline asm
	shf.l.wrap.b32 %r5269, %r5271, %r5271, %r5848;
	// end inline asm
	// begin inline asm
	shf.l.wrap.b32 %r5273, %r5275, %r5275, %r5852;
	// end inline asm
	xor.b32  	%r6684, %r5269, %r5261;
	xor.b32  	%r5279, %r6684, %r5273;
	shl.b32 	%r6685, %r5269, 7;
	xor.b32  	%r6686, %r6685, %r5265;
	xor.b32  	%r5283, %r6686, %r5273;
	// begin inline asm
	shf.l.wrap.b32 %r5277, %r5279, %r5279, %r5856;
	// end inline asm
	// begin inline asm
	shf.l.wrap.b32 %r5281, %r5283, %r5283, %r5860;
	// end inline asm
	xor.b32  	%r6687, %r5878, %r5205;
	xor.b32  	%r6688, %r7, %r5037;
	xor.b32  	%r6689, %r6688, 4;
	xor.b32  	%r6690, %r8, %r5197;
	xor.b32  	%r6691, %r9, %r5085;
	xor.b32  	%r6692, %r5883, %r5109;
	xor.b32  	%r6693, %r11, %r5209;
	xor.b32  	%r6694, %r12, %r5157;
	xor.b32  	%r6695, %r13, %r5201;
	xor.b32  	%r6696, %r14, %r5173;
	xor.b32  	%r6697, %r15, %r5253;
	xor.b32  	%r6698, %r16, %r5029;
	xor.b32  	%r6699, %r17, %r5245;
	xor.b32  	%r6700, %r5892, %r5257;
	xor.b32  	%r6701, %r19, %r5101;
	xor.b32  	%r6702, %r20, %r5249;
	xor.b32  	%r6703, %r21, %r5149;
	xor.b32  	%r6704, %r22, %r5229;
	xor.b32  	%r6705, %r23, %r5185;
	xor.b32  	%r6706, %r24, %r5017;
	xor.b32  	%r6707, %r25, %r5221;
	xor.b32  	%r6708, %r26, %r5065;
	xor.b32  	%r6709, %r27, %r5233;
	xor.b32  	%r6710, %r28, %r5225;
	xor.b32  	%r6711, %r29, %r5137;
	xor.b32  	%r6712, %r30, %r5129;
	xor.b32  	%r6713, %r5906, %r5277;
	xor.b32  	%r6714, %r32, %r5269;
	xor.b32  	%r6715, %r5909, %r5009;
	xor.b32  	%r6716, %r5911, %r5281;
	xor.b32  	%r6717, %r35, %r5057;
	xor.b32  	%r6718, %r36, %r5081;
	xor.b32  	%r6719, %r37, %r5273;
	and.b32  	%r6720, %r6704, %r6687;
	xor.b32  	%r6721, %r6712, %r6720;
	xor.b32  	%r6722, %r6704, %r6696;
	xor.b32  	%r5287, %r6722, %r6721;
	or.b32  	%r6723, %r6712, %r6687;
	xor.b32  	%r6724, %r6723, %r6696;
	xor.b32  	%r6725, %r5287, %r6687;
	or.b32  	%r6726, %r6725, %r6724;
	xor.b32  	%r6727, %r6726, %r6721;
	and.b32  	%r6728, %r6724, %r6721;
	xor.b32  	%r6729, %r6725, %r6728;
	xor.b32  	%r6730, %r6729, %r6724;
	xor.b32  	%r5435, %r6730, %r6727;
	and.b32  	%r6731, %r6705, %r6689;
	xor.b32  	%r6732, %r6713, %r6731;
	xor.b32  	%r6733, %r6705, %r6697;
	xor.b32  	%r5311, %r6733, %r6732;
	or.b32  	%r6734, %r6713, %r6689;
	xor.b32  	%r6735, %r6734, %r6697;
	xor.b32  	%r6736, %r5311, %r6689;
	or.b32  	%r6737, %r6736, %r6735;
	xor.b32  	%r6738, %r6737, %r6732;
	and.b32  	%r6739, %r6735, %r6732;
	xor.b32  	%r6740, %r6736, %r6739;
	xor.b32  	%r6741, %r6740, %r6735;
	xor.b32  	%r5459, %r6741, %r6738;
	and.b32  	%r6742, %r6706, %r6690;
	xor.b32  	%r6743, %r6714, %r6742;
	xor.b32  	%r6744, %r6706, %r6698;
	xor.b32  	%r5335, %r6744, %r6743;
	or.b32  	%r6745, %r6714, %r6690;
	xor.b32  	%r6746, %r6745, %r6698;
	xor.b32  	%r6747, %r5335, %r6690;
	or.b32  	%r6748, %r6747, %r6746;
	xor.b32  	%r6749, %r6748, %r6743;
	and.b32  	%r6750, %r6746, %r6743;
	xor.b32  	%r6751, %r6747, %r6750;
	xor.b32  	%r6752, %r6751, %r6746;
	xor.b32  	%r5291, %r6752, %r6749;
	and.b32  	%r6753, %r6707, %r6691;
	xor.b32  	%r6754, %r6715, %r6753;
	xor.b32  	%r6755, %r6707, %r6699;
	xor.b32  	%r5359, %r6755, %r6754;
	or.b32  	%r6756, %r6715, %r6691;
	xor.b32  	%r6757, %r6756, %r6699;
	xor.b32  	%r6758, %r5359, %r6691;
	or.b32  	%r6759, %r6758, %r6757;
	xor.b32  	%r6760, %r6759, %r6754;
	and.b32  	%r6761, %r6757, %r6754;
	xor.b32  	%r6762, %r6758, %r6761;
	xor.b32  	%r6763, %r6762, %r6757;
	xor.b32  	%r5315, %r6763, %r6760;
	and.b32  	%r6764, %r6708, %r6692;
	xor.b32  	%r6765, %r6716, %r6764;
	xor.b32  	%r6766, %r6708, %r6700;
	xor.b32  	%r5383, %r6766, %r6765;
	or.b32  	%r6767, %r6716, %r6692;
	xor.b32  	%r6768, %r6767, %r6700;
	xor.b32  	%r6769, %r5383, %r6692;
	or.b32  	%r6770, %r6769, %r6768;
	xor.b32  	%r6771, %r6770, %r6765;
	and.b32  	%r6772, %r6768, %r6765;
	xor.b32  	%r6773, %r6769, %r6772;
	xor.b32  	%r6774, %r6773, %r6768;
	xor.b32  	%r5339, %r6774, %r6771;
	and.b32  	%r6775, %r6709, %r6693;
	xor.b32  	%r6776, %r6717, %r6775;
	xor.b32  	%r6777, %r6709, %r6701;
	xor.b32  	%r5407, %r6777, %r6776;
	or.b32  	%r6778, %r6717, %r6693;
	xor.b32  	%r6779, %r6778, %r6701;
	xor.b32  	%r6780, %r5407, %r6693;
	or.b32  	%r6781, %r6780, %r6779;
	xor.b32  	%r6782, %r6781, %r6776;
	and.b32  	%r6783, %r6779, %r6776;
	xor.b32  	%r6784, %r6780, %r6783;
	xor.b32  	%r6785, %r6784, %r6779;
	xor.b32  	%r5363, %r6785, %r6782;
	and.b32  	%r6786, %r6710, %r6694;
	xor.b32  	%r6787, %r6718, %r6786;
	xor.b32  	%r6788, %r6710, %r6702;
	xor.b32  	%r5431, %r6788, %r6787;
	or.b32  	%r6789, %r6718, %r6694;
	xor.b32  	%r6790, %r6789, %r6702;
	xor.b32  	%r6791, %r5431, %r6694;
	or.b32  	%r6792, %r6791, %r6790;
	xor.b32  	%r6793, %r6792, %r6787;
	and.b32  	%r6794, %r6790, %r6787;
	xor.b32  	%r6795, %r6791, %r6794;
	xor.b32  	%r6796, %r6795, %r6790;
	xor.b32  	%r5387, %r6796, %r6793;
	and.b32  	%r6797, %r6711, %r6695;
	xor.b32  	%r6798, %r6719, %r6797;
	xor.b32  	%r6799, %r6711, %r6703;
	xor.b32  	%r5455, %r6799, %r6798;
	or.b32  	%r6800, %r6719, %r6695;
	xor.b32  	%r6801, %r6800, %r6703;
	xor.b32  	%r6802, %r5455, %r6695;
	or.b32  	%r6803, %r6802, %r6801;
	xor.b32  	%r6804, %r6803, %r6798;
	and.b32  	%r6805, %r6801, %r6798;
	xor.b32  	%r6806, %r6802, %r6805;
	xor.b32  	%r6807, %r6806, %r6801;
	xor.b32  	%r5411, %r6807, %r6804;
	// begin inline asm
	shf.l.wrap.b32 %r5285, %r5287, %r5287, %r5840;
	// end inline asm
	// begin inline asm
	shf.l.wrap.b32 %r5289, %r5291, %r5291, %r5844;
	// end inline asm
	xor.b32  	%r6808, %r5285, %r6738;
	xor.b32  	%r5295, %r6808, %r5289;
	shl.b32 	%r6809, %r5285, 3;
	xor.b32  	%r6810, %r6762, %r6809;
	xor.b32  	%r6811, %r6810, %r5289;
	not.b32 	%r5299, %r6811;
	// begin inline asm
	shf.l.wrap.b32 %r5293, %r5295, %r5295, %r5848;
	// end inline asm
	// begin inline asm
	shf.l.wrap.b32 %r5297, %r5299, %r5299, %r5852;
	// end inline asm
	xor.b32  	%r6812, %r5293, %r5285;
	xor.b32  	%r5303, %r6812, %r5297;
	shl.b32 	%r6813, %r5293, 7;
	xor.b32  	%r6814, %r6813, %r5289;
	xor.b32  	%r5307, %r6814, %r5297;
	// begin inline asm
	shf.l.wrap.b32 %r5301, %r5303, %r5303, %r5856;
	// end inline asm
	// begin inline asm
	shf.l.wrap.b32 %r5305, %r5307, %r5307, %r5860;
	// end inline asm
	// begin inline asm
	shf.l.wrap.b32 %r5309, %r5311, %r5311, %r5840;
	// end inline asm
	// begin inline asm
	shf.l.wrap.b32 %r5313, %r5315, %r5315, %r5844;
	// end inline asm
	xor.b32  	%r6815, %r5309, %r6749;
	xor.b32  	%r5319, %r6815, %r5313;
	shl.b32 	%r6816, %r5309, 3;
	xor.b32  	%r6817, %r6773, %r6816;
	xor.b32  	%r6818, %r6817, %r5313;
	not.b32 	%r5323, %r6818;
	// begin inline asm
	shf.l.wrap.b32 %r5317, %r5319, %r5319, %r5848;
	// end inline asm
	// begin inline asm
	shf.l.wrap.b32 %r5321, %r5323, %r5323, %r5852;
	// end inline asm
	xor.b32  	%r6819, %r5317, %r5309;
	xor.b32  	%r5327, %r6819, %r5321;
	shl.b32 	%r6820, %r5317, 7;
	xor.b32  	%r6821, %r6820, %r5313;
	xor.b32  	%r5331, %r6821, %r5321;
	// begin inline asm
	shf.l.wrap.b32 %r5325, %r5327, %r5327, %r5856;
	// end inline asm
	// begin inline asm
	shf.l.wrap.b32 %r5329, %r5331, %r5331, %r5860;
	// end inline asm
	// begin inline asm
	shf.l.wrap.b32 %r5333, %r5335, %r5335, %r5840;
	// end inline asm
	// begin inline asm
	shf.l.wrap.b32 %r5337, %r5339, %r5339, %r5844;
	// end inline asm
	xor.b32  	%r6822, %r5333, %r6760;
	xor.b32  	%r5343, %r6822, %r5337;
	shl.b32 	%r6823, %r5333, 3;
	xor.b32  	%r6824, %r6784, %r6823;
	xor.b32  	%r6825, %r6824, %r5337;
	not.b32 	%r5347, %r6825;
	// begin inline asm
	shf.l.wrap.b32 %r5341, %r5343, %r5343, %r5848;
	// end inline asm
	// begin inline asm
	shf.l.wrap.b32 %r5345, %r5347, %r5347, %r5852;
	// end inline asm
	xor.b32  	%r6826, %r5341, %r5333;
	xor.b32  	%r5351, %r6826, %r5345;
	shl.b32 	%r6827, %r5341, 7;
	xor.b32  	%r6828, %r6827, %r5337;
	xor.b32  	%r5355, %r6828, %r5345;
	// begin inline asm
	shf.l.wrap.b32 %r5349, %r5351, %r5351, %r5856;
	// end inline asm
	// begin inline asm
	shf.l.wrap.b32 %r5353, %r5355, %r5355, %r5860;
	// end inline asm
	// begin inline asm
	shf.l.wrap.b32 %r5357, %r5359, %r5359, %r5840;
	// end inline asm
	// begin inline asm
	shf.l.wrap.b32 %r5361, %r5363, %r5363, %r5844;
	// end inline asm
	xor.b32  	%r6829, %r5357, %r6771;
	xor.b32  	%r5367, %r6829, %r5361;
	shl.b32 	%r6830, %r5357, 3;
	xor.b32  	%r6831, %r6795, %r6830;
	xor.b32  	%r6832, %r6831, %r5361;
	not.b32 	%r5371, %r6832;
	// begin inline asm
	shf.l.wrap.b32 %r5365, %r5367, %r5367, %r5848;
	// end inline asm
	// begin inline asm
	shf.l.wrap.b32 %r5369, %r5371, %r5371, %r5852;
	// end inline asm
	xor.b32  	%r6833, %r5365, %r5357;
	xor.b32  	%r5375, %r6833, %r5369;
	shl.b32 	%r6834, %r5365, 7;
	xor.b32  	%r6835, %r6834, %r5361;
	xor.b32  	%r5379, %r6835, %r5369;
	// begin inline asm
	shf.l.wrap.b32 %r5373, %r5375, %r5375, %r5856;
	// end inline asm
	// begin inline asm
	shf.l.wrap.b32 %r5377, %r5379, %r5379, %r5860;
	// end inline asm
	// begin inline asm
	shf.l.wrap.b32 %r5381, %r5383, %r5383, %r5840;
	// end inline asm
	// begin inline asm
	shf.l.wrap.b32 %r5385, %r5387, %r5387, %r5844;
	// end inline asm
	xor.b32  	%r6836, %r5381, %r6782;
	xor.b32  	%r5391, %r6836, %r5385;
	shl.b32 	%r6837, %r5381, 3;
	xor.b32  	%r6838, %r6806, %r6837;
	xor.b32  	%r6839, %r6838, %r5385;
	not.b32 	%r5395, %r6839;
	// begin inline asm
	shf.l.wrap.b32 %r5389, %r5391, %r5391, %r5848;
	// end inline asm
	// begin inline asm
	shf.l.wrap.b32 %r5393, %r5395, %r5395, %r5852;
	// end inline asm
	xor.b32  	%r6840, %r5389, %r5381;
	xor.b32  	%r5399, %r6840, %r5393;
	shl.b32 	%r6841, %r5389, 7;
	xor.b32  	%r6842, %r6841, %r5385;
	xor.b32  	%r5403, %r6842, %r5393;
	// begin inline asm
	shf.l.wrap.b32 %r5397, %r5399, %r5399, %r5856;
	// end inline asm
	// begin inline asm
	shf.l.wrap.b32 %r5401, %r5403, %r5403, %r5860;
	// end inline asm
	// begin inline asm
	shf.l.wrap.b32 %r5405, %r5407, %r5407, %r5840;
	// end inline asm
	// begin inline asm
	shf.l.wrap.b32 %r5409, %r5411, %r5411, %r5844;
	// end inline asm
	xor.b32  	%r6843, %r5405, %r6793;
	xor.b32  	%r5415, %r6843, %r5409;
	shl.b32 	%r6844, %r5405, 3;
	xor.b32  	%r6845, %r6729, %r6844;
	xor.b32  	%r6846, %r6845, %r5409;
	not.b32 	%r5419, %r6846;
	// begin inline asm
	shf.l.wrap.b32 %r5413, %r5415, %r5415, %r5848;
	// end inline asm
	// begin inline asm
	shf.l.wrap.b32 %r5417, %r5419, %r5419, %r5852;
	// end inline asm
	xor.b32  	%r6847, %r5413, %r5405;
	xor.b32  	%r5423, %r6847, %r5417;
	shl.b32 	%r6848, %r5413, 7;
	xor.b32  	%r6849, %r6848, %r5409;
	xor.b32  	%r5427, %r6849, %r5417;
	// begin inline asm
	shf.l.wrap.b32 %r5421, %r5423, %r5423, %r5856;
	// end inline asm
	// begin inline asm
	shf.l.wrap.b32 %r5425, %r5427, %r5427, %r5860;
	// end inline asm
	// begin inline asm
	shf.l.wrap.b32 %r5429, %r5431, %r5431, %r5840;
	// end inline asm
	// begin inline asm
	shf.l.wrap.b32 %r5433, %r5435, %r5435, %r5844;
	// end inline asm
	xor.b32  	%r6850, %r5429, %r6804;
	xor.b32  	%r5439, %r6850, %r5433;
	shl.b32 	%r6851, %r5429, 3;
	xor.b32  	%r6852, %r6740, %r6851;
	xor.b32  	%r6853, %r6852, %r5433;
	not.b32 	%r5443, %r6853;
	// begin inline asm
	shf.l.wrap.b32 %r5437, %r5439, %r5439, %r5848;
	// end inline asm
	// begin inline asm
	shf.l.wrap.b32 %r5441, %r5443, %r5443, %r5852;
	// end inline asm
	xor.b32  	%r6854, %r5437, %r5429;
	xor.b32  	%r5447, %r6854, %r5441;
	shl.b32 	%r6855, %r5437, 7;
	xor.b32  	%r6856, %r6855, %r5433;
	xor.b32  	%r5451, %r6856, %r5441;
	// begin inline asm
	shf.l.wrap.b32 %r5445, %r5447, %r5447, %r5856;
	// end inline asm
	// begin inline asm
	shf.l.wrap.b32 %r5449, %r5451, %r5451, %r5860;
	// end inline asm
	// begin inline asm
	shf.l.wrap.b32 %r5453, %r5455, %r5455, %r5840;
	// end inline asm
	// begin inline asm
	shf.l.wrap.b32 %r5457, %r5459, %r5459, %r5844;
	// end inline asm
	xor.b32  	%r6857, %r5453, %r6727;
	xor.b32  	%r5463, %r6857, %r5457;
	shl.b32 	%r6858, %r5453, 3;
	xor.b32  	%r6859, %r6751, %r6858;
	xor.b32  	%r6860, %r6859, %r5457;
	not.b32 	%r5467, %r6860;
	// begin inline asm
	shf.l.wrap.b32 %r5461, %r5463, %r5463, %r5848;
	// end inline asm
	// begin inline asm
	shf.l.wrap.b32 %r5465, %r5467, %r5467, %r5852;
	// end inline asm
	xor.b32  	%r6861, %r5461, %r5453;
	xor.b32  	%r5471, %r6861, %r5465;
	shl.b32 	%r6862, %r5461, 7;
	xor.b32  	%r6863, %r6862, %r5457;
	xor.b32  	%r5475, %r6863, %r5465;
	// begin inline asm
	shf.l.wrap.b32 %r5469, %r5471, %r5471, %r5856;
	// end inline asm
	// begin inline asm
	shf.l.wrap.b32 %r5473, %r5475, %r5475, %r5860;
	// end inline asm
	// begin inline asm
	shf.l.wrap.b32 %r5477, %r5301, %r5301, %r5840;
	// end inline asm
	// begin inline asm
	shf.l.wrap.b32 %r5481, %r5421, %r5421, %r5844;
	// end inline asm
	xor.b32  	%r6864, %r5477, %r5349;
	xor.b32  	%r5487, %r6864, %r5481;
	shl.b32 	%r6865, %r5477, 3;
	xor.b32  	%r6866, %r6865, %r5469;
	xor.b32  	%r5491, %r6866, %r5481;
	// begin inline asm
	shf.l.wrap.b32 %r5485, %r5487, %r5487, %r5848;
	// end inline asm
	// begin inline asm
	shf.l.wrap.b32 %r5489, %r5491, %r5491, %r5852;
	// end inline asm
	xor.b32  	%r6867, %r5485, %r5477;
	xor.b32  	%r5495, %r6867, %r5489;
	shl.b32 	%r6868, %r5485, 7;
	xor.b32  	%r6869, %r6868, %r5481;
	xor.b32  	%r5499, %r6869, %r5489;
	// begin inline asm
	shf.l.wrap.b32 %r5493, %r5495, %r5495, %r5856;
	// end inline asm
	// begin inline asm
	shf.l.wrap.b32 %r5497, %r5499, %r5499, %r5860;
	// end inline asm
	// begin inline asm
	shf.l.wrap.b32 %r5501, %r5449, %r5449, %r5840;
	// end inline asm
	// begin inline asm
	shf.l.wrap.b32 %r5505, %r5377, %r5377, %r5844;
	// end inline asm
	xor.b32  	%r6870, %r5501, %r5329;
	xor.b32  	%r5511, %r6870, %r5505;
	shl.b32 	%r6871, %r5501, 3;
	xor.b32  	%r6872, %r6871, %r5401;
	xor.b32  	%r5515, %r6872, %r5505;
	// begin inline asm
	shf.l.wrap.b32 %r5509, %r5511, %r5511, %r5848;
	// end inline asm
	// begin inline asm
	shf.l.wrap.b32 %r5513, %r5515, %r5515, %r5852;
	// end inline asm
	xor.b32  	%r6873, %r5509, %r5501;
	xor.b32  	%r5519, %r6873, %r5513;
	shl.b32 	%r6874, %r5509, 7;
	xor.b32  	%r6875, %r6874, %r5505;
	xor.b32  	%r5523, %r6875, %r5513;
	// begin inline asm
	shf.l.wrap.b32 %r5517, %r5519, %r5519, %r5856;
	// end inline asm
	// begin inline asm
	shf.l.wrap.b32 %r5521, %r5523, %r5523, %r5860;
	// end inline asm
	// begin inline asm
	shf.l.wrap.b32 %r5525, %r5293, %r5293, %r5840;
	// end inline asm
	// begin inline asm
	shf.l.wrap.b32 %r5529, %r5365, %r5365, %r5844;
	// end inline asm
	xor.b32  	%r6876, %r5525, %r5341;
	xor.b32  	%r5535, %r6876, %r5529;
	shl.b32 	%r6877, %r5525, 3;
	xor.b32  	%r6878, %r6877, %r5413;
	xor.b32  	%r5539, %r6878, %r5529;
	// begin inline asm
	shf.l.wrap.b32 %r5533, %r5535, %r5535, %r5848;
	// end inline asm
	// begin inline asm
	shf.l.wrap.b32 %r5537, %r5539, %r5539, %r5852;
	// end inline asm
	xor.b32  	%r6879, %r5533, %r5525;
	xor.b32  	%r5543, %r6879, %r5537;
	shl.b32 	%r6880, %r5533, 7;
	xor.b32  	%r6881, %r6880, %r5529;
	xor.b32  	%r5547, %r6881, %r5537;
	// begin inline asm
	shf.l.wrap.b32 %r5541, %r5543, %r5543, %r5856;
	// end inline asm
	// begin inline asm
	shf.l.wrap.b32 %r5545, %r5547, %r5547, %r5860;
	// end inline asm
	// begin inline asm
	shf.l.wrap.b32 %r5549, %r5441, %r5441, %r5840;
	// end inline asm
	// begin inline asm
	shf.l.wrap.b32 %r5553, %r5321, %r5321, %r5844;
	// end inline asm
	xor.b32  	%r6882, %r5549, %r5465;
	xor.b32  	%r5559, %r6882, %r5553;
	shl.b32 	%r6883, %r5549, 3;
	xor.b32  	%r6884, %r6883, %r5393;
	xor.b32  	%r5563, %r6884, %r5553;
	// begin inline asm
	shf.l.wrap.b32 %r5557, %r5559, %r5559, %r5848;
	// end inline asm
	// begin inline asm
	shf.l.wrap.b32 %r5561, %r5563, %r5563, %r5852;
	// end inline asm
	xor.b32  	%r6885, %r5557, %r5549;
	xor.b32  	%r5567, %r6885, %r5561;
	shl.b32 	%r6886, %r5557, 7;
	xor.b32  	%r6887, %r6886, %r5553;
	xor.b32  	%r5571, %r6887, %r5561;
	// begin inline asm
	shf.l.wrap.b32 %r5565, %r5567, %r5567, %r5856;
	// end inline asm
	// begin inline asm
	shf.l.wrap.b32 %r5569, %r5571, %r5571, %r5860;
	// end inline asm
	xor.b32  	%r6888, %r5878, %r5493;
	xor.b32  	%r6889, %r7, %r5325;
	xor.b32  	%r6890, %r6889, 5;
	xor.b32  	%r6891, %r8, %r5485;
	xor.b32  	%r6892, %r9, %r5373;
	xor.b32  	%r6893, %r5883, %r5397;
	xor.b32  	%r6894, %r11, %r5497;
	xor.b32  	%r6895, %r12, %r5445;
	xor.b32  	%r6896, %r13, %r5489;
	xor.b32  	%r6897, %r14, %r5461;
	xor.b32  	%r6898, %r15, %r5541;
	xor.b32  	%r6899, %r16, %r5317;
	xor.b32  	%r6900, %r17, %r5533;
	xor.b32  	%r6901, %r5892, %r5545;
	xor.b32  	%r6902, %r19, %r5389;
	xor.b32  	%r6903, %r20, %r5537;
	xor.b32  	%r6904, %r21, %r5437;
	xor.b32  	%r6905, %r22, %r5517;
	xor.b32  	%r6906, %r23, %r5473;
	xor.b32  	%r6907, %r24, %r5305;
	xor.b32  	%r6908, %r25, %r5509;
	xor.b32  	%r6909, %r26, %r5353;
	xor.b32  	%r6910, %r27, %r5521;
	xor.b32  	%r6911, %r28, %r5513;
	xor.b32  	%r6912, %r29, %r5425;
	xor.b32  	%r6913, %r30, %r5417;
	xor.b32  	%r6914, %r5906, %r5565;
	xor.b32  	%r6915, %r32, %r5557;
	xor.b32  	%r6916, %r5909, %r5297;
	xor.b32  	%r6917, %r5911, %r5569;
	xor.b32  	%r6918, %r35, %r5345;
	xor.b32  	%r6919, %r36, %r5369;
	xor.b32  	%r6920, %r37, %r5561;
	and.b32  	%r6921, %r6905, %r6888;
	xor.b32  	%r6922, %r6913, %r6921;
	xor.b32  	%r6923, %r6905, %r6897;
	xor.b32  	%r5575, %r6923, %r6922;
	or.b32  	%r6924, %r6913, %r6888;
	xor.b32  	%r6925, %r6924, %r6897;
	xor.b32  	%r6926, %r5575, %r6888;
	or.b32  	%r6927, %r6926, %r6925;
	xor.b32  	%r6928, %r6927, %r6922;
	and.b32  	%r6929, %r6925, %r6922;
	xor.b32  	%r6930, %r6926, %r6929;
	xor.b32  	%r6931, %r6930, %r6925;
	xor.b32  	%r5723, %r6931, %r6928;
	and.b32  	%r6932, %r6906, %r6890;
	xor.b32  	%r6933, %r6914, %r6932;
	xor.b32  	%r6934, %r6906, %r6898;
	xor.b32  	%r5599, %r6934, %r6933;
	or.b32  	%r6935, %r6914, %r6890;
	xor.b32  	%r6936, %r6935, %r6898;
	xor.b32  	%r6937, %r5599, %r6890;
	or.b32  	%r6938, %r6937, %r6936;
	xor.b32  	%r6939, %r6938, %r6933;
	and.b32  	%r6940, %r6936, %r6933;
	xor.b32  	%r6941, %r6937, %r6940;
	xor.b32  	%r6942, %r6941, %r6936;
	xor.b32  	%r5747, %r6942, %r6939;
	and.b32  	%r6943, %r6907, %r6891;
	xor.b32  	%r6944, %r6915, %r6943;
	xor.b32  	%r6945, %r6907, %r6899;
	xor.b32  	%r5623, %r6945, %r6944;
	or.b32  	%r6946, %r6915, %r6891;
	xor.b32  	%r6947, %r6946, %r6899;
	xor.b32  	%r6948, %r5623, %r6891;
	or.b32  	%r6949, %r6948, %r6947;
	xor.b32  	%r6950, %r6949, %r6944;
	and.b32  	%r6951, %r6947, %r6944;
	xor.b32  	%r6952, %r6948, %r6951;
	xor.b32  	%r6953, %r6952, %r6947;
	xor.b32  	%r5579, %r6953, %r6950;
	and.b32  	%r6954, %r6908, %r6892;
	xor.b32  	%r6955, %r6916, %r6954;
	xor.b32  	%r6956, %r6908, %r6900;
	xor.b32  	%r5647, %r6956, %r6955;
	or.b32  	%r6957, %r6916, %r6892;
	xor.b32  	%r6958, %r6957, %r6900;
	xor.b32  	%r6959, %r5647, %r6892;
	or.b32  	%r6960, %r6959, %r6958;
	xor.b32  	%r6961, %r6960, %r6955;
	and.b32  	%r6962, %r6958, %r6955;
	xor.b32  	%r6963, %r6959, %r6962;
	xor.b32  	%r6964, %r6963, %r6958;
	xor.b32  	%r5603, %r6964, %r6961;
	and.b32  	%r6965, %r6909, %r6893;
	xor.b32  	%r6966, %r6917, %r6965;
	xor.b32  	%r6967, %r6909, %r6901;
	xor.b32  	%r5671, %r6967, %r6966;
	or.b32  	%r6968, %r6917, %r6893;
	xor.b32  	%r6969, %r6968, %r6901;
	xor.b32  	%r6970, %r5671, %r6893;
	or.b32  	%r6971, %r6970, %r6969;
	xor.b32  	%r6972, %r6971, %r6966;
	and.b32  	%r6973, %r6969, %r6966;
	xor.b32  	%r6974, %r6970, %r6973;
	xor.b32  	%r6975, %r6974, %r6969;
	xor.b32  	%r5627, %r6975, %r6972;
	and.b32  	%r6976, %r6910, %r6894;
	xor.b32  	%r6977, %r6918, %r6976;
	xor.b32  	%r6978, %r6910, %r6902;
	xor.b32  	%r5695, %r6978, %r6977;
	or.b32  	%r6979, %r6918, %r6894;
	xor.b32  	%r6980, %r6979, %r6902;
	xor.b32  	%r6981, %r5695, %r6894;
	or.b32  	%r6982, %r6981, %r6980;
	xor.b32  	%r6983, %r6982, %r6977;
	and.b32  	%r6984, %r6980, %r6977;
	xor.b32  	%r6985, %r6981, %r6984;
	xor.b32  	%r6986, %r6985, %r6980;
	xor.b32  	%r5651, %r6986, %r6983;
	and.b32  	%r6987, %r6911, %r6895;
	xor.b32  	%r6988, %r6919, %r6987;
	xor.b32  	%r6989, %r6911, %r6903;
	xor.b32  	%r5719, %r6989, %r6988;
	or.b32  	%r6990, %r6919, %r6895;
	xor.b32  	%r6991, %r6990, %r6903;
	xor.b32  	%r6992, %r5719, %r6895;
	or.b32  	%r6993, %r6992, %r6991;
	xor.b32  	%r6994, %r6993, %r6988;
	and.b32  	%r6995, %r6991, %r6988;
	xor.b32  	%r6996, %r6992, %r6995;
	xor.b32  	%r6997, %r6996, %r6991;
	xor.b32  	%r5675, %r6997, %r6994;
	and.b32  	%r6998, %r6912, %r6896;
	xor.b32  	%r6999, %r6920, %r6998;
	xor.b32  	%r7000, %r6912, %r6904;
	xor.b32  	%r5743, %r7000, %r6999;
	or.b32  	%r7001, %r6920, %r6896;
	xor.b32  	%r7002, %r7001, %r6904;
	xor.b32  	%r7003, %r5743, %r6896;
	or.b32  	%r7004, %r7003, %r7002;
	xor.b32  	%r7005, %r7004, %r6999;
	and.b32  	%r7006, %r7002, %r6999;
	xor.b32  	%r7007, %r7003, %r7006;
	xor.b32  	%r7008, %r7007, %r7002;
	xor.b32  	%r5699, %r7008, %r7005;
	// begin inline asm
	shf.l.wrap.b32 %r5573, %r5575, %r5575, %r5840;
	// end inline asm
	// begin inline asm
	shf.l.wrap.b32 %r5577, %r5579, %r5579, %r5844;
	// end inline asm
	xor.b32  	%r7009, %r5573, %r6939;
	xor.b32  	%r5583, %r7009, %r5577;
	shl.b32 	%r7010, %r5573, 3;
	xor.b32  	%r7011, %r6963, %r7010;
	xor.b32  	%r7012, %r7011, %r5577;
	not.b32 	%r5587, %r7012;
	// begin inline asm
	shf.l.wrap.b32 %r5581, %r5583, %r5583, %r5848;
	// end inline asm
	// begin inline asm
	shf.l.wrap.b32 %r5585, %r5587, %r5587, %r5852;
	// end inline asm
	xor.b32  	%r7013, %r5581, %r5573;
	xor.b32  	%r5591, %r7013, %r5585;
	shl.b32 	%r7014, %r5581, 7;
	xor.b32  	%r7015, %r7014, %r5577;
	xor.b32  	%r5595, %r7015, %r5585;
	// begin inline asm
	shf.l.wrap.b32 %r5589, %r5591, %r5591, %r5856;
	// end inline asm
	// begin inline asm
	shf.l.wrap.b32 %r5593, %r5595, %r5595, %r5860;
	// end inline asm
	// begin inline asm
	shf.l.wrap.b32 %r5597, %r5599, %r5599, %r5840;
	// end inline asm
	// begin inline asm
	shf.l.wrap.b32 %r5601, %r5603, %r5603, %r5844;
	// end inline asm
	xor.b32  	%r7016, %r5597, %r6950;
	xor.b32  	%r5607, %r7016, %r5601;
	shl.b32 	%r7017, %r5597, 3;
	xor.b32  	%r7018, %r6974, %r7017;
	xor.b32  	%r7019, %r7018, %r5601;
	not.b32 	%r5611, %r7019;
	// begin inline asm
	shf.l.wrap.b32 %r5605, %r5607, %r5607, %r5848;
	// end inline asm
	// begin inline asm
	shf.l.wrap.b32 %r5609, %r5611, %r5611, %r5852;
	// end inline asm
	xor.b32  	%r7020, %r5605, %r5597;
	xor.b32  	%r5615, %r7020, %r5609;
	shl.b32 	%r7021, %r5605, 7;
	xor.b32  	%r7022, %r7021, %r5601;
	xor.b32  	%r5619, %r7022, %r5609;
	// begin inline asm
	shf.l.wrap.b32 %r5613, %r5615, %r5615, %r5856;
	// end inline asm
	// begin inline asm
	shf.l.wrap.b32 %r5617, %r5619, %r5619, %r5860;
	// end inline asm
	// begin inline asm
	shf.l.wrap.b32 %r5621, %r5623, %r5623, %r5840;
	// end inline asm
	// begin inline asm
	shf.l.wrap.b32 %r5625, %r5627, %r5627, %r5844;
	// end inline asm
	xor.b32  	%r7023, %r5621, %r6961;
	xor.b32  	%r5631, %r7023, %r5625;
	shl.b32 	%r7024, %r5621, 3;
	xor.b32  	%r7025, %r6985, %r7024;
	xor.b32  	%r7026, %r7025, %r5625;
	not.b32 	%r5635, %r7026;
	// begin inline asm
	shf.l.wrap.b32 %r5629, %r5631, %r5631, %r5848;
	// end inline asm
	// begin inline asm
	shf.l.wrap.b32 %r5633, %r5635, %r5635, %r5852;
	// end inline asm
	xor.b32  	%r7027, %r5629, %r5621;
	xor.b32  	%r5639, %r7027, %r5633;
	shl.b32 	%r7028, %r5629, 7;
	xor.b32  	%r7029, %r7028, %r5625;
	xor.b32  	%r5643, %r7029, %r5633;
	// begin inline asm
	shf.l.wrap.b32 %r5637, %r5639, %r5639, %r5856;
	// end inline asm
	// begin inline asm
	shf.l.wrap.b32 %r5641, %r5643, %r5643, %r5860;
	// end inline asm
	// begin inline asm
	shf.l.wrap.b32 %r5645, %r5647, %r5647, %r5840;
	// end inline asm
	// begin inline asm
	shf.l.wrap.b32 %r5649, %r5651, %r5651, %r5844;
	// end inline asm
	xor.b32  	%r7030, %r5645, %r6972;
	xor.b32  	%r5655, %r7030, %r5649;
	shl.b32 	%r7031, %r5645, 3;
	xor.b32  	%r7032, %r6996, %r7031;
	xor.b32  	%r7033, %r7032, %r5649;
	not.b32 	%r5659, %r7033;
	// begin inline asm
	shf.l.wrap.b32 %r5653, %r5655, %r5655, %r5848;
	// end inline asm
	// begin inline asm
	shf.l.wrap.b32 %r5657, %r5659, %r5659, %r5852;
	// end inline asm
	xor.b32  	%r7034, %r5653, %r5645;
	xor.b32  	%r5663, %r7034, %r5657;
	shl.b32 	%r7035, %r5653, 7;
	xor.b32  	%r7036, %r7035, %r5649;
	xor.b32  	%r5667, %r7036, %r5657;
	// begin inline asm
	shf.l.wrap.b32 %r5661, %r5663, %r5663, %r5856;
	// end inline asm
	// begin inline asm
	shf.l.wrap.b32 %r5665, %r5667, %r5667, %r5860;
	// end inline asm
	// begin inline asm
	shf.l.wrap.b32 %r5669, %r5671, %r5671, %r5840;
	// end inline asm
	// begin inline asm
	shf.l.wrap.b32 %r5673, %r5675, %r5675, %r5844;
	// end inline asm
	xor.b32  	%r7037, %r5669, %r6983;
	xor.b32  	%r5679, %r7037, %r5673;
	shl.b32 	%r7038, %r5669, 3;
	xor.b32  	%r7039, %r7007, %r7038;
	xor.b32  	%r7040, %r7039, %r5673;
	not.b32 	%r5683, %r7040;
	// begin inline asm
	shf.l.wrap.b32 %r5677, %r5679, %r5679, %r5848;
	// end inline asm
	// begin inline asm
	shf.l.wrap.b32 %r5681, %r5683, %r5683, %r5852;
	// end inline asm
	xor.b32  	%r7041, %r5677, %r5669;
	xor.b32  	%r5687, %r7041, %r5681;
	shl.b32 	%r7042, %r5677, 7;
	xor.b32  	%r7043, %r7042, %r5673;
	xor.b32  	%r5691, %r7043, %r5681;
	// begin inline asm
	shf.l.wrap.b32 %r5685, %r5687, %r5687, %r5856;
	// end inline asm
	// begin inline asm
	shf.l.wrap.b32 %r5689, %r5691, %r5691, %r5860;
	// end inline asm
	// begin inline asm
	shf.l.wrap.b32 %r5693, %r5695, %r5695, %r5840;
	// end inline asm
	// begin inline asm
	shf.l.wrap.b32 %r5697, %r5699, %r5699, %r5844;
	// end inline asm
	xor.b32  	%r7044, %r5693, %r6994;
	xor.b32  	%r5703, %r7044, %r5697;
	shl.b32 	%r7045, %r5693, 3;
	xor.b32  	%r7046, %r6930, %r7045;
	xor.b32  	%r7047, %r7046, %r5697;
	not.b32 	%r5707, %r7047;
	// begin inline asm
	shf.l.wrap.b32 %r5701, %r5703, %r5703, %r5848;
	// end inline asm
	// begin inline asm
	shf.l.wrap.b32 %r5705, %r5707, %r5707, %r5852;
	// end inline asm
	xor.b32  	%r7048, %r5701, %r5693;
	xor.b32  	%r5711, %r7048, %r5705;
	shl.b32 	%r7049, %r5701, 7;
	xor.b32  	%r7050, %r7049, %r5697;
	xor.b32  	%r5715, %r7050, %r5705;
	// begin inline asm
	shf.l.wrap.b32 %r5709, %r5711, %r5711, %r5856;
	// end inline asm
	// begin inline asm
	shf.l.wrap.b32 %r5713, %r5715, %r5715, %r5860;
	// end inline asm
	// begin inline asm
	shf.l.wrap.b32 %r5717, %r5719, %r5719, %r5840;
	// end inline asm
	// begin inline asm
	shf.l.wrap.b32 %r5721, %r5723, %r5723, %r5844;
	// end inline asm
	xor.b32  	%r7051, %r5717, %r7005;
	xor.b32  	%r5727, %r7051, %r5721;
	shl.b32 	%r7052, %r5717, 3;
	xor.b32  	%r7053, %r6941, %r7052;
	xor.b32  	%r7054, %r7053, %r5721;
	not.b32 	%r5731, %r7054;
	// begin inline asm
	shf.l.wrap.b32 %r5725, %r5727, %r5727, %r5848;
	// end inline asm
	// begin inline asm
	shf.l.wrap.b32 %r5729, %r5731, %r5731, %r5852;
	// end inline asm
	xor.b32  	%r7055, %r5725, %r5717;
	xor.b32  	%r5735, %r7055, %r5729;
	shl.b32 	%r7056, %r5725, 7;
	xor.b32  	%r7057, %r7056, %r5721;
	xor.b32  	%r5739, %r7057, %r5729;
	// begin inline asm
	shf.l.wrap.b32 %r5733, %r5735, %r5735, %r5856;
	// end inline asm
	// begin inline asm
	shf.l.wrap.b32 %r5737, %r5739, %r5739, %r5860;
	// end inline asm
	// begin inline asm
	shf.l.wrap.b32 %r5741, %r5743, %r5743, %r5840;
	// end inline asm
	// begin inline asm
	shf.l.wrap.b32 %r5745, %r5747, %r5747, %r5844;
	// end inline asm
	xor.b32  	%r7058, %r5741, %r6928;
	xor.b32  	%r5751, %r7058, %r5745;
	shl.b32 	%r7059, %r5741, 3;
	xor.b32  	%r7060, %r6952, %r7059;
	xor.b32  	%r7061, %r7060, %r5745;
	not.b32 	%r5755, %r7061;
	// begin inline asm
	shf.l.wrap.b32 %r5749, %r5751, %r5751, %r5848;
	// end inline asm
	// begin inline asm
	shf.l.wrap.b32 %r5753, %r5755, %r5755, %r5852;
	// end inline asm
	xor.b32  	%r7062, %r5749, %r5741;
	xor.b32  	%r5759, %r7062, %r5753;
	shl.b32 	%r7063, %r5749, 7;
	xor.b32  	%r7064, %r7063, %r5745;
	xor.b32  	%r5763, %r7064, %r5753;
	// begin inline asm
	shf.l.wrap.b32 %r5757, %r5759, %r5759, %r5856;
	// end inline asm
	// begin inline asm
	shf.l.wrap.b32 %r5761, %r5763, %r5763, %r5860;
	// end inline asm
	// begin inline asm
	shf.l.wrap.b32 %r5765, %r5589, %r5589, %r5840;
	// end inline asm
	// begin inline asm
	shf.l.wrap.b32 %r5769, %r5709, %r5709, %r5844;
	// end inline asm
	xor.b32  	%r7065, %r5765, %r5637;
	xor.b32  	%r5775, %r7065, %r5769;
	shl.b32 	%r7066, %r5765, 3;
	xor.b32  	%r7067, %r7066, %r5757;
	xor.b32  	%r5779, %r7067, %r5769;
	// begin inline asm
	shf.l.wrap.b32 %r5773, %r5775, %r5775, %r5848;
	// end inline asm
	// begin inline asm
	shf.l.wrap.b32 %r5777, %r5779, %r5779, %r5852;
	// end inline asm
	xor.b32  	%r7068, %r5773, %r5765;
	xor.b32  	%r5783, %r7068, %r5777;
	shl.b32 	%r7069, %r5773, 7;
	xor.b32  	%r7070, %r7069, %r5769;
	xor.b32  	%r5787, %r7070, %r5777;
	// begin inline asm
	shf.l.wrap.b32 %r5781, %r5783, %r5783, %r5856;
	// end inline asm
	// begin inline asm
	shf.l.wrap.b32 %r5785, %r5787, %r5787, %r5860;
	// end inline asm
	// begin inline asm
	shf.l.wrap.b32 %r5789, %r5737, %r5737, %r5840;
	// end inline asm
	// begin inline asm
	shf.l.wrap.b32 %r5793, %r5665, %r5665, %r5844;
	// end inline asm
	xor.b32  	%r7071, %r5789, %r5617;
	xor.b32  	%r5799, %r7071, %r5793;
	shl.b32 	%r7072, %r5789, 3;
	xor.b32  	%r7073, %r7072, %r5689;
	xor.b32  	%r5803, %r7073, %r5793;
	// begin inline asm
	shf.l.wrap.b32 %r5797, %r5799, %r5799, %r5848;
	// end inline asm
	// begin inline asm
	shf.l.wrap.b32 %r5801, %r5803, %r5803, %r5852;
	// end inline asm
	xor.b32  	%r7074, %r5797, %r5789;
	xor.b32  	%r5807, %r7074, %r5801;
	shl.b32 	%r7075, %r5797, 7;
	xor.b32  	%r7076, %r7075, %r5793;
	xor.b32  	%r5811, %r7076, %r5801;
	// begin inline asm
	shf.l.wrap.b32 %r5805, %r5807, %r5807, %r5856;
	// end inline asm
	// begin inline asm
	shf.l.wrap.b32 %r5809, %r5811, %r5811, %r5860;
	// end inline asm
	// begin inline asm
	shf.l.wrap.b32 %r5813, %r5581, %r5581, %r5840;
	// end inline asm
	// begin inline asm
	shf.l.wrap.b32 %r5817, %r5653, %r5653, %r5844;
	// end inline asm
	xor.b32  	%r7077, %r5813, %r5629;
	xor.b32  	%r5823, %r7077, %r5817;
	shl.b32 	%r7078, %r5813, 3;
	xor.b32  	%r7079, %r7078, %r5701;
	xor.b32  	%r5827, %r7079, %r5817;
	// begin inline asm
	shf.l.wrap.b32 %r5821, %r5823, %r5823, %r5848;
	// end inline asm
	// begin inline asm
	shf.l.wrap.b32 %r5825, %r5827, %r5827, %r5852;
	// end inline asm
	xor.b32  	%r7080, %r5821, %r5813;
	xor.b32  	%r5831, %r7080, %r5825;
	shl.b32 	%r7081, %r5821, 7;
	xor.b32  	%r7082, %r7081, %r5817;
	xor.b32  	%r5835, %r7082, %r5825;
	// begin inline asm
	shf.l.wrap.b32 %r5829, %r5831, %r5831, %r5856;
	// end inline asm
	// begin inline asm
	shf.l.wrap.b32 %r5833, %r5835, %r5835, %r5860;
	// end inline asm
	// begin inline asm
	shf.l.wrap.b32 %r5837, %r5729, %r5729, %r5840;
	// end inline asm
	// begin inline asm
	shf.l.wrap.b32 %r5841, %r5609, %r5609, %r5844;
	// end inline asm
	xor.b32  	%r7083, %r5837, %r5753;
	xor.b32  	%r5847, %r7083, %r5841;
	shl.b32 	%r7084, %r5837, 3;
	xor.b32  	%r7085, %r7084, %r5681;
	xor.b32  	%r5851, %r7085, %r5841;
	// begin inline asm
	shf.l.wrap.b32 %r5845, %r5847, %r5847, %r5848;
	// end inline asm
	// begin inline asm
	shf.l.wrap.b32 %r5849, %r5851, %r5851, %r5852;
	// end inline asm
	xor.b32  	%r7086, %r5845, %r5837;
	xor.b32  	%r5855, %r7086, %r5849;
	shl.b32 	%r7087, %r5845, 7;
	xor.b32  	%r7088, %r7087, %r5841;
	xor.b32  	%r5859, %r7088, %r5849;
	// begin inline asm
	shf.l.wrap.b32 %r5853, %r5855, %r5855, %r5856;
	// end inline asm
	// begin inline asm
	shf.l.wrap.b32 %r5857, %r5859, %r5859, %r5860;
	// end inline asm
	xor.b32  	%r122, %r5862, %r5713;
	xor.b32  	%r123, %r5863, %r5801;
	xor.b32  	%r124, %r5864, %r5809;
	xor.b32  	%r125, %r5865, %r5641;
	xor.b32  	%r126, %r5866, %r5797;
	xor.b32  	%r127, %r5867, %r5593;
	xor.b32  	%r128, %r5868, %r5761;
	xor.b32  	%r129, %r5869, %r5805;
	xor.b32  	%r130, %r5870, %r5777;
	xor.b32  	%r131, %r5871, %r5733;
	xor.b32  	%r132, %r5872, %r5785;
	xor.b32  	%r133, %r5873, %r5685;
	xor.b32  	%r134, %r5874, %r5661;
	xor.b32  	%r135, %r5875, %r5773;
	xor.b32  	%r136, %r5876, %r5613;
	xor.b32  	%r137, %r5877, %r5781;
	cvta.to.global.u64 	%rd53, %rd70;
	add.s64 	%rd54, %rd49, %rd53;
	add.s64 	%rd80, %rd54, 16;
	mov.u64 	%rd81, d_T512;
	mov.b32 	%r36010, 0;
	mov.u32 	%r36011, %r36010;
	mov.u32 	%r36012, %r36010;
	mov.u32 	%r36013, %r36010;
	mov.u32 	%r36014, %r36010;
	mov.u32 	%r36015, %r36010;
	mov.u32 	%r36016, %r36010;
	mov.u32 	%r36017, %r36010;
	mov.u32 	%r36018, %r36010;
	mov.u32 	%r36019, %r36010;
	mov.u32 	%r36020, %r36010;
	mov.u32 	%r36021, %r36010;
	mov.u32 	%r36022, %r36010;
	mov.u32 	%r36023, %r36010;
	mov.u32 	%r36024, %r36010;
	mov.u32 	%r36025, %r36010;
	mov.u32 	%r36026, %r36010;
$L__BB0_9:
	ld.global.u8 	%r7089, [%rd80];
	and.b32  	%r7090, %r7089, 1;
	neg.s32 	%r7091, %r7090;
	ld.const.u32 	%r7092, [%rd81];
	and.b32  	%r7093, %r7092, %r7091;
	xor.b32  	%r7094, %r7093, %r36011;
	ld.const.u32 	%r7095, [%rd81+4];
	and.b32  	%r7096, %r7095, %r7091;
	xor.b32  	%r7097, %r7096, %r36012;
	ld.const.u32 	%r7098, [%rd81+8];
	and.b32  	%r7099, %r7098, %r7091;
	xor.b32  	%r7100, %r7099, %r36013;
	ld.const.u32 	%r7101, [%rd81+12];
	and.b32  	%r7102, %r7101, %r7091;
	xor.b32  	%r7103, %r7102, %r36014;
	ld.const.u32 	%r7104, [%rd81+16];
	and.b32  	%r7105, %r7104, %r7091;
	xor.b32  	%r7106, %r7105, %r36015;
	ld.const.u32 	%r7107, [%rd81+20];
	and.b32  	%r7108, %r7107, %r7091;
	xor.b32  	%r7109, %r7108, %r36016;
	ld.const.u32 	%r7110, [%rd81+24];
	and.b32  	%r7111, %r7110, %r7091;
	xor.b32  	%r7112, %r7111, %r36017;
	ld.const.u32 	%r7113, [%rd81+28];
	and.b32  	%r7114, %r7113, %r7091;
	xor.b32  	%r7115, %r7114, %r36018;
	ld.const.u32 	%r7116, [%rd81+32];
	and.b32  	%r7117, %r7116, %r7091;
	xor.b32  	%r7118, %r7117, %r36019;
	ld.const.u32 	%r7119, [%rd81+36];
	and.b32  	%r7120, %r7119, %r7091;
	xor.b32  	%r7121, %r7120, %r36020;
	ld.const.u32 	%r7122, [%rd81+40];
	and.b32  	%r7123, %r7122, %r7091;
	xor.b32  	%r7124, %r7123, %r36021;
	ld.const.u32 	%r7125, [%rd81+44];
	and.b32  	%r7126, %r7125, %r7091;
	xor.b32  	%r7127, %r7126, %r36022;
	ld.const.u32 	%r7128, [%rd81+48];
	and.b32  	%r7129, %r7128, %r7091;
	xor.b32  	%r7130, %r7129, %r36023;
	ld.const.u32 	%r7131, [%rd81+52];
	and.b32  	%r7132, %r7131, %r7091;
	xor.b32  	%r7133, %r7132, %r36024;
	ld.const.u32 	%r7134, [%rd81+56];
	and.b32  	%r7135, %r7134, %r7091;
	xor.b32  	%r7136, %r7135, %r36025;
	ld.const.u32 	%r7137, [%rd81+60];
	and.b32  	%r7138, %r7137, %r7091;
	xor.b32  	%r7139, %r7138, %r36026;
	shl.b32 	%r7140, %r7089, 30;
	shr.s32 	%r7141, %r7140, 31;
	ld.const.u32 	%r7142, [%rd81+64];
	and.b32  	%r7143, %r7142, %r7141;
	xor.b32  	%r7144, %r7143, %r7094;
	ld.const.u32 	%r7145, [%rd81+68];
	and.b32  	%r7146, %r7145, %r7141;
	xor.b32  	%r7147, %r7146, %r7097;
	ld.const.u32 	%r7148, [%rd81+72];
	and.b32  	%r7149, %r7148, %r7141;
	xor.b32  	%r7150, %r7149, %r7100;
	ld.const.u32 	%r7151, [%rd81+76];
	and.b32  	%r7152, %r7151, %r7141;
	xor.b32  	%r7153, %r7152, %r7103;
	ld.const.u32 	%r7154, [%rd81+80];
	and.b32  	%r7155, %r7154, %r7141;
	xor.b32  	%r7156, %r7155, %r7106;
	ld.const.u32 	%r7157, [%rd81+84];
	and.b32  	%r7158, %r7157, %r7141;
	xor.b32  	%r7159, %r7158, %r7109;
	ld.const.u32 	%r7160, [%rd81+88];
	and.b32  	%r7161, %r7160, %r7141;
	xor.b32  	%r7162, %r7161, %r7112;
	ld.const.u32 	%r7163, [%rd81+92];
	and.b32  	%r7164, %r7163, %r7141;
	xor.b32  	%r7165, %r7164, %r7115;
	ld.const.u32 	%r7166, [%rd81+96];
	and.b32  	%r7167, %r7166, %r7141;
	xor.b32  	%r7168, %r7167, %r7118;
	ld.const.u32 	%r7169, [%rd81+100];
	and.b32  	%r7170, %r7169, %r7141;
	xor.b32  	%r7171, %r7170, %r7121;
	ld.const.u32 	%r7172, [%rd81+104];
	and.b32  	%r7173, %r7172, %r7141;
	xor.b32  	%r7174, %r7173, %r7124;
	ld.const.u32 	%r7175, [%rd81+108];
	and.b32  	%r7176, %r7175, %r7141;
	xor.b32  	%r7177, %r7176, %r7127;
	ld.const.u32 	%r7178, [%rd81+112];
	and.b32  	%r7179, %r7178, %r7141;
	xor.b32  	%r7180, %r7179, %r7130;
	ld.const.u32 	%r7181, [%rd81+116];
	and.b32  	%r7182, %r7181, %r7141;
	xor.b32  	%r7183, %r7182, %r7133;
	ld.const.u32 	%r7184, [%rd81+120];
	and.b32  	%r7185, %r7184, %r7141;
	xor.b32  	%r7186, %r7185, %r7136;
	ld.const.u32 	%r7187, [%rd81+124];
	and.b32  	%r7188, %r7187, %r7141;
	xor.b32  	%r7189, %r7188, %r7139;
	shl.b32 	%r7190, %r7089, 29;
	shr.s32 	%r7191, %r7190, 31;
	ld.const.u32 	%r7192, [%rd81+128];
	and.b32  	%r7193, %r7192, %r7191;
	xor.b32  	%r7194, %r7193, %r7144;
	ld.const.u32 	%r7195, [%rd81+132];
	and.b32  	%r7196, %r7195, %r7191;
	xor.b32  	%r7197, %r7196, %r7147;
	ld.const.u32 	%r7198, [%rd81+136];
	and.b32  	%r7199, %r7198, %r7191;
	xor.b32  	%r7200, %r7199, %r7150;
	ld.const.u32 	%r7201, [%rd81+140];
	and.b32  	%r7202, %r7201, %r7191;
	xor.b32  	%r7203, %r7202, %r7153;
	ld.const.u32 	%r7204, [%rd81+144];
	and.b32  	%r7205, %r7204, %r7191;
	xor.b32  	%r7206, %r7205, %r7156;
	ld.const.u32 	%r7207, [%rd81+148];
	and.b32  	%r7208, %r7207, %r7191;
	xor.b32  	%r7209, %r7208, %r7159;
	ld.const.u32 	%r7210, [%rd81+152];
	and.b32  	%r7211, %r7210, %r7191;
	xor.b32  	%r7212, %r7211, %r7162;
	ld.const.u32 	%r7213, [%rd81+156];
	and.b32  	%r7214, %r7213, %r7191;
	xor.b32  	%r7215, %r7214, %r7165;
	ld.const.u32 	%r7216, [%rd81+160];
	and.b32  	%r7217, %r7216, %r7191;
	xor.b32  	%r7218, %r7217, %r7168;
	ld.const.u32 	%r7219, [%rd81+164];
	and.b32  	%r7220, %r7219, %r7191;
	xor.b32  	%r7221, %r7220, %r7171;
	ld.const.u32 	%r7222, [%rd81+168];
	and.b32  	%r7223, %r7222, %r7191;
	xor.b32  	%r7224, %r7223, %r7174;
	ld.const.u32 	%r7225, [%rd81+172];
	and.b32  	%r7226, %r7225, %r7191;
	xor.b32  	%r7227, %r7226, %r7177;
	ld.const.u32 	%r7228, [%rd81+176];
	and.b32  	%r7229, %r7228, %r7191;
	xor.b32  	%r7230, %r7229, %r7180;
	ld.const.u32 	%r7231, [%rd81+180];
	and.b32  	%r7232, %r7231, %r7191;
	xor.b32  	%r7233, %r7232, %r7183;
	ld.const.u32 	%r7234, [%rd81+184];
	and.b32  	%r7235, %r7234, %r7191;
	xor.b32  	%r7236, %r7235, %r7186;
	ld.const.u32 	%r7237, [%rd81+188];
	and.b32  	%r7238, %r7237, %r7191;
	xor.b32  	%r7239, %r7238, %r7189;
	shl.b32 	%r7240, %r7089, 28;
	shr.s32 	%r7241, %r7240, 31;
	ld.const.u32 	%r7242, [%rd81+192];
	and.b32  	%r7243, %r7242, %r7241;
	xor.b32  	%r7244, %r7243, %r7194;
	ld.const.u32 	%r7245, [%rd81+196];
	and.b32  	%r7246, %r7245, %r7241;
	xor.b32  	%r7247, %r7246, %r7197;
	ld.const.u32 	%r7248, [%rd81+200];
	and.b32  	%r7249, %r7248, %r7241;
	xor.b32  	%r7250, %r7249, %r7200;
	ld.const.u32 	%r7251, [%rd81+204];
	and.b32  	%r7252, %r7251, %r7241;
	xor.b32  	%r7253, %r7252, %r7203;
	ld.const.u32 	%r7254, [%rd81+208];
	and.b32  	%r7255, %r7254, %r7241;
	xor.b32  	%r7256, %r7255, %r7206;
	ld.const.u32 	%r7257, [%rd81+212];
	and.b32  	%r7258, %r7257, %r7241;
	xor.b32  	%r7259, %r7258, %r7209;
	ld.const.u32 	%r7260, [%rd81+216];
	and.b32  	%r7261, %r7260, %r7241;
	xor.b32  	%r7262, %r7261, %r7212;
	ld.const.u32 	%r7263, [%rd81+220];
	and.b32  	%r7264, %r7263, %r7241;
	xor.b32  	%r7265, %r7264, %r7215;
	ld.const.u32 	%r7266, [%rd81+224];
	and.b32  	%r7267, %r7266, %r7241;
	xor.b32  	%r7268, %r7267, %r7218;
	ld.const.u32 	%r7269, [%rd81+228];
	and.b32  	%r7270, %r7269, %r7241;
	xor.b32  	%r7271, %r7270, %r7221;
	ld.const.u32 	%r7272, [%rd81+232];
	and.b32  	%r7273, %r7272, %r7241;
	xor.b32  	%r7274, %r7273, %r7224;
	ld.const.u32 	%r7275, [%rd81+236];
	and.b32  	%r7276, %r7275, %r7241;
	xor.b32  	%r7277, %r7276, %r7227;
	ld.const.u32 	%r7278, [%rd81+240];
	and.b32  	%r7279, %r7278, %r7241;
	xor.b32  	%r7280, %r7279, %r7230;
	ld.const.u32 	%r7281, [%rd81+244];
	and.b32  	%r7282, %r7281, %r7241;
	xor.b32  	%r7283, %r7282, %r7233;
	ld.const.u32 	%r7284, [%rd81+248];
	and.b32  	%r7285, %r7284, %r7241;
	xor.b32  	%r7286, %r7285, %r7236;
	ld.const.u32 	%r7287, [%rd81+252];
	and.b32  	%r7288, %r7287, %r7241;
	xor.b32  	%r7289, %r7288, %r7239;
	shl.b32 	%r7290, %r7089, 27;
	shr.s32 	%r7291, %r7290, 31;
	ld.const.u32 	%r7292, [%rd81+256];
	and.b32  	%r7293, %r7292, %r7291;
	xor.b32  	%r7294, %r7293, %r7244;
	ld.const.u32 	%r7295, [%rd81+260];
	and.b32  	%r7296, %r7295, %r7291;
	xor.b32  	%r7297, %r7296, %r7247;
	ld.const.u32 	%r7298, [%rd81+264];
	and.b32  	%r7299, %r7298, %r7291;
	xor.b32  	%r7300, %r7299, %r7250;
	ld.const.u32 	%r7301, [%rd81+268];
	and.b32  	%r7302, %r7301, %r7291;
	xor.b32  	%r7303, %r7302, %r7253;
	ld.const.u32 	%r7304, [%rd81+272];
	and.b32  	%r7305, %r7304, %r7291;
	xor.b32  	%r7306, %r7305, %r7256;
	ld.const.u32 	%r7307, [%rd81+276];
	and.b32  	%r7308, %r7307, %r7291;
	xor.b32  	%r7309, %r7308, %r7259;
	ld.const.u32 	%r7310, [%rd81+280];
	and.b32  	%r7311, %r7310, %r7291;
	xor.b32  	%r7312, %r7311, %r7262;
	ld.const.u32 	%r7313, [%rd81+284];
	and.b32  	%r7314, %r7313, %r7291;
	xor.b32  	%r7315, %r7314, %r7265;
	ld.const.u32 	%r7316, [%rd81+288];
	and.b32  	%r7317, %r7316, %r7291;
	xor.b32  	%r7318, %r7317, %r7268;
	ld.const.u32 	%r7319, [%rd81+292];
	and.b32  	%r7320, %r7319, %r7291;
	xor.b32  	%r7321, %r7320, %r7271;
	ld.const.u32 	%r7322, [%rd81+296];
	and.b32  	%r7323, %r7322, %r7291;
	xor.b32  	%r7324, %r7323, %r7274;
	ld.const.u32 	%r7325, [%rd81+300];
	and.b32  	%r7326, %r7325, %r7291;
	xor.b32  	%r7327, %r7326, %r7277;
	ld.const.u32 	%r7328, [%rd81+304];
	and.b32  	%r7329, %r7328, %r7291;
	xor.b32  	%r7330, %r7329, %r7280;
	ld.const.u32 	%r7331, [%rd81+308];
	and.b32  	%r7332, %r7331, %r7291;
	xor.b32  	%r7333, %r7332, %r7283;
	ld.const.u32 	%r7334, [%rd81+312];
	and.b32  	%r7335, %r7334, %r7291;
	xor.b32  	%r7336, %r7335, %r7286;
	ld.const.u32 	%r7337, [%rd81+316];
	and.b32  	%r7338, %r7337, %r7291;
	xor.b32  	%r7339, %r7338, %r7289;
	shl.b32 	%r7340, %r7089, 26;
	shr.s32 	%r7341, %r7340, 31;
	ld.const.u32 	%r7342, [%rd81+320];
	and.b32  	%r7343, %r7342, %r7341;
	xor.b32  	%r7344, %r7343, %r7294;
	ld.const.u32 	%r7345, [%rd81+324];
	and.b32  	%r7346, %r7345, %r7341;
	xor.b32  	%r7347, %r7346, %r7297;
	ld.const.u32 	%r7348, [%rd81+328];
	and.b32  	%r7349, %r7348, %r7341;
	xor.b32  	%r7350, %r7349, %r7300;
	ld.const.u32 	%r7351, [%rd81+332];
	and.b32  	%r7352, %r7351, %r7341;
	xor.b32  	%r7353, %r7352, %r7303;
	ld.const.u32 	%r7354, [%rd81+336];
	and.b32  	%r7355, %r7354, %r7341;
	xor.b32  	%r7356, %r7355, %r7306;
	ld.const.u32 	%r7357, [%rd81+340];
	and.b32  	%r7358, %r7357, %r7341;
	xor.b32  	%r7359, %r7358, %r7309;
	ld.const.u32 	%r7360, [%rd81+344];
	and.b32  	%r7361, %r7360, %r7341;
	xor.b32  	%r7362, %r7361, %r7312;
	ld.const.u32 	%r7363, [%rd81+348];
	and.b32  	%r7364, %r7363, %r7341;
	xor.b32  	%r7365, %r7364, %r7315;
	ld.const.u32 	%r7366, [%rd81+352];
	and.b32  	%r7367, %r7366, %r7341;
	xor.b32  	%r7368, %r7367, %r7318;
	ld.const.u32 	%r7369, [%rd81+356];
	and.b32  	%r7370, %r7369, %r7341;
	xor.b32  	%r7371, %r7370, %r7321;
	ld.const.u32 	%r7372, [%rd81+360];
	and.b32  	%r7373, %r7372, %r7341;
	xor.b32  	%r7374, %r7373, %r7324;
	ld.const.u32 	%r7375, [%rd81+364];
	and.b32  	%r7376, %r7375, %r7341;
	xor.b32  	%r7377, %r7376, %r7327;
	ld.const.u32 	%r7378, [%rd81+368];
	and.b32  	%r7379, %r7378, %r7341;
	xor.b32  	%r7380, %r7379, %r7330;
	ld.const.u32 	%r7381, [%rd81+372];
	and.b32  	%r7382, %r7381, %r7341;
	xor.b32  	%r7383, %r7382, %r7333;
	ld.const.u32 	%r7384, [%rd81+376];
	and.b32  	%r7385, %r7384, %r7341;
	xor.b32  	%r7386, %r7385, %r7336;
	ld.const.u32 	%r7387, [%rd81+380];
	and.b32  	%r7388, %r7387, %r7341;
	xor.b32  	%r7389, %r7388, %r7339;
	shl.b32 	%r7390, %r7089, 25;
	shr.s32 	%r7391, %r7390, 31;
	ld.const.u32 	%r7392, [%rd81+384];
	and.b32  	%r7393, %r7392, %r7391;
	xor.b32  	%r7394, %r7393, %r7344;
	ld.const.u32 	%r7395, [%rd81+388];
	and.b32  	%r7396, %r7395, %r7391;
	xor.b32  	%r7397, %r7396, %r7347;
	ld.const.u32 	%r7398, [%rd81+392];
	and.b32  	%r7399, %r7398, %r7391;
	xor.b32  	%r7400, %r7399, %r7350;
	ld.const.u32 	%r7401, [%rd81+396];
	and.b32  	%r7402, %r7401, %r7391;
	xor.b32  	%r7403, %r7402, %r7353;
	ld.const.u32 	%r7404, [%rd81+400];
	and.b32  	%r7405, %r7404, %r7391;
	xor.b32  	%r7406, %r7405, %r7356;
	ld.const.u32 	%r7407, [%rd81+404];
	and.b32  	%r7408, %r7407, %r7391;
	xor.b32  	%r7409, %r7408, %r7359;
	ld.const.u32 	%r7410, [%rd81+408];
	and.b32  	%r7411, %r7410, %r7391;
	xor.b32  	%r7412, %r7411, %r7362;
	ld.const.u32 	%r7413, [%rd81+412];
	and.b32  	%r7414, %r7413, %r7391;
	xor.b32  	%r7415, %r7414, %r7365;
	ld.const.u32 	%r7416, [%rd81+416];
	and.b32  	%r7417, %r7416, %r7391;
	xor.b32  	%r7418, %r7417, %r7368;
	ld.const.u32 	%r7419, [%rd81+420];
	and.b32  	%r7420, %r7419, %r7391;
	xor.b32  	%r7421, %r7420, %r7371;
	ld.const.u32 	%r7422, [%rd81+424];
	and.b32  	%r7423, %r7422, %r7391;
	xor.b32  	%r7424, %r7423, %r7374;
	ld.const.u32 	%r7425, [%rd81+428];
	and.b32  	%r7426, %r7425, %r7391;
	xor.b32  	%r7427, %r7426, %r7377;
	ld.const.u32 	%r7428, [%rd81+432];
	and.b32  	%r7429, %r7428, %r7391;
	xor.b32  	%r7430, %r7429, %r7380;
	ld.const.u32 	%r7431, [%rd81+436];
	and.b32  	%r7432, %r7431, %r7391;
	xor.b32  	%r7433, %r7432, %r7383;
	ld.const.u32 	%r7434, [%rd81+440];
	and.b32  	%r7435, %r7434, %r7391;
	xor.b32  	%r7436, %r7435, %r7386;
	ld.const.u32 	%r7437, [%rd81+444];
	and.b32  	%r7438, %r7437, %r7391;
	xor.b32  	%r7439, %r7438, %r7389;
	shr.u32 	%r7440, %r7089, 7;
	neg.s32 	%r7441, %r7440;
	ld.const.u32 	%r7442, [%rd81+448];
	and.b32  	%r7443, %r7442, %r7441;
	xor.b32  	%r36011, %r7443, %r7394;
	ld.const.u32 	%r7444, [%rd81+452];
	and.b32  	%r7445, %r7444, %r7441;
	xor.b32  	%r36012, %r7445, %r7397;
	ld.const.u32 	%r7446, [%rd81+456];
	and.b32  	%r7447, %r7446, %r7441;
	xor.b32  	%r36013, %r7447, %r7400;
	ld.const.u32 	%r7448, [%rd81+460];
	and.b32  	%r7449, %r7448, %r7441;
	xor.b32  	%r36014, %r7449, %r7403;
	ld.const.u32 	%r7450, [%rd81+464];
	and.b32  	%r7451, %r7450, %r7441;
	xor.b32  	%r36015, %r7451, %r7406;
	ld.const.u32 	%r7452, [%rd81+468];
	and.b32  	%r7453, %r7452, %r7441;
	xor.b32  	%r36016, %r7453, %r7409;
	ld.const.u32 	%r7454, [%rd81+472];
	and.b32  	%r7455, %r7454, %r7441;
	xor.b32  	%r36017, %r7455, %r7412;
	ld.const.u32 	%r7456, [%rd81+476];
	and.b32  	%r7457, %r7456, %r7441;
	xor.b32  	%r36018, %r7457, %r7415;
	ld.const.u32 	%r7458, [%rd81+480];
	and.b32  	%r7459, %r7458, %r7441;
	xor.b32  	%r36019, %r7459, %r7418;
	ld.const.u32 	%r7460, [%rd81+484];
	and.b32  	%r7461, %r7460, %r7441;
	xor.b32  	%r36020, %r7461, %r7421;
	ld.const.u32 	%r7462, [%rd81+488];
	and.b32  	%r7463, %r7462, %r7441;
	xor.b32  	%r36021, %r7463, %r7424;
	ld.const.u32 	%r7464, [%rd81+492];
	and.b32  	%r7465, %r7464, %r7441;
	xor.b32  	%r36022, %r7465, %r7427;
	ld.const.u32 	%r7466, [%rd81+496];
	and.b32  	%r7467, %r7466, %r7441;
	xor.b32  	%r36023, %r7467, %r7430;
	ld.const.u32 	%r7468, [%rd81+500];
	and.b32  	%r7469, %r7468, %r7441;
	xor.b32  	%r36024, %r7469, %r7433;
	ld.const.u32 	%r7470, [%rd81+504];
	and.b32  	%r7471, %r7470, %r7441;
	xor.b32  	%r36025, %r7471, %r7436;
	ld.const.u32 	%r7472, [%rd81+508];
	and.b32  	%r7473, %r7472, %r7441;
	xor.b32  	%r36026, %r7473, %r7439;
	add.s64 	%rd80, %rd80, 1;
	add.s32 	%r36010, %r36010, 512;
	setp.ne.s32 	%p5, %r36010, 4096;
	add.s64 	%rd81, %rd81, 512;
	@%p5 bra 	$L__BB0_9;
	ld.param.u64 	%rd71, [_Z24x13_hamsi512_gpu_hash_64ijPyPj_param_2];
	ld.const.u32 	%r9203, [d_alpha_n];
	xor.b32  	%r9204, %r9203, %r36011;
	xor.b32  	%r9205, %r7, %r36012;
	xor.b32  	%r9206, %r8, %r137;
	xor.b32  	%r9207, %r9, %r136;
	ld.const.u32 	%r9208, [d_alpha_n+16];
	xor.b32  	%r9209, %r9208, %r36013;
	xor.b32  	%r9210, %r11, %r36014;
	xor.b32  	%r9211, %r12, %r135;
	xor.b32  	%r9212, %r13, %r134;
	xor.b32  	%r9213, %r14, %r133;
	xor.b32  	%r9214, %r15, %r132;
	xor.b32  	%r9215, %r16, %r36015;
	xor.b32  	%r9216, %r17, %r36016;
	ld.const.u32 	%r9217, [d_alpha_n+48];
	xor.b32  	%r9218, %r9217, %r131;
	xor.b32  	%r9219, %r19, %r130;
	xor.b32  	%r9220, %r20, %r36017;
	xor.b32  	%r9221, %r21, %r36018;
	xor.b32  	%r9222, %r22, %r36019;
	xor.b32  	%r9223, %r23, %r36020;
	xor.b32  	%r9224, %r24, %r129;
	xor.b32  	%r9225, %r25, %r128;
	xor.b32  	%r9226, %r26, %r36021;
	xor.b32  	%r9227, %r27, %r36022;
	xor.b32  	%r9228, %r28, %r127;
	xor.b32  	%r9229, %r29, %r126;
	xor.b32  	%r9230, %r30, %r125;
	ld.const.u32 	%r9231, [d_alpha_n+100];
	xor.b32  	%r9232, %r9231, %r124;
	xor.b32  	%r9233, %r32, %r36023;
	ld.const.u32 	%r9234, [d_alpha_n+108];
	xor.b32  	%r9235, %r9234, %r36024;
	ld.const.u32 	%r9236, [d_alpha_n+112];
	xor.b32  	%r9237, %r9236, %r123;
	xor.b32  	%r9238, %r35, %r122;
	xor.b32  	%r9239, %r36, %r36025;
	xor.b32  	%r9240, %r37, %r36026;
	and.b32  	%r9241, %r9222, %r9204;
	xor.b32  	%r9242, %r9230, %r9241;
	xor.b32  	%r9243, %r9222, %r9213;
	xor.b32  	%r7476, %r9243, %r9242;
	or.b32  	%r9244, %r9230, %r9204;
	xor.b32  	%r9245, %r9244, %r9213;
	xor.b32  	%r9246, %r7476, %r9204;
	or.b32  	%r9247, %r9246, %r9245;
	xor.b32  	%r9248, %r9247, %r9242;
	and.b32  	%r9249, %r9245, %r9242;
	xor.b32  	%r9250, %r9246, %r9249;
	xor.b32  	%r9251, %r9250, %r9245;
	xor.b32  	%r7624, %r9251, %r9248;
	and.b32  	%r9252, %r9223, %r9205;
	xor.b32  	%r9253, %r9232, %r9252;
	xor.b32  	%r9254, %r9223, %r9214;
	xor.b32  	%r7500, %r9254, %r9253;
	or.b32  	%r9255, %r9232, %r9205;
	xor.b32  	%r9256, %r9255, %r9214;
	xor.b32  	%r9257, %r7500, %r9205;
	or.b32  	%r9258, %r9257, %r9256;
	xor.b32  	%r9259, %r9258, %r9253;
	and.b32  	%r9260, %r9256, %r9253;
	xor.b32  	%r9261, %r9257, %r9260;
	xor.b32  	%r9262, %r9261, %r9256;
	xor.b32  	%r7648, %r9262, %r9259;
	and.b32  	%r9263, %r9224, %r9206;
	xor.b32  	%r9264, %r9233, %r9263;
	xor.b32  	%r9265, %r9224, %r9215;
	xor.b32  	%r7524, %r9265, %r9264;
	or.b32  	%r9266, %r9233, %r9206;
	xor.b32  	%r9267, %r9266, %r9215;
	xor.b32  	%r9268, %r7524, %r9206;
	or.b32  	%r9269, %r9268, %r9267;
	xor.b32  	%r9270, %r9269, %r9264;
	and.b32  	%r9271, %r9267, %r9264;
	xor.b32  	%r9272, %r9268, %r9271;
	xor.b32  	%r9273, %r9272, %r9267;
	xor.b32  	%r7480, %r9273, %r9270;
	and.b32  	%r9274, %r9225, %r9207;
	xor.b32  	%r9275, %r9235, %r9274;
	xor.b32  	%r9276, %r9225, %r9216;
	xor.b32  	%r7548, %r9276, %r9275;
	or.b32  	%r9277, %r9235, %r9207;
	xor.b32  	%r9278, %r9277, %r9216;
	xor.b32  	%r9279, %r7548, %r9207;
	or.b32  	%r9280, %r9279, %r9278;
	xor.b32  	%r9281, %r9280, %r9275;
	and.b32  	%r9282, %r9278, %r9275;
	xor.b32  	%r9283, %r9279, %r9282;
	xor.b32  	%r9284, %r9283, %r9278;
	xor.b32  	%r7504, %r9284, %r9281;
	and.b32  	%r9285, %r9226, %r9209;
	xor.b32  	%r9286, %r9237, %r9285;
	xor.b32  	%r9287, %r9226, %r9218;
	xor.b32  	%r7572, %r9287, %r9286;
	or.b32  	%r9288, %r9237, %r9209;
	xor.b32  	%r9289, %r9288, %r9218;
	xor.b32  	%r9290, %r7572, %r9209;
	or.b32  	%r9291, %r9290, %r9289;
	xor.b32  	%r9292, %r9291, %r9286;
	and.b32  	%r9293, %r9289, %r9286;
	xor.b32  	%r9294, %r9290, %r9293;
	xor.b32  	%r9295, %r9294, %r9289;
	xor.b32  	%r7528, %r9295, %r9292;
	and.b32  	%r9296, %r9227, %r9210;
	xor.b32  	%r9297, %r9238, %r9296;
	xor.b32  	%r9298, %r9227, %r9219;
	xor.b32  	%r7596, %r9298, %r9297;
	or.b32  	%r9299, %r9238, %r9210;
	xor.b32  	%r9300, %r9299, %r9219;
	xor.b32  	%r9301, %r7596, %r9210;
	or.b32  	%r9302, %r9301, %r9300;
	xor.b32  	%r9303, %r9302, %r9297;
	and.b32  	%r9304, %r9300, %r9297;
	xor.b32  	%r9305, %r9301, %r9304;
	xor.b32  	%r9306, %r9305, %r9300;
	xor.b32  	%r7552, %r9306, %r9303;
	and.b32  	%r9307, %r9228, %r9211;
	xor.b32  	%r9308, %r9239, %r9307;
	xor.b32  	%r9309, %r9228, %r9220;
	xor.b32  	%r7620, %r9309, %r9308;
	or.b32  	%r9310, %r9239, %r9211;
	xor.b32  	%r9311, %r9310, %r9220;
	xor.b32  	%r9312, %r7620, %r9211;
	or.b32  	%r9313, %r9312, %r9311;
	xor.b32  	%r9314, %r9313, %r9308;
	and.b32  	%r9315, %r9311, %r9308;
	xor.b32  	%r9316, %r9312, %r9315;
	xor.b32  	%r9317, %r9316, %r9311;
	xor.b32  	%r7576, %r9317, %r9314;
	and.b32  	%r9318, %r9229, %r9212;
	xor.b32  	%r9319, %r9240, %r9318;
	xor.b32  	%r9320, %r9229, %r9221;
	xor.b32  	%r7644, %r9320, %r9319;
	or.b32  	%r9321, %r9240, %r9212;
	xor.b32  	%r9322, %r9321, %r9221;
	xor.b32  	%r9323, %r7644, %r9212;
	or.b32  	%r9324, %r9323, %r9322;
	xor.b32  	%r9325, %r9324, %r9319;
	and.b32  	%r9326, %r9322, %r9319;
	xor.b32  	%r9327, %r9323, %r9326;
	xor.b32  	%r9328, %r9327, %r9322;
	xor.b32  	%r7600, %r9328, %r9325;
	mov.b32 	%r9181, 13;
	// begin inline asm
	shf.l.wrap.b32 %r7474, %r7476, %r7476, %r9181;
	// end inline asm
	mov.b32 	%r9185, 3;
	// begin inline asm
	shf.l.wrap.b32 %r7478, %r7480, %r7480, %r9185;
	// end inline asm
	xor.b32  	%r9329, %r7474, %r9259;
	xor.b32  	%r7484, %r9329, %r7478;
	shl.b32 	%r9330, %r7474, 3;
	xor.b32  	%r9331, %r9283, %r9330;
	xor.b32  	%r9332, %r9331, %r7478;
	not.b32 	%r7488, %r9332;
	mov.b32 	%r9189, 1;
	// begin inline asm
	shf.l.wrap.b32 %r7482, %r7484, %r7484, %r9189;
	// end inline asm
	mov.b32 	%r9193, 7;
	// begin inline asm
	shf.l.wrap.b32 %r7486, %r7488, %r7488, %r9193;
	// end inline asm
	xor.b32  	%r9333, %r7482, %r7474;
	xor.b32  	%r7492, %r9333, %r7486;
	shl.b32 	%r9334, %r7482, 7;
	xor.b32  	%r9335, %r9334, %r7478;
	xor.b32  	%r7496, %r9335, %r7486;
	mov.b32 	%r9197, 5;
	// begin inline asm
	shf.l.wrap.b32 %r7490, %r7492, %r7492, %r9197;
	// end inline asm
	mov.b32 	%r9201, 22;
	// begin inline asm
	shf.l.wrap.b32 %r7494, %r7496, %r7496, %r9201;
	// end inline asm
	// begin inline asm
	shf.l.wrap.b32 %r7498, %r7500, %r7500, %r9181;
	// end inline asm
	// begin inline asm
	shf.l.wrap.b32 %r7502, %r7504, %r7504, %r9185;
	// end inline asm
	xor.b32  	%r9336, %r7498, %r9270;
	xor.b32  	%r7508, %r9336, %r7502;
	shl.b32 	%r9337, %r7498, 3;
	xor.b32  	%r9338, %r9294, %r9337;
	xor.b32  	%r9339, %r9338, %r7502;
	not.b32 	%r7512, %r9339;
	// begin inline asm
	shf.l.wrap.b32 %r7506, %r7508, %r7508, %r9189;
	// end inline asm
	// begin inline asm
	shf.l.wrap.b32 %r7510, %r7512, %r7512, %r9193;
	// end inline asm
	xor.b32  	%r9340, %r7506, %r7498;
	xor.b32  	%r7516, %r9340, %r7510;
	shl.b32 	%r9341, %r7506, 7;
	xor.b32  	%r9342, %r9341, %r7502;
	xor.b32  	%r7520, %r9342, %r7510;
	// begin inline asm
	shf.l.wrap.b32 %r7514, %r7516, %r7516, %r9197;
	// end inline asm
	// begin inline asm
	shf.l.wrap.b32 %r7518, %r7520, %r7520, %r9201;
	// end inline asm
	// begin inline asm
	shf.l.wrap.b32 %r7522, %r7524, %r7524, %r9181;
	// end inline asm
	// begin inline asm
	shf.l.wrap.b32 %r7526, %r7528, %r7528, %r9185;
	// end inline asm
	xor.b32  	%r9343, %r7522, %r9281;
	xor.b32  	%r7532, %r9343, %r7526;
	shl.b32 	%r9344, %r7522, 3;
	xor.b32  	%r9345, %r9305, %r9344;
	xor.b32  	%r9346, %r9345, %r7526;
	not.b32 	%r7536, %r9346;
	// begin inline asm
	shf.l.wrap.b32 %r7530, %r7532, %r7532, %r9189;
	// end inline asm
	// begin inline asm
	shf.l.wrap.b32 %r7534, %r7536, %r7536, %r9193;
	// end inline asm
	xor.b32  	%r9347, %r7530, %r7522;
	xor.b32  	%r7540, %r9347, %r7534;
	shl.b32 	%r9348, %r7530, 7;
	xor.b32  	%r9349, %r9348, %r7526;
	xor.b32  	%r7544, %r9349, %r7534;
	// begin inline asm
	shf.l.wrap.b32 %r7538, %r7540, %r7540, %r9197;
	// end inline asm
	// begin inline asm
	shf.l.wrap.b32 %r7542, %r7544, %r7544, %r9201;
	// end inline asm
	// begin inline asm
	shf.l.wrap.b32 %r7546, %r7548, %r7548, %r9181;
	// end inline asm
	// begin inline asm
	shf.l.wrap.b32 %r7550, %r7552, %r7552, %r9185;
	// end inline asm
	xor.b32  	%r9350, %r7546, %r9292;
	xor.b32  	%r7556, %r9350, %r7550;
	shl.b32 	%r9351, %r7546, 3;
	xor.b32  	%r9352, %r9316, %r9351;
	xor.b32  	%r9353, %r9352, %r7550;
	not.b32 	%r7560, %r9353;
	// begin inline asm
	shf.l.wrap.b32 %r7554, %r7556, %r7556, %r9189;
	// end inline asm
	// begin inline asm
	shf.l.wrap.b32 %r7558, %r7560, %r7560, %r9193;
	// end inline asm
	xor.b32  	%r9354, %r7554, %r7546;
	xor.b32  	%r7564, %r9354, %r7558;
	shl.b32 	%r9355, %r7554, 7;
	xor.b32  	%r9356, %r9355, %r7550;
	xor.b32  	%r7568, %r9356, %r7558;
	// begin inline asm
	shf.l.wrap.b32 %r7562, %r7564, %r7564, %r9197;
	// end inline asm
	// begin inline asm
	shf.l.wrap.b32 %r7566, %r7568, %r7568, %r9201;
	// end inline asm
	// begin inline asm
	shf.l.wrap.b32 %r7570, %r7572, %r7572, %r9181;
	// end inline asm
	// begin inline asm
	shf.l.wrap.b32 %r7574, %r7576, %r7576, %r9185;
	// end inline asm
	xor.b32  	%r9357, %r7570, %r9303;
	xor.b32  	%r7580, %r9357, %r7574;
	shl.b32 	%r9358, %r7570, 3;
	xor.b32  	%r9359, %r9327, %r9358;
	xor.b32  	%r9360, %r9359, %r7574;
	not.b32 	%r7584, %r9360;
	// begin inline asm
	shf.l.wrap.b32 %r7578, %r7580, %r7580, %r9189;
	// end inline asm
	// begin inline asm
	shf.l.wrap.b32 %r7582, %r7584, %r7584, %r9193;
	// end inline asm
	xor.b32  	%r9361, %r7578, %r7570;
	xor.b32  	%r7588, %r9361, %r7582;
	shl.b32 	%r9362, %r7578, 7;
	xor.b32  	%r9363, %r9362, %r7574;
	xor.b32  	%r7592, %r9363, %r7582;
	// begin inline asm
	shf.l.wrap.b32 %r7586, %r7588, %r7588, %r9197;
	// end inline asm
	// begin inline asm
	shf.l.wrap.b32 %r7590, %r7592, %r7592, %r9201;
	// end inline asm
	// begin inline asm
	shf.l.wrap.b32 %r7594, %r7596, %r7596, %r9181;
	// end inline asm
	// begin inline asm
	shf.l.wrap.b32 %r7598, %r7600, %r7600, %r9185;
	// end inline asm
	xor.b32  	%r9364, %r7594, %r9314;
	xor.b32  	%r7604, %r9364, %r7598;
	shl.b32 	%r9365, %r7594, 3;
	xor.b32  	%r9366, %r9250, %r9365;
	xor.b32  	%r9367, %r9366, %r7598;
	not.b32 	%r7608, %r9367;
	// begin inline asm
	shf.l.wrap.b32 %r7602, %r7604, %r7604, %r9189;
	// end inline asm
	// begin inline asm
	shf.l.wrap.b32 %r7606, %r7608, %r7608, %r9193;
	// end inline asm
	xor.b32  	%r9368, %r7602, %r7594;
	xor.b32  	%r7612, %r9368, %r7606;
	shl.b32 	%r9369, %r7602, 7;
	xor.b32  	%r9370, %r9369, %r7598;
	xor.b32  	%r7616, %r9370, %r7606;
	// begin inline asm
	shf.l.wrap.b32 %r7610, %r7612, %r7612, %r9197;
	// end inline asm
	// begin inline asm
	shf.l.wrap.b32 %r7614, %r7616, %r7616, %r9201;
	// end inline asm
	// begin inline asm
	shf.l.wrap.b32 %r7618, %r7620, %r7620, %r9181;
	// end inline asm
	// begin inline asm
	shf.l.wrap.b32 %r7622, %r7624, %r7624, %r9185;
	// end inline asm
	xor.b32  	%r9371, %r7618, %r9325;
	xor.b32  	%r7628, %r9371, %r7622;
	shl.b32 	%r9372, %r7618, 3;
	xor.b32  	%r9373, %r9261, %r9372;
	xor.b32  	%r9374, %r9373, %r7622;
	not.b32 	%r7632, %r9374;
	// begin inline asm
	shf.l.wrap.b32 %r7626, %r7628, %r7628, %r9189;
	// end inline asm
	// begin inline asm
	shf.l.wrap.b32 %r7630, %r7632, %r7632, %r9193;
	// end inline asm
	xor.b32  	%r9375, %r7626, %r7618;
	xor.b32  	%r7636, %r9375, %r7630;
	shl.b32 	%r9376, %r7626, 7;
	xor.b32  	%r9377, %r9376, %r7622;
	xor.b32  	%r7640, %r9377, %r7630;
	// begin inline asm
	shf.l.wrap.b32 %r7634, %r7636, %r7636, %r9197;
	// end inline asm
	// begin inline asm
	shf.l.wrap.b32 %r7638, %r7640, %r7640, %r9201;
	// end inline asm
	// begin inline asm
	shf.l.wrap.b32 %r7642, %r7644, %r7644, %r9181;
	// end inline asm
	// begin inline asm
	shf.l.wrap.b32 %r7646, %r7648, %r7648, %r9185;
	// end inline asm
	xor.b32  	%r9378, %r7642, %r9248;
	xor.b32  	%r7652, %r9378, %r7646;
	shl.b32 	%r9379, %r7642, 3;
	xor.b32  	%r9380, %r9272, %r9379;
	xor.b32  	%r9381, %r9380, %r7646;
	not.b32 	%r7656, %r9381;
	// begin inline asm
	shf.l.wrap.b32 %r7650, %r7652, %r7652, %r9189;
	// end inline asm
	// begin inline asm
	shf.l.wrap.b32 %r7654, %r7656, %r7656, %r9193;
	// end inline asm
	xor.b32  	%r9382, %r7650, %r7642;
	xor.b32  	%r7660, %r9382, %r7654;
	shl.b32 	%r9383, %r7650, 7;
	xor.b32  	%r9384, %r9383, %r7646;
	xor.b32  	%r7664, %r9384, %r7654;
	// begin inline asm
	shf.l.wrap.b32 %r7658, %r7660, %r7660, %r9197;
	// end inline asm
	// begin inline asm
	shf.l.wrap.b32 %r7662, %r7664, %r7664, %r9201;
	// end inline asm
	// begin inline asm
	shf.l.wrap.b32 %r7666, %r7490, %r7490, %r9181;
	// end inline asm
	// begin inline asm
	shf.l.wrap.b32 %r7670, %r7610, %r7610, %r9185;
	// end inline asm
	xor.b32  	%r9385, %r7666, %r7538;
	xor.b32  	%r7676, %r9385, %r7670;
	shl.b32 	%r9386, %r7666, 3;
	xor.b32  	%r9387, %r9386, %r7658;
	xor.b32  	%r7680, %r9387, %r7670;
	// begin inline asm
	shf.l.wrap.b32 %r7674, %r7676, %r7676, %r9189;
	// end inline asm
	// begin inline asm
	shf.l.wrap.b32 %r7678, %r7680, %r7680, %r9193;
	// end inline asm
	xor.b32  	%r9388, %r7674, %r7666;
	xor.b32  	%r7684, %r9388, %r7678;
	shl.b32 	%r9389, %r7674, 7;
	xor.b32  	%r9390, %r9389, %r7670;
	xor.b32  	%r7688, %r9390, %r7678;
	// begin inline asm
	shf.l.wrap.b32 %r7682, %r7684, %r7684, %r9197;
	// end inline asm
	// begin inline asm
	shf.l.wrap.b32 %r7686, %r7688, %r7688, %r9201;
	// end inline asm
	// begin inline asm
	shf.l.wrap.b32 %r7690, %r7638, %r7638, %r9181;
	// end inline asm
	// begin inline asm
	shf.l.wrap.b32 %r7694, %r7566, %r7566, %r9185;
	// end inline asm
	xor.b32  	%r9391, %r7690, %r7518;
	xor.b32  	%r7700, %r9391, %r7694;
	shl.b32 	%r9392, %r7690, 3;
	xor.b32  	%r9393, %r9392, %r7590;
	xor.b32  	%r7704, %r9393, %r7694;
	// begin inline asm
	shf.l.wrap.b32 %r7698, %r7700, %r7700, %r9189;
	// end inline asm
	// begin inline asm
	shf.l.wrap.b32 %r7702, %r7704, %r7704, %r9193;
	// end inline asm
	xor.b32  	%r9394, %r7698, %r7690;
	xor.b32  	%r7708, %r9394, %r7702;
	shl.b32 	%r9395, %r7698, 7;
	xor.b32  	%r9396, %r9395, %r7694;
	xor.b32  	%r7712, %r9396, %r7702;
	// begin inline asm
	shf.l.wrap.b32 %r7706, %r7708, %r7708, %r9197;
	// end inline asm
	// begin inline asm
	shf.l.wrap.b32 %r7710, %r7712, %r7712, %r9201;
	// end inline asm
	// begin inline asm
	shf.l.wrap.b32 %r7714, %r7482, %r7482, %r9181;
	// end inline asm
	// begin inline asm
	shf.l.wrap.b32 %r7718, %r7554, %r7554, %r9185;
	// end inline asm
	xor.b32  	%r9397, %r7714, %r7530;
	xor.b32  	%r7724, %r9397, %r7718;
	shl.b32 	%r9398, %r7714, 3;
	xor.b32  	%r9399, %r9398, %r7602;
	xor.b32  	%r7728, %r9399, %r7718;
	// begin inline asm
	shf.l.wrap.b32 %r7722, %r7724, %r7724, %r9189;
	// end inline asm
	// begin inline asm
	shf.l.wrap.b32 %r7726, %r7728, %r7728, %r9193;
	// end inline asm
	xor.b32  	%r9400, %r7722, %r7714;
	xor.b32  	%r7732, %r9400, %r7726;
	shl.b32 	%r9401, %r7722, 7;
	xor.b32  	%r9402, %r9401, %r7718;
	xor.b32  	%r7736, %r9402, %r7726;
	// begin inline asm
	shf.l.wrap.b32 %r7730, %r7732, %r7732, %r9197;
	// end inline asm
	// begin inline asm
	shf.l.wrap.b32 %r7734, %r7736, %r7736, %r9201;
	// end inline asm
	// begin inline asm
	shf.l.wrap.b32 %r7738, %r7630, %r7630, %r9181;
	// end inline asm
	// begin inline asm
	shf.l.wrap.b32 %r7742, %r7510, %r7510, %r9185;
	// end inline asm
	xor.b32  	%r9403, %r7738, %r7654;
	xor.b32  	%r7748, %r9403, %r7742;
	shl.b32 	%r9404, %r7738, 3;
	xor.b32  	%r9405, %r9404, %r7582;
	xor.b32  	%r7752, %r9405, %r7742;
	// begin inline asm
	shf.l.wrap.b32 %r7746, %r7748, %r7748, %r9189;
	// end inline asm
	// begin inline asm
	shf.l.wrap.b32 %r7750, %r7752, %r7752, %r9193;
	// end inline asm
	xor.b32  	%r9406, %r7746, %r7738;
	xor.b32  	%r7756, %r9406, %r7750;
	shl.b32 	%r9407, %r7746, 7;
	xor.b32  	%r9408, %r9407, %r7742;
	xor.b32  	%r7760, %r9408, %r7750;
	// begin inline asm
	shf.l.wrap.b32 %r7754, %r7756, %r7756, %r9197;
	// end inline asm
	// begin inline asm
	shf.l.wrap.b32 %r7758, %r7760, %r7760, %r9201;
	// end inline asm
	xor.b32  	%r9409, %r9203, %r7682;
	xor.b32  	%r9410, %r7, %r7514;
	xor.b32  	%r9411, %r9410, 1;
	xor.b32  	%r9412, %r8, %r7674;
	xor.b32  	%r9413, %r9, %r7562;
	xor.b32  	%r9414, %r9208, %r7586;
	xor.b32  	%r9415, %r11, %r7686;
	xor.b32  	%r9416, %r12, %r7634;
	xor.b32  	%r9417, %r13, %r7678;
	xor.b32  	%r9418, %r14, %r7650;
	xor.b32  	%r9419, %r15, %r7730;
	xor.b32  	%r9420, %r16, %r7506;
	xor.b32  	%r9421, %r17, %r7722;
	xor.b32  	%r9422, %r9217, %r7734;
	xor.b32  	%r9423, %r19, %r7578;
	xor.b32  	%r9424, %r20, %r7726;
	xor.b32  	%r9425, %r21, %r7626;
	xor.b32  	%r9426, %r22, %r7706;
	xor.b32  	%r9427, %r23, %r7662;
	xor.b32  	%r9428, %r24, %r7494;
	xor.b32  	%r9429, %r25, %r7698;
	xor.b32  	%r9430, %r26, %r7542;
	xor.b32  	%r9431, %r27, %r7710;
	xor.b32  	%r9432, %r28, %r7702;
	xor.b32  	%r9433, %r29, %r7614;
	xor.b32  	%r9434, %r30, %r7606;
	xor.b32  	%r9435, %r9231, %r7754;
	xor.b32  	%r9436, %r32, %r7746;
	xor.b32  	%r9437, %r9234, %r7486;
	xor.b32  	%r9438, %r9236, %r7758;
	xor.b32  	%r9439, %r35, %r7534;
	xor.b32  	%r9440, %r36, %r7558;
	xor.b32  	%r9441, %r37, %r7750;
	and.b32  	%r9442, %r9426, %r9409;
	xor.b32  	%r9443, %r9434, %r9442;
	xor.b32  	%r9444, %r9426, %r9418;
	xor.b32  	%r7764, %r9444, %r9443;
	or.b32  	%r9445, %r9434, %r9409;
	xor.b32  	%r9446, %r9445, %r9418;
	xor.b32  	%r9447, %r7764, %r9409;
	or.b32  	%r9448, %r9447, %r9446;
	xor.b32  	%r9449, %r9448, %r9443;
	and.b32  	%r9450, %r9446, %r9443;
	xor.b32  	%r9451, %r9447, %r9450;
	xor.b32  	%r9452, %r9451, %r9446;
	xor.b32  	%r7912, %r9452, %r9449;
	and.b32  	%r9453, %r9427, %r9411;
	xor.b32  	%r9454, %r9435, %r9453;
	xor.b32  	%r9455, %r9427, %r9419;
	xor.b32  	%r7788, %r9455, %r9454;
	or.b32  	%r9456, %r9435, %r9411;
	xor.b32  	%r9457, %r9456, %r9419;
	xor.b32  	%r9458, %r7788, %r9411;
	or.b32  	%r9459, %r9458, %r9457;
	xor.b32  	%r9460, %r9459, %r9454;
	and.b32  	%r9461, %r9457, %r9454;
	xor.b32  	%r9462, %r9458, %r9461;
	xor.b32  	%r9463, %r9462, %r9457;
	xor.b32  	%r7936, %r9463, %r9460;
	and.b32  	%r9464, %r9428, %r9412;
	xor.b32  	%r9465, %r9436, %r9464;
	xor.b32  	%r9466, %r9428, %r9420;
	xor.b32  	%r7812, %r9466, %r9465;
	or.b32  	%r9467, %r9436, %r9412;
	xor.b32  	%r9468, %r9467, %r9420;
	xor.b32  	%r9469, %r7812, %r9412;
	or.b32  	%r9470, %r9469, %r9468;
	xor.b32  	%r9471, %r9470, %r9465;
	and.b32  	%r9472, %r9468, %r9465;
	xor.b32  	%r9473, %r9469, %r9472;
	xor.b32  	%r9474, %r9473, %r9468;
	xor.b32  	%r7768, %r9474, %r9471;
	and.b32  	%r9475, %r9429, %r9413;
	xor.b32  	%r9476, %r9437, %r9475;
	xor.b32  	%r9477, %r9429, %r9421;
	xor.b32  	%r7836, %r9477, %r9476;
	or.b32  	%r9478, %r9437, %r9413;
	xor.b32  	%r9479, %r9478, %r9421;
	xor.b32  	%r9480, %r7836, %r9413;
	or.b32  	%r9481, %r9480, %r9479;
	xor.b32  	%r9482, %r9481, %r9476;
	and.b32  	%r9483, %r9479, %r9476;
	xor.b32  	%r9484, %r9480, %r9483;
	xor.b32  	%r9485, %r9484, %r9479;
	xor.b32  	%r7792, %r9485, %r9482;
	and.b32  	%r9486, %r9430, %r9414;
	xor.b32  	%r9487, %r9438, %r9486;
	xor.b32  	%r9488, %r9430, %r9422;
	xor.b32  	%r7860, %r9488, %r9487;
	or.b32  	%r9489, %r9438, %r9414;
	xor.b32  	%r9490, %r9489, %r9422;
	xor.b32  	%r9491, %r7860, %r9414;
	or.b32  	%r9492, %r9491, %r9490;
	xor.b32  	%r9493, %r9492, %r9487;
	and.b32  	%r9494, %r9490, %r9487;
	xor.b32  	%r9495, %r9491, %r9494;
	xor.b32  	%r9496, %r9495, %r9490;
	xor.b32  	%r7816, %r9496, %r9493;
	and.b32  	%r9497, %r9431, %r9415;
	xor.b32  	%r9498, %r9439, %r9497;
	xor.b32  	%r9499, %r9431, %r9423;
	xor.b32  	%r7884, %r9499, %r9498;
	or.b32  	%r9500, %r9439, %r9415;
	xor.b32  	%r9501, %r9500, %r9423;
	xor.b32  	%r9502, %r7884, %r9415;
	or.b32  	%r9503, %r9502, %r9501;
	xor.b32  	%r9504, %r9503, %r9498;
	and.b32  	%r9505, %r9501, %r9498;
	xor.b32  	%r9506, %r9502, %r9505;
	xor.b32  	%r9507, %r9506, %r9501;
	xor.b32  	%r7840, %r9507, %r9504;
	and.b32  	%r9508, %r9432, %r9416;
	xor.b32  	%r9509, %r9440, %r9508;
	xor.b32  	%r9510, %r9432, %r9424;
	xor.b32  	%r7908, %r9510, %r9509;
	or.b32  	%r9511, %r9440, %r9416;
	xor.b32  	%r9512, %r9511, %r9424;
	xor.b32  	%r9513, %r7908, %r9416;
	or.b32  	%r9514, %r9513, %r9512;
	xor.b32  	%r9515, %r9514, %r9509;
	and.b32  	%r9516, %r9512, %r9509;
	xor.b32  	%r9517, %r9513, %r9516;
	xor.b32  	%r9518, %r9517, %r9512;
	xor.b32  	%r7864, %r9518, %r9515;
	and.b32  	%r9519, %r9433, %r9417;
	xor.b32  	%r9520, %r9441, %r9519;
	xor.b32  	%r9521, %r9433, %r9425;
	xor.b32  	%r7932, %r9521, %r9520;
	or.b32  	%r9522, %r9441, %r9417;
	xor.b32  	%r9523, %r9522, %r9425;
	xor.b32  	%r9524, %r7932, %r9417;
	or.b32  	%r9525, %r9524, %r9523;
	xor.b32  	%r9526, %r9525, %r9520;
	and.b32  	%r9527, %r9523, %r9520;
	xor.b32  	%r9528, %r9524, %r9527;
	xor.b32  	%r9529, %r9528, %r9523;
	xor.b32  	%r7888, %r9529, %r9526;
	// begin inline asm
	shf.l.wrap.b32 %r7762, %r7764, %r7764, %r9181;
	// end inline asm
	// begin inline asm
	shf.l.wrap.b32 %r7766, %r7768, %r7768, %r9185;
	// end inline asm
	xor.b32  	%r9530, %r7762, %r9460;
	xor.b32  	%r7772, %r9530, %r7766;
	shl.b32 	%r9531, %r7762, 3;
	xor.b32  	%r9532, %r9484, %r9531;
	xor.b32  	%r9533, %r9532, %r7766;
	not.b32 	%r7776, %r9533;
	// begin inline asm
	shf.l.wrap.b32 %r7770, %r7772, %r7772, %r9189;
	// end inline asm
	// begin inline asm
	shf.l.wrap.b32 %r7774, %r7776, %r7776, %r9193;
	// end inline asm
	xor.b32  	%r9534, %r7770, %r7762;
	xor.b32  	%r7780, %r9534, %r7774;
	shl.b32 	%r9535, %r7770, 7;
	xor.b32  	%r9536, %r9535, %r7766;
	xor.b32  	%r7784, %r9536, %r7774;
	// begin inline asm
	shf.l.wrap.b32 %r7778, %r7780, %r7780, %r9197;
	// end inline asm
	// begin inline asm
	shf.l.wrap.b32 %r7782, %r7784, %r7784, %r9201;
	// end inline asm
	// begin inline asm
	shf.l.wrap.b32 %r7786, %r7788, %r7788, %r9181;
	// end inline asm
	// begin inline asm
	shf.l.wrap.b32 %r7790, %r7792, %r7792, %r9185;
	// end inline asm
	xor.b32  	%r9537, %r7786, %r9471;
	xor.b32  	%r7796, %r9537, %r7790;
	shl.b32 	%r9538, %r7786, 3;
	xor.b32  	%r9539, %r9495, %r9538;
	xor.b32  	%r9540, %r9539, %r7790;
	not.b32 	%r7800, %r9540;
	// begin inline asm
	shf.l.wrap.b32 %r7794, %r7796, %r7796, %r9189;
	// end inline asm
	// begin inline asm
	shf.l.wrap.b32 %r7798, %r7800, %r7800, %r9193;
	// end inline asm
	xor.b32  	%r9541, %r7794, %r7786;
	xor.b32  	%r7804, %r9541, %r7798;
	shl.b32 	%r9542, %r7794, 7;
	xor.b32  	%r9543, %r9542, %r7790;
	xor.b32  	%r7808, %r9543, %r7798;
	// begin inline asm
	shf.l.wrap.b32 %r7802, %r7804, %r7804, %r9197;
	// end inline asm
	// begin inline asm
	shf.l.wrap.b32 %r7806, %r7808, %r7808, %r9201;
	// end inline asm
	// begin inline asm
	shf.l.wrap.b32 %r7810, %r7812, %r7812, %r9181;
	// end inline asm
	// begin inline asm
	shf.l.wrap.b32 %r7814, %r7816, %r7816, %r9185;
	// end inline asm
	xor.b32  	%r9544, %r7810, %r9482;
	xor.b32  	%r7820, %r9544, %r7814;
	shl.b32 	%r9545, %r7810, 3;
	xor.b32  	%r9546, %r9506, %r9545;
	xor.b32  	%r9547, %r9546, %r7814;
	not.b32 	%r7824, %r9547;
	// begin inline asm
	shf.l.wrap.b32 %r7818, %r7820, %r7820, %r9189;
	// end inline asm
	// begin inline asm
	shf.l.wrap.b32 %r7822, %r7824, %r7824, %r9193;
	// end inline asm
	xor.b32  	%r9548, %r7818, %r7810;
	xor.b32  	%r7828, %r9548, %r7822;
	shl.b32 	%r9549, %r7818, 7;
	xor.b32  	%r9550, %r9549, %r7814;
	xor.b32  	%r7832, %r9550, %r7822;
	// begin inline asm
	shf.l.wrap.b32 %r7826, %r7828, %r7828, %r9197;
	// end inline asm
	// begin inline asm
	shf.l.wrap.b32 %r7830, %r7832, %r7832, %r9201;
	// end inline asm
	// begin inline asm
	shf.l.wrap.b32 %r7834, %r7836, %r7836, %r9181;
	// end inline asm
	// begin inline asm
	shf.l.wrap.b32 %r7838, %r7840, %r7840, %r9185;
	// end inline asm
	xor.b32  	%r9551, %r7834, %r9493;
	xor.b32  	%r7844, %r9551, %r7838;
	shl.b32 	%r9552, %r7834, 3;
	xor.b32  	%r9553, %r9517, %r9552;
	xor.b32  	%r9554, %r9553, %r7838;
	not.b32 	%r7848, %r9554;
	// begin inline asm
	shf.l.wrap.b32 %r7842, %r7844, %r7844, %r9189;
	// end inline asm
	// begin inline asm
	shf.l.wrap.b32 %r7846, %r7848, %r7848, %r9193;
	// end inline asm
	xor.b32  	%r9555, %r7842, %r7834;
	xor.b32  	%r7852, %r9555, %r7846;
	shl.b32 	%r9556, %r7842, 7;
	xor.b32  	%r9557, %r9556, %r7838;
	xor.b32  	%r7856, %r9557, %r7846;
	// begin inline asm
	shf.l.wrap.b32 %r7850, %r7852, %r7852, %r9197;
	// end inline asm
	// begin inline asm
	shf.l.wrap.b32 %r7854, %r7856, %r7856, %r9201;
	// end inline asm
	// begin inline asm
	shf.l.wrap.b32 %r7858, %r7860, %r7860, %r9181;
	// end inline asm
	// begin inline asm
	shf.l.wrap.b32 %r7862, %r7864, %r7864, %r9185;
	// end inline asm
	xor.b32  	%r9558, %r7858, %r9504;
	xor.b32  	%r7868, %r9558, %r7862;
	shl.b32 	%r9559, %r7858, 3;
	xor.b32  	%r9560, %r9528, %r9559;
	xor.b32  	%r9561, %r9560, %r7862;
	not.b32 	%r7872, %r9561;
	// begin inline asm
	shf.l.wrap.b32 %r7866, %r7868, %r7868, %r9189;
	// end inline asm
	// begin inline asm
	shf.l.wrap.b32 %r7870, %r7872, %r7872, %r9193;
	// end inline asm
	xor.b32  	%r9562, %r7866, %r7858;
	xor.b32  	%r7876, %r9562, %r7870;
	shl.b32 	%r9563, %r7866, 7;
	xor.b32  	%r9564, %r9563, %r7862;
	xor.b32  	%r7880, %r9564, %r7870;
	// begin inline asm
	shf.l.wrap.b32 %r7874, %r7876, %r7876, %r9197;
	// end inline asm
	// begin inline asm
	shf.l.wrap.b32 %r7878, %r7880, %r7880, %r9201;
	// end inline asm
	// begin inline asm
	shf.l.wrap.b32 %r7882, %r7884, %r7884, %r9181;
	// end inline asm
	// begin inline asm
	shf.l.wrap.b32 %r7886, %r7888, %r7888, %r9185;
	// end inline asm
	xor.b32  	%r9565, %r7882, %r9515;
	xor.b32  	%r7892, %r9565, %r7886;
	shl.b32 	%r9566, %r7882, 3;
	xor.b32  	%r9567, %r9451, %r9566;
	xor.b32  	%r9568, %r9567, %r7886;
	not.b32 	%r7896, %r9568;
	// begin inline asm
	shf.l.wrap.b32 %r7890, %r7892, %r7892, %r9189;
	// end inline asm
	// begin inline asm
	shf.l.wrap.b32 %r7894, %r7896, %r7896, %r9193;
	// end inline asm
	xor.b32  	%r9569, %r7890, %r7882;
	xor.b32  	%r7900, %r9569, %r7894;
	shl.b32 	%r9570, %r7890, 7;
	xor.b32  	%r9571, %r9570, %r7886;
	xor.b32  	%r7904, %r9571, %r7894;
	// begin inline asm
	shf.l.wrap.b32 %r7898, %r7900, %r7900, %r9197;
	// end inline asm
	// begin inline asm
	shf.l.wrap.b32 %r7902, %r7904, %r7904, %r9201;
	// end inline asm
	// begin inline asm
	shf.l.wrap.b32 %r7906, %r7908, %r7908, %r9181;
	// end inline asm
	// begin inline asm
	shf.l.wrap.b32 %r7910, %r7912, %r7912, %r9185;
	// end inline asm
	xor.b32  	%r9572, %r7906, %r9526;
	xor.b32  	%r7916, %r9572, %r7910;
	shl.b32 	%r9573, %r7906, 3;
	xor.b32  	%r9574, %r9462, %r9573;
	xor.b32  	%r9575, %r9574, %r7910;
	not.b32 	%r7920, %r9575;
	// begin inline asm
	shf.l.wrap.b32 %r7914, %r7916, %r7916, %r9189;
	// end inline asm
	// begin inline asm
	shf.l.wrap.b32 %r7918, %r7920, %r7920, %r9193;
	// end inline asm
	xor.b32  	%r9576, %r7914, %r7906;
	xor.b32  	%r7924, %r9576, %r7918;
	shl.b32 	%r9577, %r7914, 7;
	xor.b32  	%r9578, %r9577, %r7910;
	xor.b32  	%r7928, %r9578, %r7918;
	// begin inline asm
	shf.l.wrap.b32 %r7922, %r7924, %r7924, %r9197;
	// end inline asm
	// begin inline asm
	shf.l.wrap.b32 %r7926, %r7928, %r7928, %r9201;
	// end inline asm
	// begin inline asm
	shf.l.wrap.b32 %r7930, %r7932, %r7932, %r9181;
	// end inline asm
	// begin inline asm
	shf.l.wrap.b32 %r7934, %r7936, %r7936, %r9185;
	// end inline asm
	xor.b32  	%r9579, %r7930, %r9449;
	xor.b32  	%r7940, %r9579, %r7934;
	shl.b32 	%r9580, %r7930, 3;
	xor.b32  	%r9581, %r9473, %r9580;
	xor.b32  	%r9582, %r9581, %r7934;
	not.b32 	%r7944, %r9582;
	// begin inline asm
	shf.l.wrap.b32 %r7938, %r7940, %r7940, %r9189;
	// end inline asm
	// begin inline asm
	shf.l.wrap.b32 %r7942, %r7944, %r7944, %r9193;
	// end inline asm
	xor.b32  	%r9583, %r7938, %r7930;
	xor.b32  	%r7948, %r9583, %r7942;
	shl.b32 	%r9584, %r7938, 7;
	xor.b32  	%r9585, %r9584, %r7934;
	xor.b32  	%r7952, %r9585, %r7942;
	// begin inline asm
	shf.l.wrap.b32 %r7946, %r7948, %r7948, %r9197;
	// end inline asm
	// begin inline asm
	shf.l.wrap.b32 %r7950, %r7952, %r7952, %r9201;
	// end inline asm
	// begin inline asm
	shf.l.wrap.b32 %r7954, %r7778, %r7778, %r9181;
	// end inline asm
	// begin inline asm
	shf.l.wrap.b32 %r7958, %r7898, %r7898, %r9185;
	// end inline asm
	xor.b32  	%r9586, %r7954, %r7826;
	xor.b32  	%r7964, %r9586, %r7958;
	shl.b32 	%r9587, %r7954, 3;
	xor.b32  	%r9588, %r9587, %r7946;
	xor.b32  	%r7968, %r9588, %r7958;
	// begin inline asm
	shf.l.wrap.b32 %r7962, %r7964, %r7964, %r9189;
	// end inline asm
	// begin inline asm
	shf.l.wrap.b32 %r7966, %r7968, %r7968, %r9193;
	// end inline asm
	xor.b32  	%r9589, %r7962, %r7954;
	xor.b32  	%r7972, %r9589, %r7966;
	shl.b32 	%r9590, %r7962, 7;
	xor.b32  	%r9591, %r9590, %r7958;
	xor.b32  	%r7976, %r9591, %r7966;
	// begin inline asm
	shf.l.wrap.b32 %r7970, %r7972, %r7972, %r9197;
	// end inline asm
	// begin inline asm
	shf.l.wrap.b32 %r7974, %r7976, %r7976, %r9201;
	// end inline asm
	// begin inline asm
	shf.l.wrap.b32 %r7978, %r7926, %r7926, %r9181;
	// end inline asm
	// begin inline asm
	shf.l.wrap.b32 %r7982, %r7854, %r7854, %r9185;
	// end inline asm
	xor.b32  	%r9592, %r7978, %r7806;
	xor.b32  	%r7988, %r9592, %r7982;
	shl.b32 	%r9593, %r7978, 3;
	xor.b32  	%r9594, %r9593, %r7878;
	xor.b32  	%r7992, %r9594, %r7982;
	// begin inline asm
	shf.l.wrap.b32 %r7986, %r7988, %r7988, %r9189;
	// end inline asm
	// begin inline asm
	shf.l.wrap.b32 %r7990, %r7992, %r7992, %r9193;
	// end inline asm
	xor.b32  	%r9595, %r7986, %r7978;
	xor.b32  	%r7996, %r9595, %r7990;
	shl.b32 	%r9596, %r7986, 7;
	xor.b32  	%r9597, %r9596, %r7982;
	xor.b32  	%r8000, %r9597, %r7990;
	// begin inline asm
	shf.l.wrap.b32 %r7994, %r7996, %r7996, %r9197;
	// end inline asm
	// begin inline asm
	shf.l.wrap.b32 %r7998, %r8000, %r8000, %r9201;
	// end inline asm
	// begin inline asm
	shf.l.wrap.b32 %r8002, %r7770, %r7770, %r9181;
	// end inline asm
	// begin inline asm
	shf.l.wrap.b32 %r8006, %r7842, %r7842, %r9185;
	// end inline asm
	xor.b32  	%r9598, %r8002, %r7818;
	xor.b32  	%r8012, %r9598, %r8006;
	shl.b32 	%r9599, %r8002, 3;
	xor.b32  	%r9600, %r9599, %r7890;
	xor.b32  	%r8016, %r9600, %r8006;
	// begin inline asm
	shf.l.wrap.b32 %r8010, %r8012, %r8012, %r9189;
	// end inline asm
	// begin inline asm
	shf.l.wrap.b32 %r8014, %r8016, %r8016, %r9193;
	// end inline asm
	xor.b32  	%r9601, %r8010, %r8002;
	xor.b32  	%r8020, %r9601, %r8014;
	shl.b32 	%r9602, %r8010, 7;
	xor.b32  	%r9603, %r9602, %r8006;
	xor.b32  	%r8024, %r9603, %r8014;
	// begin inline asm
	shf.l.wrap.b32 %r8018, %r8020, %r8020, %r9197;
	// end inline asm
	// begin inline asm
	shf.l.wrap.b32 %r8022, %r8024, %r8024, %r9201;
	// end inline asm
	// begin inline asm
	shf.l.wrap.b32 %r8026, %r7918, %r7918, %r9181;
	// end inline asm
	// begin inline asm
	shf.l.wrap.b32 %r8030, %r7798, %r7798, %r9185;
	// end inline asm
	xor.b32  	%r9604, %r8026, %r7942;
	xor.b32  	%r8036, %r9604, %r8030;
	shl.b32 	%r9605, %r8026, 3;
	xor.b32  	%r9606, %r9605, %r7870;
	xor.b32  	%r8040, %r9606, %r8030;
	// begin inline asm
	shf.l.wrap.b32 %r8034, %r8036, %r8036, %r9189;
	// end inline asm
	// begin inline asm
	shf.l.wrap.b32 %r8038, %r8040, %r8040, %r9193;
	// end inline asm
	xor.b32  	%r9607, %r8034, %r8026;
	xor.b32  	%r8044, %r9607, %r8038;
	shl.b32 	%r9608, %r8034, 7;
	xor.b32  	%r9609, %r9608, %r8030;
	xor.b32  	%r8048, %r9609, %r8038;
	// begin inline asm
	shf.l.wrap.b32 %r8042, %r8044, %r8044, %r9197;
	// end inline asm
	// begin inline asm
	shf.l.wrap.b32 %r8046, %r8048, %r8048, %r9201;
	// end inline asm
	xor.b32  	%r9610, %r9203, %r7970;
	xor.b32  	%r9611, %r7, %r7802;
	xor.b32  	%r9612, %r9611, 2;
	xor.b32  	%r9613, %r8, %r7962;
	xor.b32  	%r9614, %r9, %r7850;
	xor.b32  	%r9615, %r9208, %r7874;
	xor.b32  	%r9616, %r11, %r7974;
	xor.b32  	%r9617, %r12, %r7922;
	xor.b32  	%r9618, %r13, %r7966;
	xor.b32  	%r9619, %r14, %r7938;
	xor.b32  	%r9620, %r15, %r8018;
	xor.b32  	%r9621, %r16, %r7794;
	xor.b32  	%r9622, %r17, %r8010;
	xor.b32  	%r9623, %r9217, %r8022;
	xor.b32  	%r9624, %r19, %r7866;
	xor.b32  	%r9625, %r20, %r8014;
	xor.b32  	%r9626, %r21, %r7914;
	xor.b32  	%r9627, %r22, %r7994;
	xor.b32  	%r9628, %r23, %r7950;
	xor.b32  	%r9629, %r24, %r7782;
	xor.b32  	%r9630, %r25, %r7986;
	xor.b32  	%r9631, %r26, %r7830;
	xor.b32  	%r9632, %r27, %r7998;
	xor.b32  	%r9633, %r28, %r7990;
	xor.b32  	%r9634, %r29, %r7902;
	xor.b32  	%r9635, %r30, %r7894;
	xor.b32  	%r9636, %r9231, %r8042;
	xor.b32  	%r9637, %r32, %r8034;
	xor.b32  	%r9638, %r9234, %r7774;
	xor.b32  	%r9639, %r9236, %r8046;
	xor.b32  	%r9640, %r35, %r7822;
	xor.b32  	%r9641, %r36, %r7846;
	xor.b32  	%r9642, %r37, %r8038;
	and.b32  	%r9643, %r9627, %r9610;
	xor.b32  	%r9644, %r9635, %r9643;
	xor.b32  	%r9645, %r9627, %r9619;
	xor.b32  	%r8052, %r9645, %r9644;
	or.b32  	%r9646, %r9635, %r9610;
	xor.b32  	%r9647, %r9646, %r9619;
	xor.b32  	%r9648, %r8052, %r9610;
	or.b32  	%r9649, %r9648, %r9647;
	xor.b32  	%r9650, %r9649, %r9644;
	and.b32  	%r9651, %r9647, %r9644;
	xor.b32  	%r9652, %r9648, %r9651;
	xor.b32  	%r9653, %r9652, %r9647;
	xor.b32  	%r8200, %r9653, %r9650;
	and.b32  	%r9654, %r9628, %r9612;
	xor.b32  	%r9655, %r9636, %r9654;
	xor.b32  	%r9656, %r9628, %r9620;
	xor.b32  	%r8076, %r9656, %r9655;
	or.b32  	%r9657, %r9636, %r9612;
	xor.b32  	%r9658, %r9657, %r9620;
	xor.b32  	%r9659, %r8076, %r9612;
	or.b32  	%r9660, %r9659, %r9658;
	xor.b32  	%r9661, %r9660, %r9655;
	and.b32  	%r9662, %r9658, %r9655;
	xor.b32  	%r9663, %r9659, %r9662;
	xor.b32  	%r9664, %r9663, %r9658;
	xor.b32  	%r8224, %r9664, %r9661;
	and.b32  	%r9665, %r9629, %r9613;
	xor.b32  	%r9666, %r9637, %r9665;
	xor.b32  	%r9667, %r9629, %r9621;
	xor.b32  	%r8100, %r9667, %r9666;
	or.b32  	%r9668, %r9637, %r9613;
	xor.b32  	%r9669, %r9668, %r9621;
	xor.b32  	%r9670, %r8100, %r9613;
	or.b32  	%r9671, %r9670, %r9669;
	xor.b32  	%r9672, %r9671, %r9666;
	and.b32  	%r9673, %r9669, %r9666;
	xor.b32  	%r9674, %r9670, %r9673;
	xor.b32  	%r9675, %r9674, %r9669;
	xor.b32  	%r8056, %r9675, %r9672;
	and.b32  	%r9676, %r9630, %r9614;
	xor.b32  	%r9677, %r9638, %r9676;
	xor.b32  	%r9678, %r9630, %r9622;
	xor.b32  	%r8124, %r9678, %r9677;
	or.b32  	%r9679, %r9638, %r9614;
	xor.b32  	%r9680, %r9679, %r9622;
	xor.b32  	%r9681, %r8124, %r9614;
	or.b32  	%r9682, %r9681, %r9680;
	xor.b32  	%r9683, %r9682, %r9677;
	and.b32  	%r9684, %r9680, %r9677;
	xor.b32  	%r9685, %r9681, %r9684;
	xor.b32  	%r9686, %r9685, %r9680;
	xor.b32  	%r8080, %r9686, %r9683;
	and.b32  	%r9687, %r9631, %r9615;
	xor.b32  	%r9688, %r9639, %r9687;
	xor.b32  	%r9689, %r9631, %r9623;
	xor.b32  	%r8148, %r9689, %r9688;
	or.b32  	%r9690, %r9639, %r9615;
	xor.b32  	%r9691, %r9690, %r9623;
	xor.b32  	%r9692, %r8148, %r9615;
	or.b32  	%r9693, %r9692, %r9691;
	xor.b32  	%r9694, %r9693, %r9688;
	and.b32  	%r9695, %r9691, %r9688;
	xor.b32  	%r9696, %r9692, %r9695;
	xor.b32  	%r9697, %r9696, %r9691;
	xor.b32  	%r8104, %r9697, %r9694;
	and.b32  	%r9698, %r9632, %r9616;
	xor.b32  	%r9699, %r9640, %r9698;
	xor.b32  	%r9700, %r9632, %r9624;
	xor.b32  	%r8172, %r9700, %r9699;
	or.b32  	%r9701, %r9640, %r9616;
	xor.b32  	%r9702, %r9701, %r9624;
	xor.b32  	%r9703, %r8172, %r9616;
	or.b32  	%r9704, %r9703, %r9702;
	xor.b32  	%r9705, %r9704, %r9699;
	and.b32  	%r9706, %r9702, %r9699;
	xor.b32  	%r9707, %r9703, %r9706;
	xor.b32  	%r9708, %r9707, %r9702;
	xor.b32  	%r8128, %r9708, %r9705;
	and.b32  	%r9709, %r9633, %r9617;
	xor.b32  	%r9710, %r9641, %r9709;
	xor.b32  	%r9711, %r9633, %r9625;
	xor.b32  	%r8196, %r9711, %r9710;
	or.b32  	%r9712, %r9641, %r9617;
	xor.b32  	%r9713, %r9712, %r9625;
	xor.b32  	%r9714, %r8196, %r9617;
	or.b32  	%r9715, %r9714, %r9713;
	xor.b32  	%r9716, %r9715, %r9710;
	and.b32  	%r9717, %r9713, %r9710;
	xor.b32  	%r9718, %r9714, %r9717;
	xor.b32  	%r9719, %r9718, %r9713;
	xor.b32  	%r8152, %r9719, %r9716;
	and.b32  	%r9720, %r9634, %r9618;
	xor.b32  	%r9721, %r9642, %r9720;
	xor.b32  	%r9722, %r9634, %r9626;
	xor.b32  	%r8220, %r9722, %r9721;
	or.b32  	%r9723, %r9642, %r9618;
	xor.b32  	%r9724, %r9723, %r9626;
	xor.b32  	%r9725, %r8220, %r9618;
	or.b32  	%r9726, %r9725, %r9724;
	xor.b32  	%r9727, %r9726, %r9721;
	and.b32  	%r9728, %r9724, %r9721;
	xor.b32  	%r9729, %r9725, %r9728;
	xor.b32  	%r9730, %r9729, %r9724;
	xor.b32  	%r8176, %r9730, %r9727;
	// begin inline asm
	shf.l.wrap.b32 %r8050, %r8052, %r8052, %r9181;
	// end inline asm
	// begin inline asm
	shf.l.wrap.b32 %r8054, %r8056, %r8056, %r9185;
	// end inline asm
	xor.b32  	%r9731, %r8050, %r9661;
	xor.b32  	%r8060, %r9731, %r8054;
	shl.b32 	%r9732, %r8050, 3;
	xor.b32  	%r9733, %r9685, %r9732;
	xor.b32  	%r9734, %r9733, %r8054;
	not.b32 	%r8064, %r9734;
	// begin inline asm
	shf.l.wrap.b32 %r8058, %r8060, %r8060, %r9189;
	// end inline asm
	// begin inline asm
	shf.l.wrap.b32 %r8062, %r8064, %r8064, %r9193;
	// end inline asm
	xor.b32  	%r9735, %r8058, %r8050;
	xor.b32  	%r8068, %r9735, %r8062;
	shl.b32 	%r9736, %r8058, 7;
	xor.b32  	%r9737, %r9736, %r8054;
	xor.b32  	%r8072, %r9737, %r8062;
	// begin inline asm
	shf.l.wrap.b32 %r8066, %r8068, %r8068, %r9197;
	// end inline asm
	// begin inline asm
	shf.l.wrap.b32 %r8070, %r8072, %r8072, %r9201;
	// end inline asm
	// begin inline asm
	shf.l.wrap.b32 %r8074, %r8076, %r8076, %r9181;
	// end inline asm
	// begin inline asm
	shf.l.wrap.b32 %r8078, %r8080, %r8080, %r9185;
	// end inline asm
	xor.b32  	%r9738, %r8074, %r9672;
	xor.b32  	%r8084, %r9738, %r8078;
	shl.b32 	%r9739, %r8074, 3;
	xor.b32  	%r9740, %r9696, %r9739;
	xor.b32  	%r9741, %r9740, %r8078;
	not.b32 	%r8088, %r9741;
	// begin inline asm
	shf.l.wrap.b32 %r8082, %r8084, %r8084, %r9189;
	// end inline asm
	// begin inline asm
	shf.l.wrap.b32 %r8086, %r8088, %r8088, %r9193;
	// end inline asm
	xor.b32  	%r9742, %r8082, %r8074;
	xor.b32  	%r8092, %r9742, %r8086;
	shl.b32 	%r9743, %r8082, 7;
	xor.b32  	%r9744, %r9743, %r8078;
	xor.b32  	%r8096, %r9744, %r8086;
	// begin inline asm
	shf.l.wrap.b32 %r8090, %r8092, %r8092, %r9197;
	// end inline asm
	// begin inline asm
	shf.l.wrap.b32 %r8094, %r8096, %r8096, %r9201;
	// end inline asm
	// begin inline asm
	shf.l.wrap.b32 %r8098, %r8100, %r8100, %r9181;
	// end inline asm
	// begin inline asm
	shf.l.wrap.b32 %r8102, %r8104, %r8104, %r9185;
	// end inline asm
	xor.b32  	%r9745, %r8098, %r9683;
	xor.b32  	%r8108, %r9745, %r8102;
	shl.b32 	%r9746, %r8098, 3;
	xor.b32  	%r9747, %r9707, %r9746;
	xor.b32  	%r9748, %r9747, %r8102;
	not.b32 	%r8112, %r9748;
	// begin inline asm
	shf.l.wrap.b32 %r8106, %r8108, %r8108, %r9189;
	// end inline asm
	// begin inline asm
	shf.l.wrap.b32 %r8110, %r8112, %r8112, %r9193;
	// end inline asm
	xor.b32  	%r9749, %r8106, %r8098;
	xor.b32  	%r8116, %r9749, %r8110;
	shl.b32 	%r9750, %r8106, 7;
	xor.b32  	%r9751, %r9750, %r8102;
	xor.b32  	%r8120, %r9751, %r8110;
	// begin inline asm
	shf.l.wrap.b32 %r8114, %r8116, %r8116, %r9197;
	// end inline asm
	// begin inline asm
	shf.l.wrap.b32 %r8118, %r8120, %r8120, %r9201;
	// end inline asm
	// begin inline asm
	shf.l.wrap.b32 %r8122, %r8124, %r8124, %r9181;
	// end inline asm
	// begin inline asm
	shf.l.wrap.b32 %r8126, %r8128, %r8128, %r9185;
	// end inline asm
	xor.b32  	%r9752, %r8122, %r9694;
	xor.b32  	%r8132, %r9752, %r8126;
	shl.b32 	%r9753, %r8122, 3;
	xor.b32  	%r9754, %r9718, %r9753;
	xor.b32  	%r9755, %r9754, %r8126;
	not.b32 	%r8136, %r9755;
	// begin inline asm
	shf.l.wrap.b32 %r8130, %r8132, %r8132, %r9189;
	// end inline asm
	// begin inline asm
	shf.l.wrap.b32 %r8134, %r8136, %r8136, %r9193;
	// end inline asm
	xor.b32  	%r9756, %r8130, %r8122;
	xor.b32  	%r8140, %r9756, %r8134;
	shl.b32 	%r9757, %r8130, 7;
	xor.b32  	%r9758, %r9757, %r8126;
	xor.b32  	%r8144, %r9758, %r8134;
	// begin inline asm
	shf.l.wrap.b32 %r8138, %r8140, %r8140, %r9197;
	// end inline asm
	// begin inline asm
	shf.l.wrap.b32 %r8142, %r8144, %r8144, %r9201;
	// end inline asm
	// begin inline asm
	shf.l.wrap.b32 %r8146, %r8148, %r8148, %r9181;
	// end inline asm
	// begin inline asm
	shf.l.wrap.b32 %r8150, %r8152, %r8152, %r9185;
	// end inline asm
	xor.b32  	%r9759, %r8146, %r9705;
	xor.b32  	%r8156, %r9759, %r8150;
	shl.b32 	%r9760, %r8146, 3;
	xor.b32  	%r9761, %r9729, %r9760;
	xor.b32  	%r9762, %r9761, %r8150;
	not.b32 	%r8160, %r9762;
	// begin inline asm
	shf.l.wrap.b32 %r8154, %r8156, %r8156, %r9189;
	// end inline asm
	// begin inline asm
	shf.l.wrap.b32 %r8158, %r8160, %r8160, %r9193;
	// end inline asm
	xor.b32  	%r9763, %r8154, %r8146;
	xor.b32  	%r8164, %r9763, %r8158;
	shl.b32 	%r9764, %r8154, 7;
	xor.b32  	%r9765, %r9764, %r8150;
	xor.b32  	%r8168, %r9765, %r8158;
	// begin inline asm
	shf.l.wrap.b32 %r8162, %r8164, %r8164, %r9197;
	// end inline asm
	// begin inline asm
	shf.l.wrap.b32 %r8166, %r8168, %r8168, %r9201;
	// end inline asm
	// begin inline asm
	shf.l.wrap.b32 %r8170, %r8172, %r8172, %r9181;
	// end inline asm
	// begin inline asm
	shf.l.wrap.b32 %r8174, %r8176, %r8176, %r9185;
	// end inline asm
	xor.b32  	%r9766, %r8170, %r9716;
	xor.b32  	%r8180, %r9766, %r8174;
	shl.b32 	%r9767, %r8170, 3;
	xor.b32  	%r9768, %r9652, %r9767;
	xor.b32  	%r9769, %r9768, %r8174;
	not.b32 	%r8184, %r9769;
	// begin inline asm
	shf.l.wrap.b32 %r8178, %r8180, %r8180, %r9189;
	// end inline asm
	// begin inline asm
	shf.l.wrap.b32 %r8182, %r8184, %r8184, %r9193;
	// end inline asm
	xor.b32  	%r9770, %r8178, %r8170;
	xor.b32  	%r8188, %r9770, %r8182;
	shl.b32 	%r9771, %r8178, 7;
	xor.b32  	%r9772, %r9771, %r8174;
	xor.b32  	%r8192, %r9772, %r8182;
	// begin inline asm
	shf.l.wrap.b32 %r8186, %r8188, %r8188, %r9197;
	// end inline asm
	// begin inline asm
	shf.l.wrap.b32 %r8190, %r8192, %r8192, %r9201;
	// end inline asm
	// begin inline asm
	shf.l.wrap.b32 %r8194, %r8196, %r8196, %r9181;
	// end inline asm
	// begin inline asm
	shf.l.wrap.b32 %r8198, %r8200, %r8200, %r9185;
	// end inline asm
	xor.b32  	%r9773, %r8194, %r9727;
	xor.b32  	%r8204, %r9773, %r8198;
	shl.b32 	%r9774, %r8194, 3;
	xor.b32  	%r9775, %r9663, %r9774;
	xor.b32  	%r9776, %r9775, %r8198;
	not.b32 	%r8208, %r9776;
	// begin inline asm
	shf.l.wrap.b32 %r8202, %r8204, %r8204, %r9189;
	// end inline asm
	// begin inline asm
	shf.l.wrap.b32 %r8206, %r8208, %r8208, %r9193;
	// end inline asm
	xor.b32  	%r9777, %r8202, %r8194;
	xor.b32  	%r8212, %r9777, %r8206;
	shl.b32 	%r9778, %r8202, 7;
	xor.b32  	%r9779, %r9778, %r8198;
	xor.b32  	%r8216, %r9779, %r8206;
	// begin inline asm
	shf.l.wrap.b32 %r8210, %r8212, %r8212, %r9197;
	// end inline asm
	// begin inline asm
	shf.l.wrap.b32 %r8214, %r8216, %r8216, %r9201;
	// end inline asm
	// begin inline asm
	shf.l.wrap.b32 %r8218, %r8220, %r8220, %r9181;
	// end inline asm
	// begin inline asm
	shf.l.wrap.b32 %r8222, %r8224, %r8224, %r9185;
	// end inline asm
	xor.b32  	%r9780, %r8218, %r9650;
	xor.b32  	%r8228, %r9780, %r8222;
	shl.b32 	%r9781, %r8218, 3;
	xor.b32  	%r9782, %r9674, %r9781;
	xor.b32  	%r9783, %r9782, %r8222;
	not.b32 	%r8232, %r9783;
	// begin inline asm
	shf.l.wrap.b32 %r8226, %r8228, %r8228, %r9189;
	// end inline asm
	// begin inline asm
	shf.l.wrap.b32 %r8230, %r8232, %r8232, %r9193;
	// end inline asm
	xor.b32  	%r9784, %r8226, %r8218;
	xor.b32  	%r8236, %r9784, %r8230;
	shl.b32 	%r9785, %r8226, 7;
	xor.b32  	%r9786, %r9785, %r8222;
	xor.b32  	%r8240, %r9786, %r8230;
	// begin inline asm
	shf.l.wrap.b32 %r8234, %r8236, %r8236, %r9197;
	// end inline asm
	// begin inline asm
	shf.l.wrap.b32 %r8238, %r8240, %r8240, %r9201;
	// end inline asm
	// begin inline asm
	shf.l.wrap.b32 %r8242, %r8066, %r8066, %r9181;
	// end inline asm
	// begin inline asm
	shf.l.wrap.b32 %r8246, %r8186, %r8186, %r9185;
	// end inline asm
	xor.b32  	%r9787, %r8242, %r8114;
	xor.b32  	%r8252, %r9787, %r8246;
	shl.b32 	%r9788, %r8242, 3;
	xor.b32  	%r9789, %r9788, %r8234;
	xor.b32  	%r8256, %r9789, %r8246;
	// begin inline asm
	shf.l.wrap.b32 %r8250, %r8252, %r8252, %r9189;
	// end inline asm
	// begin inline asm
	shf.l.wrap.b32 %r8254, %r8256, %r8256, %r9193;
	// end inline asm
	xor.b32  	%r9790, %r8250, %r8242;
	xor.b32  	%r8260, %r9790, %r8254;
	shl.b32 	%r9791, %r8250, 7;
	xor.b32  	%r9792, %r9791, %r8246;
	xor.b32  	%r8264, %r9792, %r8254;
	// begin inline asm
	shf.l.wrap.b32 %r8258, %r8260, %r8260, %r9197;
	// end inline asm
	// begin inline asm
	shf.l.wrap.b32 %r8262, %r8264, %r8264, %r9201;
	// end inline asm
	// begin inline asm
	shf.l.wrap.b32 %r8266, %r8214, %r8214, %r9181;
	// end inline asm
	// begin inline asm
	shf.l.wrap.b32 %r8270, %r8142, %r8142, %r9185;
	// end inline asm
	xor.b32  	%r9793, %r8266, %r8094;
	xor.b32  	%r8276, %r9793, %r8270;
	shl.b32 	%r9794, %r8266, 3;
	xor.b32  	%r9795, %r9794, %r8166;
	xor.b32  	%r8280, %r9795, %r8270;
	// begin inline asm
	shf.l.wrap.b32 %r8274, %r8276, %r8276, %r9189;
	// end inline asm
	// begin inline asm
	shf.l.wrap.b32 %r8278, %r8280, %r8280, %r9193;
	// end inline asm
	xor.b32  	%r9796, %r8274, %r8266;
	xor.b32  	%r8284, %r9796, %r8278;
	shl.b32 	%r9797, %r8274, 7;
	xor.b32  	%r9798, %r9797, %r8270;
	xor.b32  	%r8288, %r9798, %r8278;
	// begin inline asm
	shf.l.wrap.b32 %r8282, %r8284, %r8284, %r9197;
	// end inline asm
	// begin inline asm
	shf.l.wrap.b32 %r8286, %r8288, %r8288, %r9201;
	// end inline asm
	// begin inline asm
	shf.l.wrap.b32 %r8290, %r8058, %r8058, %r9181;
	// end inline asm
	// begin inline asm
	shf.l.wrap.b32 %r8294, %r8130, %r8130, %r9185;
	// end inline asm
	xor.b32  	%r9799, %r8290, %r8106;
	xor.b32  	%r8300, %r9799, %r8294;
	shl.b32 	%r9800, %r8290, 3;
	xor.b32  	%r9801, %r9800, %r8178;
	xor.b32  	%r8304, %r9801, %r8294;
	// begin inline asm
	shf.l.wrap.b32 %r8298, %r8300, %r8300, %r9189;
	// end inline asm
	// begin inline asm
	shf.l.wrap.b32 %r8302, %r8304, %r8304, %r9193;
	// end inline asm
	xor.b32  	%r9802, %r8298, %r8290;
	xor.b32  	%r8308, %r9802, %r8302;
	shl.b32 	%r9803, %r8298, 7;
	xor.b32  	%r9804, %r9803, %r8294;
	xor.b32  	%r8312, %r9804, %r8302;
	// begin inline asm
	shf.l.wrap.b32 %r8306, %r8308, %r8308, %r9197;
	// end inline asm
	// begin inline asm
	shf.l.wrap.b32 %r8310, %r8312, %r8312, %r9201;
	// end inline asm
	// begin inline asm
	shf.l.wrap.b32 %r8314, %r8206, %r8206, %r9181;
	// end inline asm
	// begin inline asm
	shf.l.wrap.b32 %r8318, %r8086, %r8086, %r9185;
	// end inline asm
	xor.b32  	%r9805, %r8314, %r8230;
	xor.b32  	%r8324, %r9805, %r8318;
	shl.b32 	%r9806, %r8314, 3;
	xor.b32  	%r9807, %r9806, %r8158;
	xor.b32  	%r8328, %r9807, %r8318;
	// begin inline asm
	shf.l.wrap.b32 %r8322, %r8324, %r8324, %r9189;
	// end inline asm
	// begin inline asm
	shf.l.wrap.b32 %r8326, %r8328, %r8328, %r9193;
	// end inline asm
	xor.b32  	%r9808, %r8322, %r8314;
	xor.b32  	%r8332, %r9808, %r8326;
	shl.b32 	%r9809, %r8322, 7;
	xor.b32  	%r9810, %r9809, %r8318;
	xor.b32  	%r8336, %r9810, %r8326;
	// begin inline asm
	shf.l.wrap.b32 %r8330, %r8332, %r8332, %r9197;
	// end inline asm
	// begin inline asm
	shf.l.wrap.b32 %r8334, %r8336, %r8336, %r9201;
	// end inline asm
	xor.b32  	%r9811, %r9203, %r8258;
	xor.b32  	%r9812, %r7, %r8090;
	xor.b32  	%r9813, %r9812, 3;
	xor.b32  	%r9814, %r8, %r8250;
	xor.b32  	%r9815, %r9, %r8138;
	xor.b32  	%r9816, %r9208, %r8162;
	xor.b32  	%r9817, %r11, %r8262;
	xor.b32  	%r9818, %r12, %r8210;
	xor.b32  	%r9819, %r13, %r8254;
	xor.b32  	%r9820, %r14, %r8226;
	xor.b32  	%r9821, %r15, %r8306;
	xor.b32  	%r9822, %r16, %r8082;
	xor.b32  	%r9823, %r17, %r8298;
	xor.b32  	%r9824, %r9217, %r8310;
	xor.b32  	%r9825, %r19, %r8154;
	xor.b32  	%r9826, %r20, %r8302;
	xor.b32  	%r9827, %r21, %r8202;
	xor.b32  	%r9828, %r22, %r8282;
	xor.b32  	%r9829, %r23, %r8238;
	xor.b32  	%r9830, %r24, %r8070;
	xor.b32  	%r9831, %r25, %r8274;
	xor.b32  	%r9832, %r26, %r8118;
	xor.b32  	%r9833, %r27, %r8286;
	xor.b32  	%r9834, %r28, %r8278;
	xor.b32  	%r9835, %r29, %r8190;
	xor.b32  	%r9836, %r30, %r8182;
	xor.b32  	%r9837, %r9231, %r8330;
	xor.b32  	%r9838, %r32, %r8322;
	xor.b32  	%r9839, %r9234, %r8062;
	xor.b32  	%r9840, %r9236, %r8334;
	xor.b32  	%r9841, %r35, %r8110;
	xor.b32  	%r9842, %r36, %r8134;
	xor.b32  	%r9843, %r37, %r8326;
	and.b32  	%r9844, %r9828, %r9811;
	xor.b32  	%r9845, %r9836, %r9844;
	xor.b32  	%r9846, %r9828, %r9820;
	xor.b32  	%r8340, %r9846, %r9845;
	or.b32  	%r9847, %r9836, %r9811;
	xor.b32  	%r9848, %r9847, %r9820;
	xor.b32  	%r9849, %r8340, %r9811;
	or.b32  	%r9850, %r9849, %r9848;
	xor.b32  	%r9851, %r9850, %r9845;
	and.b32  	%r9852, %r9848, %r9845;
	xor.b32  	%r9853, %r9849, %r9852;
	xor.b32  	%r9854, %r9853, %r9848;
	xor.b32  	%r8488, %r9854, %r9851;
	and.b32  	%r9855, %r9829, %r9813;
	xor.b32  	%r9856, %r9837, %r9855;
	xor.b32  	%r9857, %r9829, %r9821;
	xor.b32  	%r8364, %r9857, %r9856;
	or.b32  	%r9858, %r9837, %r9813;
	xor.b32  	%r9859, %r9858, %r9821;
	xor.b32  	%r9860, %r8364, %r9813;
	or.b32  	%r9861, %r9860, %r9859;
	xor.b32  	%r9862, %r9861, %r9856;
	and.b32  	%r9863, %r9859, %r9856;
	xor.b32  	%r9864, %r9860, %r9863;
	xor.b32  	%r9865, %r9864, %r9859;
	xor.b32  	%r8512, %r9865, %r9862;
	and.b32  	%r9866, %r9830, %r9814;
	xor.b32  	%r9867, %r9838, %r9866;
	xor.b32  	%r9868, %r9830, %r9822;
	xor.b32  	%r8388, %r9868, %r9867;
	or.b32  	%r9869, %r9838, %r9814;
	xor.b32  	%r9870, %r9869, %r9822;
	xor.b32  	%r9871, %r8388, %r9814;
	or.b32  	%r9872, %r9871, %r9870;
	xor.b32  	%r9873, %r9872, %r9867;
	and.b32  	%r9874, %r9870, %r9867;
	xor.b32  	%r9875, %r9871, %r9874;
	xor.b32  	%r9876, %r9875, %r9870;
	xor.b32  	%r8344, %r9876, %r9873;
	and.b32  	%r9877, %r9831, %r9815;
	xor.b32  	%r9878, %r9839, %r9877;
	xor.b32  	%r9879, %r9831, %r9823;
	xor.b32  	%r8412, %r9879, %r9878;
	or.b32  	%r9880, %r9839, %r9815;
	xor.b32  	%r9881, %r9880, %r9823;
	xor.b32  	%r9882, %r8412, %r9815;
	or.b32  	%r9883, %r9882, %r9881;
	xor.b32  	%r9884, %r9883, %r9878;
	and.b32  	%r9885, %r9881, %r9878;
	xor.b32  	%r9886, %r9882, %r9885;
	xor.b32  	%r9887, %r9886, %r9881;
	xor.b32  	%r8368, %r9887, %r9884;
	and.b32  	%r9888, %r9832, %r9816;
	xor.b32  	%r9889, %r9840, %r9888;
	xor.b32  	%r9890, %r9832, %r9824;
	xor.b32  	%r8436, %r9890, %r9889;
	or.b32  	%r9891, %r9840, %r9816;
	xor.b32  	%r9892, %r9891, %r9824;
	xor.b32  	%r9893, %r8436, %r9816;
	or.b32  	%r9894, %r9893, %r9892;
	xor.b32  	%r9895, %r9894, %r9889;
	and.b32  	%r9896, %r9892, %r9889;
	xor.b32  	%r9897, %r9893, %r9896;
	xor.b32  	%r9898, %r9897, %r9892;
	xor.b32  	%r8392, %r9898, %r9895;
	and.b32  	%r9899, %r9833, %r9817;
	xor.b32  	%r9900, %r9841, %r9899;
	xor.b32  	%r9901, %r9833, %r9825;
	xor.b32  	%r8460, %r9901, %r9900;
	or.b32  	%r9902, %r9841, %r9817;
	xor.b32  	%r9903, %r9902, %r9825;
	xor.b32  	%r9904, %r8460, %r9817;
	or.b32  	%r9905, %r9904, %r9903;
	xor.b32  	%r9906, %r9905, %r9900;
	and.b32  	%r9907, %r9903, %r9900;
	xor.b32  	%r9908, %r9904, %r9907;
	xor.b32  	%r9909, %r9908, %r9903;
	xor.b32  	%r8416, %r9909, %r9906;
	and.b32  	%r9910, %r9834, %r9818;
	xor.b32  	%r9911, %r9842, %r9910;
	xor.b32  	%r9912, %r9834, %r9826;
	xor.b32  	%r8484, %r9912, %r9911;
	or.b32  	%r9913, %r9842, %r9818;
	xor.b32  	%r9914, %r9913, %r9826;
	xor.b32  	%r9915, %r8484, %r9818;
	or.b32  	%r9916, %r9915, %r9914;
	xor.b32  	%r9917, %r9916, %r9911;
	and.b32  	%r9918, %r9914, %r9911;
	xor.b32  	%r9919, %r9915, %r9918;
	xor.b32  	%r9920, %r9919, %r9914;
	xor.b32  	%r8440, %r9920, %r9917;
	and.b32  	%r9921, %r9835, %r9819;
	xor.b32  	%r9922, %r9843, %r9921;
	xor.b32  	%r9923, %r9835, %r9827;
	xor.b32  	%r8508, %r9923, %r9922;
	or.b32  	%r9924, %r9843, %r9819;
	xor.b32  	%r9925, %r9924, %r9827;
	xor.b32  	%r9926, %r8508, %r9819;
	or.b32  	%r9927, %r9926, %r9925;
	xor.b32  	%r9928, %r9927, %r9922;
	and.b32  	%r9929, %r9925, %r9922;
	xor.b32  	%r9930, %r9926, %r9929;
	xor.b32  	%r9931, %r9930, %r9925;
	xor.b32  	%r8464, %r9931, %r9928;
	// begin inline asm
	shf.l.wrap.b32 %r8338, %r8340, %r8340, %r9181;
	// end inline asm
	// begin inline asm
	shf.l.wrap.b32 %r8342, %r8344, %r8344, %r9185;
	// end inline asm
	xor.b32  	%r9932, %r8338, %r9862;
	xor.b32  	%r8348, %r9932, %r8342;
	shl.b32 	%r9933, %r8338, 3;
	xor.b32  	%r9934, %r9886, %r9933;
	xor.b32  	%r9935, %r9934, %r8342;
	not.b32 	%r8352, %r9935;
	// begin inline asm
	shf.l.wrap.b32 %r8346, %r8348, %r8348, %r9189;
	// end inline asm
	// begin inline asm
	shf.l.wrap.b32 %r8350, %r8352, %r8352, %r9193;
	// end inline asm
	xor.b32  	%r9936, %r8346, %r8338;
	xor.b32  	%r8356, %r9936, %r8350;
	shl.b32 	%r9937, %r8346, 7;
	xor.b32  	%r9938, %r9937, %r8342;
	xor.b32  	%r8360, %r9938, %r8350;
	// begin inline asm
	shf.l.wrap.b32 %r8354, %r8356, %r8356, %r9197;
	// end inline asm
	// begin inline asm
	shf.l.wrap.b32 %r8358, %r8360, %r8360, %r9201;
	// end inline asm
	// begin inline asm
	shf.l.wrap.b32 %r8362, %r8364, %r8364, %r9181;
	// end inline asm
	// begin inline asm
	shf.l.wrap.b32 %r8366, %r8368, %r8368, %r9185;
	// end inline asm
	xor.b32  	%r9939, %r8362, %r9873;
	xor.b32  	%r8372, %r9939, %r8366;
	shl.b32 	%r9940, %r8362, 3;
	xor.b32  	%r9941, %r9897, %r9940;
	xor.b32  	%r9942, %r9941, %r8366;
	not.b32 	%r8376, %r9942;
	// begin inline asm
	shf.l.wrap.b32 %r8370, %r8372, %r8372, %r9189;
	// end inline asm
	// begin inline asm
	shf.l.wrap.b32 %r8374, %r8376, %r8376, %r9193;
	// end inline asm
	xor.b32  	%r9943, %r8370, %r8362;
	xor.b32  	%r8380, %r9943, %r8374;
	shl.b32 	%r9944, %r8370, 7;
	xor.b32  	%r9945, %r9944, %r8366;
	xor.b32  	%r8384, %r9945, %r8374;
	// begin inline asm
	shf.l.wrap.b32 %r8378, %r8380, %r8380, %r9197;
	// end inline asm
	// begin inline asm
	shf.l.wrap.b32 %r8382, %r8384, %r8384, %r9201;
	// end inline asm
	// begin inline asm
	shf.l.wrap.b32 %r8386, %r8388, %r8388, %r9181;
	// end inline asm
	// begin inline asm
	shf.l.wrap.b32 %r8390, %r8392, %r8392, %r9185;
	// end inline asm
	xor.b32  	%r9946, %r8386, %r9884;
	xor.b32  	%r8396, %r9946, %r8390;
	shl.b32 	%r9947, %r8386, 3;
	xor.b32  	%r9948, %r9908, %r9947;
	xor.b32  	%r9949, %r9948, %r8390;
	not.b32 	%r8400, %r9949;
	// begin inline asm
	shf.l.wrap.b32 %r8394, %r8396, %r8396, %r9189;
	// end inline asm
	// begin inline asm
	shf.l.wrap.b32 %r8398, %r8400, %r8400, %r9193;
	// end inline asm
	xor.b32  	%r9950, %r8394, %r8386;
	xor.b32  	%r8404, %r9950, %r8398;
	shl.b32 	%r9951, %r8394, 7;
	xor.b32  	%r9952, %r9951, %r8390;
	xor.b32  	%r8408, %r9952, %r8398;
	// begin inline asm
	shf.l.wrap.b32 %r8402, %r8404, %r8404, %r9197;
	// end inline asm
	// begin inline asm
	shf.l.wrap.b32 %r8406, %r8408, %r8408, %r9201;
	// end inline asm
	// begin inline asm
	shf.l.wrap.b32 %r8410, %r8412, %r8412, %r9181;
	// end inline asm
	// begin inline asm
	shf.l.wrap.b32 %r8414, %r8416, %r8416, %r9185;
	// end inline asm
	xor.b32  	%r9953, %r8410, %r9895;
	xor.b32  	%r8420, %r9953, %r8414;
	shl.b32 	%r9954, %r8410, 3;
	xor.b32  	%r9955, %r9919, %r9954;
	xor.b32  	%r9956, %r9955, %r8414;
	not.b32 	%r8424, %r9956;
	// begin inline asm
	shf.l.wrap.b32 %r8418, %r8420, %r8420, %r9189;
	// end inline asm
	// begin inline asm
	shf.l.wrap.b32 %r8422, %r8424, %r8424, %r9193;
	// end inline asm
	xor.b32  	%r9957, %r8418, %r8410;
	xor.b32  	%r8428, %r9957, %r8422;
	shl.b32 	%r9958, %r8418, 7;
	xor.b32  	%r9959, %r9958, %r8414;
	xor.b32  	%r8432, %r9959, %r8422;
	// begin inline asm
	shf.l.wrap.b32 %r8426, %r8428, %r8428, %r9197;
	// end inline asm
	// begin inline asm
	shf.l.wrap.b32 %r8430, %r8432, %r8432, %r9201;
	// end inline asm
	// begin inline asm
	shf.l.wrap.b32 %r8434, %r8436, %r8436, %r9181;
	// end inline asm
	// begin inline asm
	shf.l.wrap.b32 %r8438, %r8440, %r8440, %r9185;
	// end inline asm
	xor.b32  	%r9960, %r8434, %r9906;
	xor.b32  	%r8444, %r9960, %r8438;
	shl.b32 	%r9961, %r8434, 3;
	xor.b32  	%r9962, %r9930, %r9961;
	xor.b32  	%r9963, %r9962, %r8438;
	not.b32 	%r8448, %r9963;
	// begin inline asm
	shf.l.wrap.b32 %r8442, %r8444, %r8444, %r9189;
	// end inline asm
	// begin inline asm
	shf.l.wrap.b32 %r8446, %r8448, %r8448, %r9193;
	// end inline asm
	xor.b32  	%r9964, %r8442, %r8434;
	xor.b32  	%r8452, %r9964, %r8446;
	shl.b32 	%r9965, %r8442, 7;
	xor.b32  	%r9966, %r9965, %r8438;
	xor.b32  	%r8456, %r9966, %r8446;
	// begin inline asm
	shf.l.wrap.b32 %r8450, %r8452, %r8452, %r9197;
	// end inline asm
	// begin inline asm
	shf.l.wrap.b32 %r8454, %r8456, %r8456, %r9201;
	// end inline asm
	// begin inline asm
	shf.l.wrap.b32 %r8458, %r8460, %r8460, %r9181;
	// end inline asm
	// begin inline asm
	shf.l.wrap.b32 %r8462, %r8464, %r8464, %r9185;
	// end inline asm
	xor.b32  	%r9967, %r8458, %r9917;
	xor.b32  	%r8468, %r9967, %r8462;
	shl.b32 	%r9968, %r8458, 3;
	xor.b32  	%r9969, %r9853, %r9968;
	xor.b32  	%r9970, %r9969, %r8462;
	not.b32 	%r8472, %r9970;
	// begin inline asm
	shf.l.wrap.b32 %r8466, %r8468, %r8468, %r9189;
	// end inline asm
	// begin inline asm
	shf.l.wrap.b32 %r8470, %r8472, %r8472, %r9193;
	// end inline asm
	xor.b32  	%r9971, %r8466, %r8458;
	xor.b32  	%r8476, %r9971, %r8470;
	shl.b32 	%r9972, %r8466, 7;
	xor.b32  	%r9973, %r9972, %r8462;
	xor.b32  	%r8480, %r9973, %r8470;
	// begin inline asm
	shf.l.wrap.b32 %r8474, %r8476, %r8476, %r9197;
	// end inline asm
	// begin inline asm
	shf.l.wrap.b32 %r8478, %r8480, %r8480, %r9201;
	// end inline asm
	// begin inline asm
	shf.l.wrap.b32 %r8482, %r8484, %r8484, %r9181;
	// end inline asm
	// begin inline asm
	shf.l.wrap.b32 %r8486, %r8488, %r8488, %r9185;
	// end inline asm
	xor.b32  	%r9974, %r8482, %r9928;
	xor.b32  	%r8492, %r9974, %r8486;
	shl.b32 	%r9975, %r8482, 3;
	xor.b32  	%r9976, %r9864, %r9975;
	xor.b32  	%r9977, %r9976, %r8486;
	not.b32 	%r8496, %r9977;
	// begin inline asm
	shf.l.wrap.b32 %r8490, %r8492, %r8492, %r9189;
	// end inline asm
	// begin inline asm
	shf.l.wrap.b32 %r8494, %r8496, %r8496, %r9193;
	// end inline asm
	xor.b32  	%r9978, %r8490, %r8482;
	xor.b32  	%r8500, %r9978, %r8494;
	shl.b32 	%r9979, %r8490, 7;
	xor.b32  	%r9980, %r9979, %r8486;
	xor.b32  	%r8504, %r9980, %r8494;
	// begin inline asm
	shf.l.wrap.b32 %r8498, %r8500, %r8500, %r9197;
	// end inline asm
	// begin inline asm
	shf.l.wrap.b32 %r8502, %r8504, %r8504, %r9201;
	// end inline asm
	// begin inline asm
	shf.l.wrap.b32 %r8506, %r8508, %r8508, %r9181;
	// end inline asm
	// begin inline asm
	shf.l.wrap.b32 %r8510, %r8512, %r8512, %r9185;
	// end inline asm
	xor.b32  	%r9981, %r8506, %r9851;
	xor.b32  	%r8516, %r9981, %r8510;
	shl.b32 	%r9982, %r8506, 3;
	xor.b32  	%r9983, %r9875, %r9982;
	xor.b32  	%r9984, %r9983, %r8510;
	not.b32 	%r8520, %r9984;
	// begin inline asm
	shf.l.wrap.b32 %r8514, %r8516, %r8516, %r9189;
	// end inline asm
	// begin inline asm
	shf.l.wrap.b32 %r8518, %r8520, %r8520, %r9193;
	// end inline asm
	xor.b32  	%r9985, %r8514, %r8506;
	xor.b32  	%r8524, %r9985, %r8518;
	shl.b32 	%r9986, %r8514, 7;
	xor.b32  	%r9987, %r9986, %r8510;
	xor.b32  	%r8528, %r9987, %r8518;
	// begin inline asm
	shf.l.wrap.b32 %r8522, %r8524, %r8524, %r9197;
	// end inline asm
	// begin inline asm
	shf.l.wrap.b32 %r8526, %r8528, %r8528, %r9201;
	// end inline asm
	// begin inline asm
	shf.l.wrap.b32 %r8530, %r8354, %r8354, %r9181;
	// end inline asm
	// begin inline asm
	shf.l.wrap.b32 %r8534, %r8474, %r8474, %r9185;
	// end inline asm
	xor.b32  	%r9988, %r8530, %r8402;
	xor.b32  	%r8540, %r9988, %r8534;
	shl.b32 	%r9989, %r8530, 3;
	xor.b32  	%r9990, %r9989, %r8522;
	xor.b32  	%r8544, %r9990, %r8534;
	// begin inline asm
	shf.l.wrap.b32 %r8538, %r8540, %r8540, %r9189;
	// end inline asm
	// begin inline asm
	shf.l.wrap.b32 %r8542, %r8544, %r8544, %r9193;
	// end inline asm
	xor.b32  	%r9991, %r8538, %r8530;
	xor.b32  	%r8548, %r9991, %r8542;
	shl.b32 	%r9992, %r8538, 7;
	xor.b32  	%r9993, %r9992, %r8534;
	xor.b32  	%r8552, %r9993, %r8542;
	// begin inline asm
	shf.l.wrap.b32 %r8546, %r8548, %r8548, %r9197;
	// end inline asm
	// begin inline asm
	shf.l.wrap.b32 %r8550, %r8552, %r8552, %r9201;
	// end inline asm
	// begin inline asm
	shf.l.wrap.b32 %r8554, %r8502, %r8502, %r9181;
	// end inline asm
	// begin inline asm
	shf.l.wrap.b32 %r8558, %r8430, %r8430, %r9185;
	// end inline asm
	xor.b32  	%r9994, %r8554, %r8382;
	xor.b32  	%r8564, %r9994, %r8558;
	shl.b32 	%r9995, %r8554, 3;
	xor.b32  	%r9996, %r9995, %r8454;
	xor.b32  	%r8568, %r9996, %r8558;
	// begin inline asm
	shf.l.wrap.b32 %r8562, %r8564, %r8564, %r9189;
	// end inline asm
	// begin inline asm
	shf.l.wrap.b32 %r8566, %r8568, %r8568, %r9193;
	// end inline asm
	xor.b32  	%r9997, %r8562, %r8554;
	xor.b32  	%r8572, %r9997, %r8566;
	shl.b32 	%r9998, %r8562, 7;
	xor.b32  	%r9999, %r9998, %r8558;
	xor.b32  	%r8576, %r9999, %r8566;
	// begin inline asm
	shf.l.wrap.b32 %r8570, %r8572, %r8572, %r9197;
	// end inline asm
	// begin inline asm
	shf.l.wrap.b32 %r8574, %r8576, %r8576, %r9201;
	// end inline asm
	// begin inline asm
	shf.l.wrap.b32 %r8578, %r8346, %r8346, %r9181;
	// end inline asm
	// begin inline asm
	shf.l.wrap.b32 %r8582, %r8418, %r8418, %r9185;
	// end inline asm
	xor.b32  	%r10000, %r8578, %r8394;
	xor.b32  	%r8588, %r10000, %r8582;
	shl.b32 	%r10001, %r8578, 3;
	xor.b32  	%r10002, %r10001, %r8466;
	xor.b32  	%r8592, %r10002, %r8582;
	// begin inline asm
	shf.l.wrap.b32 %r8586, %r8588, %r8588, %r9189;
	// end inline asm
	// begin inline asm
	shf.l.wrap.b32 %r8590, %r8592, %r8592, %r9193;
	// end inline asm
	xor.b32  	%r10003, %r8586, %r8578;
	xor.b32  	%r8596, %r10003, %r8590;
	shl.b32 	%r10004, %r8586, 7;
	xor.b32  	%r10005, %r10004, %r8582;
	xor.b32  	%r8600, %r10005, %r8590;
	// begin inline asm
	shf.l.wrap.b32 %r8594, %r8596, %r8596, %r9197;
	// end inline asm
	// begin inline asm
	shf.l.wrap.b32 %r8598, %r8600, %r8600, %r9201;
	// end inline asm
	// begin inline asm
	shf.l.wrap.b32 %r8602, %r8494, %r8494, %r9181;
	// end inline asm
	// begin inline asm
	shf.l.wrap.b32 %r8606, %r8374, %r8374, %r9185;
	// end inline asm
	xor.b32  	%r10006, %r8602, %r8518;
	xor.b32  	%r8612, %r10006, %r8606;
	shl.b32 	%r10007, %r8602, 3;
	xor.b32  	%r10008, %r10007, %r8446;
	xor.b32  	%r8616, %r10008, %r8606;
	// begin inline asm
	shf.l.wrap.b32 %r8610, %r8612, %r8612, %r9189;
	// end inline asm
	// begin inline asm
	shf.l.wrap.b32 %r8614, %r8616, %r8616, %r9193;
	// end inline asm
	xor.b32  	%r10009, %r8610, %r8602;
	xor.b32  	%r8620, %r10009, %r8614;
	shl.b32 	%r10010, %r8610, 7;
	xor.b32  	%r10011, %r10010, %r8606;
	xor.b32  	%r8624, %r10011, %r8614;
	// begin inline asm
	shf.l.wrap.b32 %r8618, %r8620, %r8620, %r9197;
	// end inline asm
	// begin inline asm
	shf.l.wrap.b32 %r8622, %r8624, %r8624, %r9201;
	// end inline asm
	xor.b32  	%r10012, %r9203, %r8546;
	xor.b32  	%r10013, %r7, %r8378;
	xor.b32  	%r10014, %r10013, 4;
	xor.b32  	%r10015, %r8, %r8538;
	xor.b32  	%r10016, %r9, %r8426;
	xor.b32  	%r10017, %r9208, %r8450;
	xor.b32  	%r10018, %r11, %r8550;
	xor.b32  	%r10019, %r12, %r8498;
	xor.b32  	%r10020, %r13, %r8542;
	xor.b32  	%r10021, %r14, %r8514;
	xor.b32  	%r10022, %r15, %r8594;
	xor.b32  	%r10023, %r16, %r8370;
	xor.b32  	%r10024, %r17, %r8586;
	xor.b32  	%r10025, %r9217, %r8598;
	xor.b32  	%r10026, %r19, %r8442;
	xor.b32  	%r10027, %r20, %r8590;
	xor.b32  	%r10028, %r21, %r8490;
	xor.b32  	%r10029, %r22, %r8570;
	xor.b32  	%r10030, %r23, %r8526;
	xor.b32  	%r10031, %r24, %r8358;
	xor.b32  	%r10032, %r25, %r8562;
	xor.b32  	%r10033, %r26, %r8406;
	xor.b32  	%r10034, %r27, %r8574;
	xor.b32  	%r10035, %r28, %r8566;
	xor.b32  	%r10036, %r29, %r8478;
	xor.b32  	%r10037, %r30, %r8470;
	xor.b32  	%r10038, %r9231, %r8618;
	xor.b32  	%r10039, %r32, %r8610;
	xor.b32  	%r10040, %r9234, %r8350;
	xor.b32  	%r10041, %r9236, %r8622;
	xor.b32  	%r10042, %r35, %r8398;
	xor.b32  	%r10043, %r36, %r8422;
	xor.b32  	%r10044, %r37, %r8614;
	and.b32  	%r10045, %r10029, %r10012;
	xor.b32  	%r10046, %r10037, %r10045;
	xor.b32  	%r10047, %r10029, %r10021;
	xor.b32  	%r8628, %r10047, %r10046;
	or.b32  	%r10048, %r10037, %r10012;
	xor.b32  	%r10049, %r10048, %r10021;
	xor.b32  	%r10050, %r8628, %r10012;
	or.b32  	%r10051, %r10050, %r10049;
	xor.b32  	%r10052, %r10051, %r10046;
	and.b32  	%r10053, %r10049, %r10046;
	xor.b32  	%r10054, %r10050, %r10053;
	xor.b32  	%r10055, %r10054, %r10049;
	xor.b32  	%r8776, %r10055, %r10052;
	and.b32  	%r10056, %r10030, %r10014;
	xor.b32  	%r10057, %r10038, %r10056;
	xor.b32  	%r10058, %r10030, %r10022;
	xor.b32  	%r8652, %r10058, %r10057;
	or.b32  	%r10059, %r10038, %r10014;
	xor.b32  	%r10060, %r10059, %r10022;
	xor.b32  	%r10061, %r8652, %r10014;
	or.b32  	%r10062, %r10061, %r10060;
	xor.b32  	%r10063, %r10062, %r10057;
	and.b32  	%r10064, %r10060, %r10057;
	xor.b32  	%r10065, %r10061, %r10064;
	xor.b32  	%r10066, %r10065, %r10060;
	xor.b32  	%r8800, %r10066, %r10063;
	and.b32  	%r10067, %r10031, %r10015;
	xor.b32  	%r10068, %r10039, %r10067;
	xor.b32  	%r10069, %r10031, %r10023;
	xor.b32  	%r8676, %r10069, %r10068;
	or.b32  	%r10070, %r10039, %r10015;
	xor.b32  	%r10071, %r10070, %r10023;
	xor.b32  	%r10072, %r8676, %r10015;
	or.b32  	%r10073, %r10072, %r10071;
	xor.b32  	%r10074, %r10073, %r10068;
	and.b32  	%r10075, %r10071, %r10068;
	xor.b32  	%r10076, %r10072, %r10075;
	xor.b32  	%r10077, %r10076, %r10071;
	xor.b32  	%r8632, %r10077, %r10074;
	and.b32  	%r10078, %r10032, %r10016;
	xor.b32  	%r10079, %r10040, %r10078;
	xor.b32  	%r10080, %r10032, %r10024;
	xor.b32  	%r8700, %r10080, %r10079;
	or.b32  	%r10081, %r10040, %r10016;
	xor.b32  	%r10082, %r10081, %r10024;
	xor.b32  	%r10083, %r8700, %r10016;
	or.b32  	%r10084, %r10083, %r10082;
	xor.b32  	%r10085, %r10084, %r10079;
	and.b32  	%r10086, %r10082, %r10079;
	xor.b32  	%r10087, %r10083, %r10086;
	xor.b32  	%r10088, %r10087, %r10082;
	xor.b32  	%r8656, %r10088, %r10085;
	and.b32  	%r10089, %r10033, %r10017;
	xor.b32  	%r10090, %r10041, %r10089;
	xor.b32  	%r10091, %r10033, %r10025;
	xor.b32  	%r8724, %r10091, %r10090;
	or.b32  	%r10092, %r10041, %r10017;
	xor.b32  	%r10093, %r10092, %r10025;
	xor.b32  	%r10094, %r8724, %r10017;
	or.b32  	%r10095, %r10094, %r10093;
	xor.b32  	%r10096, %r10095, %r10090;
	and.b32  	%r10097, %r10093, %r10090;
	xor.b32  	%r10098, %r10094, %r10097;
	xor.b32  	%r10099, %r10098, %r10093;
	xor.b32  	%r8680, %r10099, %r10096;
	and.b32  	%r10100, %r10034, %r10018;
	xor.b32  	%r10101, %r10042, %r10100;
	xor.b32  	%r10102, %r10034, %r10026;
	xor.b32  	%r8748, %r10102, %r10101;
	or.b32  	%r10103, %r10042, %r10018;
	xor.b32  	%r10104, %r10103, %r10026;
	xor.b32  	%r10105, %r8748, %r10018;
	or.b32  	%r10106, %r10105, %r10104;
	xor.b32  	%r10107, %r10106, %r10101;
	and.b32  	%r10108, %r10104, %r10101;
	xor.b32  	%r10109, %r10105, %r10108;
	xor.b32  	%r10110, %r10109, %r10104;
	xor.b32  	%r8704, %r10110, %r10107;
	and.b32  	%r10111, %r10035, %r10019;
	xor.b32  	%r10112, %r10043, %r10111;
	xor.b32  	%r10113, %r10035, %r10027;
	xor.b32  	%r8772, %r10113, %r10112;
	or.b32  	%r10114, %r10043, %r10019;
	xor.b32  	%r10115, %r10114, %r10027;
	xor.b32  	%r10116, %r8772, %r10019;
	or.b32  	%r10117, %r10116, %r10115;
	xor.b32  	%r10118, %r10117, %r10112;
	and.b32  	%r10119, %r10115, %r10112;
	xor.b32  	%r10120, %r10116, %r10119;
	xor.b32  	%r10121, %r10120, %r10115;
	xor.b32  	%r8728, %r10121, %r10118;
	and.b32  	%r10122, %r10036, %r10020;
	xor.b32  	%r10123, %r10044, %r10122;
	xor.b32  	%r10124, %r10036, %r10028;
	xor.b32  	%r8796, %r10124, %r10123;
	or.b32  	%r10125, %r10044, %r10020;
	xor.b32  	%r10126, %r10125, %r10028;
	xor.b32  	%r10127, %r8796, %r10020;
	or.b32  	%r10128, %r10127, %r10126;
	xor.b32  	%r10129, %r10128, %r10123;
	and.b32  	%r10130, %r10126, %r10123;
	xor.b32  	%r10131, %r10127, %r10130;
	xor.b32  	%r10132, %r10131, %r10126;
	xor.b32  	%r8752, %r10132, %r10129;
	// begin inline asm
	shf.l.wrap.b32 %r8626, %r8628, %r8628, %r9181;
	// end inline asm
	// begin inline asm
	shf.l.wrap.b32 %r8630, %r8632, %r8632, %r9185;
	// end inline asm
	xor.b32  	%r10133, %r8626, %r10063;
	xor.b32  	%r8636, %r10133, %r8630;
	shl.b32 	%r10134, %r8626, 3;
	xor.b32  	%r10135, %r10087, %r10134;
	xor.b32  	%r10136, %r10135, %r8630;
	not.b32 	%r8640, %r10136;
	// begin inline asm
	shf.l.wrap.b32 %r8634, %r8636, %r8636, %r9189;
	// end inline asm
	// begin inline asm
	shf.l.wrap.b32 %r8638, %r8640, %r8640, %r9193;
	// end inline asm
	xor.b32  	%r10137, %r8634, %r8626;
	xor.b32  	%r8644, %r10137, %r8638;
	shl.b32 	%r10138, %r8634, 7;
	xor.b32  	%r10139, %r10138, %r8630;
	xor.b32  	%r8648, %r10139, %r8638;
	// begin inline asm
	shf.l.wrap.b32 %r8642, %r8644, %r8644, %r9197;
	// end inline asm
	// begin inline asm
	shf.l.wrap.b32 %r8646, %r8648, %r8648, %r9201;
	// end inline asm
	// begin inline asm
	shf.l.wrap.b32 %r8650, %r8652, %r8652, %r9181;
	// end inline asm
	// begin inline asm
	shf.l.wrap.b32 %r8654, %r8656, %r8656, %r9185;
	// end inline asm
	xor.b32  	%r10140, %r8650, %r10074;
	xor.b32  	%r8660, %r10140, %r8654;
	shl.b32 	%r10141, %r8650, 3;
	xor.b32  	%r10142, %r10098, %r10141;
	xor.b32  	%r10143, %r10142, %r8654;
	not.b32 	%r8664, %r10143;
	// begin inline asm
	shf.l.wrap.b32 %r8658, %r8660, %r8660, %r9189;
	// end inline asm
	// begin inline asm
	shf.l.wrap.b32 %r8662, %r8664, %r8664, %r9193;
	// end inline asm
	xor.b32  	%r10144, %r8658, %r8650;
	xor.b32  	%r8668, %r10144, %r8662;
	shl.b32 	%r10145, %r8658, 7;
	xor.b32  	%r10146, %r10145, %r8654;
	xor.b32  	%r8672, %r10146, %r8662;
	// begin inline asm
	shf.l.wrap.b32 %r8666, %r8668, %r8668, %r9197;
	// end inline asm
	// begin inline asm
	shf.l.wrap.b32 %r8670, %r8672, %r8672, %r9201;
	// end inline asm
	// begin inline asm
	shf.l.wrap.b32 %r8674, %r8676, %r8676, %r9181;
	// end inline asm
	// begin inline asm
	shf.l.wrap.b32 %r8678, %r8680, %r8680, %r9185;
	// end inline asm
	xor.b32  	%r10147, %r8674, %r10085;
	xor.b32  	%r8684, %r10147, %r8678;
	shl.b32 	%r10148, %r8674, 3;
	xor.b32  	%r10149, %r10109, %r10148;
	xor.b32  	%r10150, %r10149, %r8678;
	not.b32 	%r8688, %r10150;
	// begin inline asm
	shf.l.wrap.b32 %r8682, %r8684, %r8684, %r9189;
	// end inline asm
	// begin inline asm
	shf.l.wrap.b32 %r8686, %r8688, %r8688, %r9193;
	// end inline asm
	xor.b32  	%r10151, %r8682, %r8674;
	xor.b32  	%r8692, %r10151, %r8686;
	shl.b32 	%r10152, %r8682, 7;
	xor.b32  	%r10153, %r10152, %r8678;
	xor.b32  	%r8696, %r10153, %r8686;
	// begin inline asm
	shf.l.wrap.b32 %r8690, %r8692, %r8692, %r9197;
	// end inline asm
	// begin inline asm
	shf.l.wrap.b32 %r8694, %r8696, %r8696, %r9201;
	// end inline asm
	// begin inline asm
	shf.l.wrap.b32 %r8698, %r8700, %r8700, %r9181;
	// end inline asm
	// begin inline asm
	shf.l.wrap.b32 %r8702, %r8704, %r8704, %r9185;
	// end inline asm
	xor.b32  	%r10154, %r8698, %r10096;
	xor.b32  	%r8708, %r10154, %r8702;
	shl.b32 	%r10155, %r8698, 3;
	xor.b32  	%r10156, %r10120, %r10155;
	xor.b32  	%r10157, %r10156, %r8702;
	not.b32 	%r8712, %r10157;
	// begin inline asm
	shf.l.wrap.b32 %r8706, %r8708, %r8708, %r9189;
	// end inline asm
	// begin inline asm
	shf.l.wrap.b32 %r8710, %r8712, %r8712, %r9193;
	// end inline asm
	xor.b32  	%r10158, %r8706, %r8698;
	xor.b32  	%r8716, %r10158, %r8710;
	shl.b32 	%r10159, %r8706, 7;
	xor.b32  	%r10160, %r10159, %r8702;
	xor.b32  	%r8720, %r10160, %r8710;
	// begin inline asm
	shf.l.wrap.b32 %r8714, %r8716, %r8716, %r9197;
	// end inline asm
	// begin inline asm
	shf.l.wrap.b32 %r8718, %r8720, %r8720, %r9201;
	// end inline asm
	// begin inline asm
	shf.l.wrap.b32 %r8722, %r8724, %r8724, %r9181;
	// end inline asm
	// begin inline asm
	shf.l.wrap.b32 %r8726, %r8728, %r8728, %r9185;
	// end inline asm
	xor.b32  	%r10161, %r8722, %r10107;
	xor.b32  	%r8732, %r10161, %r8726;
	shl.b32 	%r10162, %r8722, 3;
	xor.b32  	%r10163, %r10131, %r10162;
	xor.b32  	%r10164, %r10163, %r8726;
	not.b32 	%r8736, %r10164;
	// begin inline asm
	shf.l.wrap.b32 %r8730, %r8732, %r8732, %r9189;
	// end inline asm
	// begin inline asm
	shf.l.wrap.b32 %r8734, %r8736, %r8736, %r9193;
	// end inline asm
	xor.b32  	%r10165, %r8730, %r8722;
	xor.b32  	%r8740, %r10165, %r8734;
	shl.b32 	%r10166, %r8730, 7;
	xor.b32  	%r10167, %r10166, %r8726;
	xor.b32  	%r8744, %r10167, %r8734;
	// begin inline asm
	shf.l.wrap.b32 %r8738, %r8740, %r8740, %r9197;
	// end inline asm
	// begin inline asm
	shf.l.wrap.b32 %r8742, %r8744, %r8744, %r9201;
	// end inline asm
	// begin inline asm
	shf.l.wrap.b32 %r8746, %r8748, %r8748, %r9181;
	// end inline asm
	// begin inline asm
	shf.l.wrap.b32 %r8750, %r8752, %r8752, %r9185;
	// end inline asm
	xor.b32  	%r10168, %r8746, %r10118;
	xor.b32  	%r8756, %r10168, %r8750;
	shl.b32 	%r10169, %r8746, 3;
	xor.b32  	%r10170, %r10054, %r10169;
	xor.b32  	%r10171, %r10170, %r8750;
	not.b32 	%r8760, %r10171;
	// begin inline asm
	shf.l.wrap.b32 %r8754, %r8756, %r8756, %r9189;
	// end inline asm
	// begin inline asm
	shf.l.wrap.b32 %r8758, %r8760, %r8760, %r9193;
	// end inline asm
	xor.b32  	%r10172, %r8754, %r8746;
	xor.b32  	%r8764, %r10172, %r8758;
	shl.b32 	%r10173, %r8754, 7;
	xor.b32  	%r10174, %r10173, %r8750;
	xor.b32  	%r8768, %r10174, %r8758;
	// begin inline asm
	shf.l.wrap.b32 %r8762, %r8764, %r8764, %r9197;
	// end inline asm
	// begin inline asm
	shf.l.wrap.b32 %r8766, %r8768, %r8768, %r9201;
	// end inline asm
	// begin inline asm
	shf.l.wrap.b32 %r8770, %r8772, %r8772, %r9181;
	// end inline asm
	// begin inline asm
	shf.l.wrap.b32 %r8774, %r8776, %r8776, %r9185;
	// end inline asm
	xor.b32  	%r10175, %r8770, %r10129;
	xor.b32  	%r8780, %r10175, %r8774;
	shl.b32 	%r10176, %r8770, 3;
	xor.b32  	%r10177, %r10065, %r10176;
	xor.b32  	%r10178, %r10177, %r8774;
	not.b32 	%r8784, %r10178;
	// begin inline asm
	shf.l.wrap.b32 %r8778, %r8780, %r8780, %r9189;
	// end inline asm
	// begin inline asm
	shf.l.wrap.b32 %r8782, %r8784, %r8784, %r9193;
	// end inline asm
	xor.b32  	%r10179, %r8778, %r8770;
	xor.b32  	%r8788, %r10179, %r8782;
	shl.b32 	%r10180, %r8778, 7;
	xor.b32  	%r10181, %r10180, %r8774;
	xor.b32  	%r8792, %r10181, %r8782;
	// begin inline asm
	shf.l.wrap.b32 %r8786, %r8788, %r8788, %r9197;
	// end inline asm
	// begin inline asm
	shf.l.wrap.b32 %r8790, %r8792, %r8792, %r9201;
	// end inline asm
	// begin inline asm
	shf.l.wrap.b32 %r8794, %r8796, %r8796, %r9181;
	// end inline asm
	// begin inline asm
	shf.l.wrap.b32 %r8798, %r8800, %r8800, %r9185;
	// end inline asm
	xor.b32  	%r10182, %r8794, %r10052;
	xor.b32  	%r8804, %r10182, %r8798;
	shl.b32 	%r10183, %r8794, 3;
	xor.b32  	%r10184, %r10076, %r10183;
	xor.b32  	%r10185, %r10184, %r8798;
	not.b32 	%r8808, %r10185;
	// begin inline asm
	shf.l.wrap.b32 %r8802, %r8804, %r8804, %r9189;
	// end inline asm
	// begin inline asm
	shf.l.wrap.b32 %r8806, %r8808, %r8808, %r9193;
	// end inline asm
	xor.b32  	%r10186, %r8802, %r8794;
	xor.b32  	%r8812, %r10186, %r8806;
	shl.b32 	%r10187, %r8802, 7;
	xor.b32  	%r10188, %r10187, %r8798;
	xor.b32  	%r8816, %r10188, %r8806;
	// begin inline asm
	shf.l.wrap.b32 %r8810, %r8812, %r8812, %r9197;
	// end inline asm
	// begin inline asm
	shf.l.wrap.b32 %r8814, %r8816, %r8816, %r9201;
	// end inline asm
	// begin inline asm
	shf.l.wrap.b32 %r8818, %r8642, %r8642, %r9181;
	// end inline asm
	// begin inline asm
	shf.l.wrap.b32 %r8822, %r8762, %r8762, %r9185;
	// end inline asm
	xor.b32  	%r10189, %r8818, %r8690;
	xor.b32  	%r8828, %r10189, %r8822;
	shl.b32 	%r10190, %r8818, 3;
	xor.b32  	%r10191, %r10190, %r8810;
	xor.b32  	%r8832, %r10191, %r8822;
	// begin inline asm
	shf.l.wrap.b32 %r8826, %r8828, %r8828, %r9189;
	// end inline asm
	// begin inline asm
	shf.l.wrap.b32 %r8830, %r8832, %r8832, %r9193;
	// end inline asm
	xor.b32  	%r10192, %r8826, %r8818;
	xor.b32  	%r8836, %r10192, %r8830;
	shl.b32 	%r10193, %r8826, 7;
	xor.b32  	%r10194, %r10193, %r8822;
	xor.b32  	%r8840, %r10194, %r8830;
	// begin inline asm
	shf.l.wrap.b32 %r8834, %r8836, %r8836, %r9197;
	// end inline asm
	// begin inline asm
	shf.l.wrap.b32 %r8838, %r8840, %r8840, %r9201;
	// end inline asm
	// begin inline asm
	shf.l.wrap.b32 %r8842, %r8790, %r8790, %r9181;
	// end inline asm
	// begin inline asm
	shf.l.wrap.b32 %r8846, %r8718, %r8718, %r9185;
	// end inline asm
	xor.b32  	%r10195, %r8842, %r8670;
	xor.b32  	%r8852, %r10195, %r8846;
	shl.b32 	%r10196, %r8842, 3;
	xor.b32  	%r10197, %r10196, %r8742;
	xor.b32  	%r8856, %r10197, %r8846;
	// begin inline asm
	shf.l.wrap.b32 %r8850, %r8852, %r8852, %r9189;
	// end inline asm
	// begin inline asm
	shf.l.wrap.b32 %r8854, %r8856, %r8856, %r9193;
	// end inline asm
	xor.b32  	%r10198, %r8850, %r8842;
	xor.b32  	%r8860, %r10198, %r8854;
	shl.b32 	%r10199, %r8850, 7;
	xor.b32  	%r10200, %r10199, %r8846;
	xor.b32  	%r8864, %r10200, %r8854;
	// begin inline asm
	shf.l.wrap.b32 %r8858, %r8860, %r8860, %r9197;
	// end inline asm
	// begin inline asm
	shf.l.wrap.b32 %r8862, %r8864, %r8864, %r9201;
	// end inline asm
	// begin inline asm
	shf.l.wrap.b32 %r8866, %r8634, %r8634, %r9181;
	// end inline asm
	// begin inline asm
	shf.l.wrap.b32 %r8870, %r8706, %r8706, %r9185;
	// end inline asm
	xor.b32  	%r10201, %r8866, %r8682;
	xor.b32  	%r8876, %r10201, %r8870;
	shl.b32 	%r10202, %r8866, 3;
	xor.b32  	%r10203, %r10202, %r8754;
	xor.b32  	%r8880, %r10203, %r8870;
	// begin inline asm
	shf.l.wrap.b32 %r8874, %r8876, %r8876, %r9189;
	// end inline asm
	// begin inline asm
	shf.l.wrap.b32 %r8878, %r8880, %r8880, %r9193;
	// end inline asm
	xor.b32  	%r10204, %r8874, %r8866;
	xor.b32  	%r8884, %r10204, %r8878;
	shl.b32 	%r10205, %r8874, 7;
	xor.b32  	%r10206, %r10205, %r8870;
	xor.b32  	%r8888, %r10206, %r8878;
	// begin inline asm
	shf.l.wrap.b32 %r8882, %r8884, %r8884, %r9197;
	// end inline asm
	// begin inline asm
	shf.l.wrap.b32 %r8886, %r8888, %r8888, %r9201;
	// end inline asm
	// begin inline asm
	shf.l.wrap.b32 %r8890, %r8782, %r8782, %r9181;
	// end inline asm
	// begin inline asm
	shf.l.wrap.b32 %r8894, %r8662, %r8662, %r9185;
	// end inline asm
	xor.b32  	%r10207, %r8890, %r8806;
	xor.b32  	%r8900, %r10207, %r8894;
	shl.b32 	%r10208, %r8890, 3;
	xor.b32  	%r10209, %r10208, %r8734;
	xor.b32  	%r8904, %r10209, %r8894;
	// begin inline asm
	shf.l.wrap.b32 %r8898, %r8900, %r8900, %r9189;
	// end inline asm
	// begin inline asm
	shf.l.wrap.b32 %r8902, %r8904, %r8904, %r9193;
	// end inline asm
	xor.b32  	%r10210, %r8898, %r8890;
	xor.b32  	%r8908, %r10210, %r8902;
	shl.b32 	%r10211, %r8898, 7;
	xor.b32  	%r10212, %r10211, %r8894;
	xor.b32  	%r8912, %r10212, %r8902;
	// begin inline asm
	shf.l.wrap.b32 %r8906, %r8908, %r8908, %r9197;
	// end inline asm
	// begin inline asm
	shf.l.wrap.b32 %r8910, %r8912, %r8912, %r9201;
	// end inline asm
	xor.b32  	%r10213, %r9203, %r8834;
	xor.b32  	%r10214, %r7, %r8666;
	xor.b32  	%r10215, %r10214, 5;
	xor.b32  	%r10216, %r8, %r8826;
	xor.b32  	%r10217, %r9, %r8714;
	xor.b32  	%r10218, %r9208, %r8738;
	xor.b32  	%r10219, %r11, %r8838;
	xor.b32  	%r10220, %r12, %r8786;
	xor.b32  	%r10221, %r13, %r8830;
	xor.b32  	%r10222, %r14, %r8802;
	xor.b32  	%r10223, %r15, %r8882;
	xor.b32  	%r10224, %r16, %r8658;
	xor.b32  	%r10225, %r17, %r8874;
	xor.b32  	%r10226, %r9217, %r8886;
	xor.b32  	%r10227, %r19, %r8730;
	xor.b32  	%r10228, %r20, %r8878;
	xor.b32  	%r10229, %r21, %r8778;
	xor.b32  	%r10230, %r22, %r8858;
	xor.b32  	%r10231, %r23, %r8814;
	xor.b32  	%r10232, %r24, %r8646;
	xor.b32  	%r10233, %r25, %r8850;
	xor.b32  	%r10234, %r26, %r8694;
	xor.b32  	%r10235, %r27, %r8862;
	xor.b32  	%r10236, %r28, %r8854;
	xor.b32  	%r10237, %r29, %r8766;
	xor.b32  	%r10238, %r30, %r8758;
	xor.b32  	%r10239, %r9231, %r8906;
	xor.b32  	%r10240, %r32, %r8898;
	xor.b32  	%r10241, %r9234, %r8638;
	xor.b32  	%r10242, %r9236, %r8910;
	xor.b32  	%r10243, %r35, %r8686;
	xor.b32  	%r10244, %r36, %r8710;
	xor.b32  	%r10245, %r37, %r8902;
	and.b32  	%r10246, %r10230, %r10213;
	xor.b32  	%r10247, %r10238, %r10246;
	xor.b32  	%r10248, %r10230, %r10222;
	xor.b32  	%r8916, %r10248, %r10247;
	or.b32  	%r10249, %r10238, %r10213;
	xor.b32  	%r10250, %r10249, %r10222;
	xor.b32  	%r10251, %r8916, %r10213;
	or.b32  	%r10252, %r10251, %r10250;
	xor.b32  	%r10253, %r10252, %r10247;
	and.b32  	%r10254, %r10250, %r10247;
	xor.b32  	%r10255, %r10251, %r10254;
	xor.b32  	%r10256, %r10255, %r10250;
	xor.b32  	%r9064, %r10256, %r10253;
	and.b32  	%r10257, %r10231, %r10215;
	xor.b32  	%r10258, %r10239, %r10257;
	xor.b32  	%r10259, %r10231, %r10223;
	xor.b32  	%r8940, %r10259, %r10258;
	or.b32  	%r10260, %r10239, %r10215;
	xor.b32  	%r10261, %r10260, %r10223;
	xor.b32  	%r10262, %r8940, %r10215;
	or.b32  	%r10263, %r10262, %r10261;
	xor.b32  	%r10264, %r10263, %r10258;
	and.b32  	%r10265, %r10261, %r10258;
	xor.b32  	%r10266, %r10262, %r10265;
	xor.b32  	%r10267, %r10266, %r10261;
	xor.b32  	%r9088, %r10267, %r10264;
	and.b32  	%r10268, %r10232, %r10216;
	xor.b32  	%r10269, %r10240, %r10268;
	xor.b32  	%r10270, %r10232, %r10224;
	xor.b32  	%r8964, %r10270, %r10269;
	or.b32  	%r10271, %r10240, %r10216;
	xor.b32  	%r10272, %r10271, %r10224;
	xor.b32  	%r10273, %r8964, %r10216;
	or.b32  	%r10274, %r10273, %r10272;
	xor.b32  	%r10275, %r10274, %r10269;
	and.b32  	%r10276, %r10272, %r10269;
	xor.b32  	%r10277, %r10273, %r10276;
	xor.b32  	%r10278, %r10277, %r10272;
	xor.b32  	%r8920, %r10278, %r10275;
	and.b32  	%r10279, %r10233, %r10217;
	xor.b32  	%r10280, %r10241, %r10279;
	xor.b32  	%r10281, %r10233, %r10225;
	xor.b32  	%r8988, %r10281, %r10280;
	or.b32  	%r10282, %r10241, %r10217;
	xor.b32  	%r10283, %r10282, %r10225;
	xor.b32  	%r10284, %r8988, %r10217;
	or.b32  	%r10285, %r10284, %r10283;
	xor.b32  	%r10286, %r10285, %r10280;
	and.b32  	%r10287, %r10283, %r10280;
	xor.b32  	%r10288, %r10284, %r10287;
	xor.b32  	%r10289, %r10288, %r10283;
	xor.b32  	%r8944, %r10289, %r10286;
	and.b32  	%r10290, %r10234, %r10218;
	xor.b32  	%r10291, %r10242, %r10290;
	xor.b32  	%r10292, %r10234, %r10226;
	xor.b32  	%r9012, %r10292, %r10291;
	or.b32  	%r10293, %r10242, %r10218;
	xor.b32  	%r10294, %r10293, %r10226;
	xor.b32  	%r10295, %r9012, %r10218;
	or.b32  	%r10296, %r10295, %r10294;
	xor.b32  	%r10297, %r10296, %r10291;
	and.b32  	%r10298, %r10294, %r10291;
	xor.b32  	%r10299, %r10295, %r10298;
	xor.b32  	%r10300, %r10299, %r10294;
	xor.b32  	%r8968, %r10300, %r10297;
	and.b32  	%r10301, %r10235, %r10219;
	xor.b32  	%r10302, %r10243, %r10301;
	xor.b32  	%r10303, %r10235, %r10227;
	xor.b32  	%r9036, %r10303, %r10302;
	or.b32  	%r10304, %r10243, %r10219;
	xor.b32  	%r10305, %r10304, %r10227;
	xor.b32  	%r10306, %r9036, %r10219;
	or.b32  	%r10307, %r10306, %r10305;
	xor.b32  	%r10308, %r10307, %r10302;
	and.b32  	%r10309, %r10305, %r10302;
	xor.b32  	%r10310, %r10306, %r10309;
	xor.b32  	%r10311, %r10310, %r10305;
	xor.b32  	%r8992, %r10311, %r10308;
	and.b32  	%r10312, %r10236, %r10220;
	xor.b32  	%r10313, %r10244, %r10312;
	xor.b32  	%r10314, %r10236, %r10228;
	xor.b32  	%r9060, %r10314, %r10313;
	or.b32  	%r10315, %r10244, %r10220;
	xor.b32  	%r10316, %r10315, %r10228;
	xor.b32  	%r10317, %r9060, %r10220;
	or.b32  	%r10318, %r10317, %r10316;
	xor.b32  	%r10319, %r10318, %r10313;
	and.b32  	%r10320, %r10316, %r10313;
	xor.b32  	%r10321, %r10317, %r10320;
	xor.b32  	%r10322, %r10321, %r10316;
	xor.b32  	%r9016, %r10322, %r10319;
	and.b32  	%r10323, %r10237, %r10221;
	xor.b32  	%r10324, %r10245, %r10323;
	xor.b32  	%r10325, %r10237, %r10229;
	xor.b32  	%r9084, %r10325, %r10324;
	or.b32  	%r10326, %r10245, %r10221;
	xor.b32  	%r10327, %r10326, %r10229;
	xor.b32  	%r10328, %r9084, %r10221;
	or.b32  	%r10329, %r10328, %r10327;
	xor.b32  	%r10330, %r10329, %r10324;
	and.b32  	%r10331, %r10327, %r10324;
	xor.b32  	%r10332, %r10328, %r10331;
	xor.b32  	%r10333, %r10332, %r10327;
	xor.b32  	%r9040, %r10333, %r10330;
	// begin inline asm
	shf.l.wrap.b32 %r8914, %r8916, %r8916, %r9181;
	// end inline asm
	// begin inline asm
	shf.l.wrap.b32 %r8918, %r8920, %r8920, %r9185;
	// end inline asm
	xor.b32  	%r10334, %r8914, %r10264;
	xor.b32  	%r8924, %r10334, %r8918;
	shl.b32 	%r10335, %r8914, 3;
	xor.b32  	%r10336, %r10288, %r10335;
	xor.b32  	%r10337, %r10336, %r8918;
	not.b32 	%r8928, %r10337;
	// begin inline asm
	shf.l.wrap.b32 %r8922, %r8924, %r8924, %r9189;
	// end inline asm
	// begin inline asm
	shf.l.wrap.b32 %r8926, %r8928, %r8928, %r9193;
	// end inline asm
	xor.b32  	%r10338, %r8922, %r8914;
	xor.b32  	%r8932, %r10338, %r8926;
	shl.b32 	%r10339, %r8922, 7;
	xor.b32  	%r10340, %r10339, %r8918;
	xor.b32  	%r8936, %r10340, %r8926;
	// begin inline asm
	shf.l.wrap.b32 %r8930, %r8932, %r8932, %r9197;
	// end inline asm
	// begin inline asm
	shf.l.wrap.b32 %r8934, %r8936, %r8936, %r9201;
	// end inline asm
	// begin inline asm
	shf.l.wrap.b32 %r8938, %r8940, %r8940, %r9181;
	// end inline asm
	// begin inline asm
	shf.l.wrap.b32 %r8942, %r8944, %r8944, %r9185;
	// end inline asm
	xor.b32  	%r10341, %r8938, %r10275;
	xor.b32  	%r8948, %r10341, %r8942;
	shl.b32 	%r10342, %r8938, 3;
	xor.b32  	%r10343, %r10299, %r10342;
	xor.b32  	%r10344, %r10343, %r8942;
	not.b32 	%r8952, %r10344;
	// begin inline asm
	shf.l.wrap.b32 %r8946, %r8948, %r8948, %r9189;
	// end inline asm
	// begin inline asm
	shf.l.wrap.b32 %r8950, %r8952, %r8952, %r9193;
	// end inline asm
	xor.b32  	%r10345, %r8946, %r8938;
	xor.b32  	%r8956, %r10345, %r8950;
	shl.b32 	%r10346, %r8946, 7;
	xor.b32  	%r10347, %r10346, %r8942;
	xor.b32  	%r8960, %r10347, %r8950;
	// begin inline asm
	shf.l.wrap.b32 %r8954, %r8956, %r8956, %r9197;
	// end inline asm
	// begin inline asm
	shf.l.wrap.b32 %r8958, %r8960, %r8960, %r9201;
	// end inline asm
	// begin inline asm
	shf.l.wrap.b32 %r8962, %r8964, %r8964, %r9181;
	// end inline asm
	// begin inline asm
	shf.l.wrap.b32 %r8966, %r8968, %r8968, %r9185;
	// end inline asm
	xor.b32  	%r10348, %r8962, %r10286;
	xor.b32  	%r8972, %r10348, %r8966;
	shl.b32 	%r10349, %r8962, 3;
	xor.b32  	%r10350, %r10310, %r10349;
	xor.b32  	%r10351, %r10350, %r8966;
	not.b32 	%r8976, %r10351;
	// begin inline asm
	shf.l.wrap.b32 %r8970, %r8972, %r8972, %r9189;
	// end inline asm
	// begin inline asm
	shf.l.wrap.b32 %r8974, %r8976, %r8976, %r9193;
	// end inline asm
	xor.b32  	%r10352, %r8970, %r8962;
	xor.b32  	%r8980, %r10352, %r8974;
	shl.b32 	%r10353, %r8970, 7;
	xor.b32  	%r10354, %r10353, %r8966;
	xor.b32  	%r8984, %r10354, %r8974;
	// begin inline asm
	shf.l.wrap.b32 %r8978, %r8980, %r8980, %r9197;
	// end inline asm
	// begin inline asm
	shf.l.wrap.b32 %r8982, %r8984, %r8984, %r9201;
	// end inline asm
	// begin inline asm
	shf.l.wrap.b32 %r8986, %r8988, %r8988, %r9181;
	// end inline asm
	// begin inline asm
	shf.l.wrap.b32 %r8990, %r8992, %r8992, %r9185;
	// end inline asm
	xor.b32  	%r10355, %r8986, %r10297;
	xor.b32  	%r8996, %r10355, %r8990;
	shl.b32 	%r10356, %r8986, 3;
	xor.b32  	%r10357, %r10321, %r10356;
	xor.b32  	%r10358, %r10357, %r8990;
	not.b32 	%r9000, %r10358;
	// begin inline asm
	shf.l.wrap.b32 %r8994, %r8996, %r8996, %r9189;
	// end inline asm
	// begin inline asm
	shf.l.wrap.b32 %r8998, %r9000, %r9000, %r9193;
	// end inline asm
	xor.b32  	%r10359, %r8994, %r8986;
	xor.b32  	%r9004, %r10359, %r8998;
	shl.b32 	%r10360, %r8994, 7;
	xor.b32  	%r10361, %r10360, %r8990;
	xor.b32  	%r9008, %r10361, %r8998;
	// begin inline asm
	shf.l.wrap.b32 %r9002, %r9004, %r9004, %r9197;
	// end inline asm
	// begin inline asm
	shf.l.wrap.b32 %r9006, %r9008, %r9008, %r9201;
	// end inline asm
	// begin inline asm
	shf.l.wrap.b32 %r9010, %r9012, %r9012, %r9181;
	// end inline asm
	// begin inline asm
	shf.l.wrap.b32 %r9014, %r9016, %r9016, %r9185;
	// end inline asm
	xor.b32  	%r10362, %r9010, %r10308;
	xor.b32  	%r9020, %r10362, %r9014;
	shl.b32 	%r10363, %r9010, 3;
	xor.b32  	%r10364, %r10332, %r10363;
	xor.b32  	%r10365, %r10364, %r9014;
	not.b32 	%r9024, %r10365;
	// begin inline asm
	shf.l.wrap.b32 %r9018, %r9020, %r9020, %r9189;
	// end inline asm
	// begin inline asm
	shf.l.wrap.b32 %r9022, %r9024, %r9024, %r9193;
	// end inline asm
	xor.b32  	%r10366, %r9018, %r9010;
	xor.b32  	%r9028, %r10366, %r9022;
	shl.b32 	%r10367, %r9018, 7;
	xor.b32  	%r10368, %r10367, %r9014;
	xor.b32  	%r9032, %r10368, %r9022;
	// begin inline asm
	shf.l.wrap.b32 %r9026, %r9028, %r9028, %r9197;
	// end inline asm
	// begin inline asm
	shf.l.wrap.b32 %r9030, %r9032, %r9032, %r9201;
	// end inline asm
	// begin inline asm
	shf.l.wrap.b32 %r9034, %r9036, %r9036, %r9181;
	// end inline asm
	// begin inline asm
	shf.l.wrap.b32 %r9038, %r9040, %r9040, %r9185;
	// end inline asm
	xor.b32  	%r10369, %r9034, %r10319;
	xor.b32  	%r9044, %r10369, %r9038;
	shl.b32 	%r10370, %r9034, 3;
	xor.b32  	%r10371, %r10255, %r10370;
	xor.b32  	%r10372, %r10371, %r9038;
	not.b32 	%r9048, %r10372;
	// begin inline asm
	shf.l.wrap.b32 %r9042, %r9044, %r9044, %r9189;
	// end inline asm
	// begin inline asm
	shf.l.wrap.b32 %r9046, %r9048, %r9048, %r9193;
	// end inline asm
	xor.b32  	%r10373, %r9042, %r9034;
	xor.b32  	%r9052, %r10373, %r9046;
	shl.b32 	%r10374, %r9042, 7;
	xor.b32  	%r10375, %r10374, %r9038;
	xor.b32  	%r9056, %r10375, %r9046;
	// begin inline asm
	shf.l.wrap.b32 %r9050, %r9052, %r9052, %r9197;
	// end inline asm
	// begin inline asm
	shf.l.wrap.b32 %r9054, %r9056, %r9056, %r9201;
	// end inline asm
	// begin inline asm
	shf.l.wrap.b32 %r9058, %r9060, %r9060, %r9181;
	// end inline asm
	// begin inline asm
	shf.l.wrap.b32 %r9062, %r9064, %r9064, %r9185;
	// end inline asm
	xor.b32  	%r10376, %r9058, %r10330;
	xor.b32  	%r9068, %r10376, %r9062;
	shl.b32 	%r10377, %r9058, 3;
	xor.b32  	%r10378, %r10266, %r10377;
	xor.b32  	%r10379, %r10378, %r9062;
	not.b32 	%r9072, %r10379;
	// begin inline asm
	shf.l.wrap.b32 %r9066, %r9068, %r9068, %r9189;
	// end inline asm
	// begin inline asm
	shf.l.wrap.b32 %r9070, %r9072, %r9072, %r9193;
	// end inline asm
	xor.b32  	%r10380, %r9066, %r9058;
	xor.b32  	%r9076, %r10380, %r9070;
	shl.b32 	%r10381, %r9066, 7;
	xor.b32  	%r10382, %r10381, %r9062;
	xor.b32  	%r9080, %r10382, %r9070;
	// begin inline asm
	shf.l.wrap.b32 %r9074, %r9076, %r9076, %r9197;
	// end inline asm
	// begin inline asm
	shf.l.wrap.b32 %r9078, %r9080, %r9080, %r9201;
	// end inline asm
	// begin inline asm
	shf.l.wrap.b32 %r9082, %r9084, %r9084, %r9181;
	// end inline asm
	// begin inline asm
	shf.l.wrap.b32 %r9086, %r9088, %r9088, %r9185;
	// end inline asm
	xor.b32  	%r10383, %r9082, %r10253;
	xor.b32  	%r9092, %r10383, %r9086;
	shl.b32 	%r10384, %r9082, 3;
	xor.b32  	%r10385, %r10277, %r10384;
	xor.b32  	%r10386, %r10385, %r9086;
	not.b32 	%r9096, %r10386;
	// begin inline asm
	shf.l.wrap.b32 %r9090, %r9092, %r9092, %r9189;
	// end inline asm
	// begin inline asm
	shf.l.wrap.b32 %r9094, %r9096, %r9096, %r9193;
	// end inline asm
	xor.b32  	%r10387, %r9090, %r9082;
	xor.b32  	%r9100, %r10387, %r9094;
	shl.b32 	%r10388, %r9090, 7;
	xor.b32  	%r10389, %r10388, %r9086;
	xor.b32  	%r9104, %r10389, %r9094;
	// begin inline asm
	shf.l.wrap.b32 %r9098, %r9100, %r9100, %r9197;
	// end inline asm
	// begin inline asm
	shf.l.wrap.b32 %r9102, %r9104, %r9104, %r9201;
	// end inline asm
	// begin inline asm
	shf.l.wrap.b32 %r9106, %r8930, %r8930, %r9181;
	// end inline asm
	// begin inline asm
	shf.l.wrap.b32 %r9110, %r9050, %r9050, %r9185;
	// end inline asm
	xor.b32  	%r10390, %r9106, %r8978;
	xor.b32  	%r9116, %r10390, %r9110;
	shl.b32 	%r10391, %r9106, 3;
	xor.b32  	%r10392, %r10391, %r9098;
	xor.b32  	%r9120, %r10392, %r9110;
	// begin inline asm
	shf.l.wrap.b32 %r9114, %r9116, %r9116, %r9189;
	// end inline asm
	// begin inline asm
	shf.l.wrap.b32 %r9118, %r9120, %r9120, %r9193;
	// end inline asm
	xor.b32  	%r10393, %r9114, %r9106;
	xor.b32  	%r9124, %r10393, %r9118;
	shl.b32 	%r10394, %r9114, 7;
	xor.b32  	%r10395, %r10394, %r9110;
	xor.b32  	%r9128, %r10395, %r9118;
	// begin inline asm
	shf.l.wrap.b32 %r9122, %r9124, %r9124, %r9197;
	// end inline asm
	// begin inline asm
	shf.l.wrap.b32 %r9126, %r9128, %r9128, %r9201;
	// end inline asm
	// begin inline asm
	shf.l.wrap.b32 %r9130, %r9078, %r9078, %r9181;
	// end inline asm
	// begin inline asm
	shf.l.wrap.b32 %r9134, %r9006, %r9006, %r9185;
	// end inline asm
	xor.b32  	%r10396, %r9130, %r8958;
	xor.b32  	%r9140, %r10396, %r9134;
	shl.b32 	%r10397, %r9130, 3;
	xor.b32  	%r10398, %r10397, %r9030;
	xor.b32  	%r9144, %r10398, %r9134;
	// begin inline asm
	shf.l.wrap.b32 %r9138, %r9140, %r9140, %r9189;
	// end inline asm
	// begin inline asm
	shf.l.wrap.b32 %r9142, %r9144, %r9144, %r9193;
	// end inline asm
	xor.b32  	%r10399, %r9138, %r9130;
	xor.b32  	%r9148, %r10399, %r9142;
	shl.b32 	%r10400, %r9138, 7;
	xor.b32  	%r10401, %r10400, %r9134;
	xor.b32  	%r9152, %r10401, %r9142;
	// begin inline asm
	shf.l.wrap.b32 %r9146, %r9148, %r9148, %r9197;
	// end inline asm
	// begin inline asm
	shf.l.wrap.b32 %r9150, %r9152, %r9152, %r9201;
	// end inline asm
	// begin inline asm
	shf.l.wrap.b32 %r9154, %r8922, %r8922, %r9181;
	// end inline asm
	// begin inline asm
	shf.l.wrap.b32 %r9158, %r8994, %r8994, %r9185;
	// end inline asm
	xor.b32  	%r10402, %r9154, %r8970;
	xor.b32  	%r9164, %r10402, %r9158;
	shl.b32 	%r10403, %r9154, 3;
	xor.b32  	%r10404, %r10403, %r9042;
	xor.b32  	%r9168, %r10404, %r9158;
	// begin inline asm
	shf.l.wrap.b32 %r9162, %r9164, %r9164, %r9189;
	// end inline asm
	// begin inline asm
	shf.l.wrap.b32 %r9166, %r9168, %r9168, %r9193;
	// end inline asm
	xor.b32  	%r10405, %r9162, %r9154;
	xor.b32  	%r9172, %r10405, %r9166;
	shl.b32 	%r10406, %r9162, 7;
	xor.b32  	%r10407, %r10406, %r9158;
	xor.b32  	%r9176, %r10407, %r9166;
	// begin inline asm
	shf.l.wrap.b32 %r9170, %r9172, %r9172, %r9197;
	// end inline asm
	// begin inline asm
	shf.l.wrap.b32 %r9174, %r9176, %r9176, %r9201;
	// end inline asm
	// begin inline asm
	shf.l.wrap.b32 %r9178, %r9070, %r9070, %r9181;
	// end inline asm
	// begin inline asm
	shf.l.wrap.b32 %r9182, %r8950, %r8950, %r9185;
	// end inline asm
	xor.b32  	%r10408, %r9178, %r9094;
	xor.b32  	%r9188, %r10408, %r9182;
	shl.b32 	%r10409, %r9178, 3;
	xor.b32  	%r10410, %r10409, %r9022;
	xor.b32  	%r9192, %r10410, %r9182;
	// begin inline asm
	shf.l.wrap.b32 %r9186, %r9188, %r9188, %r9189;
	// end inline asm
	// begin inline asm
	shf.l.wrap.b32 %r9190, %r9192, %r9192, %r9193;
	// end inline asm
	xor.b32  	%r10411, %r9186, %r9178;
	xor.b32  	%r9196, %r10411, %r9190;
	shl.b32 	%r10412, %r9186, 7;
	xor.b32  	%r10413, %r10412, %r9182;
	xor.b32  	%r9200, %r10413, %r9190;
	// begin inline asm
	shf.l.wrap.b32 %r9194, %r9196, %r9196, %r9197;
	// end inline asm
	// begin inline asm
	shf.l.wrap.b32 %r9198, %r9200, %r9200, %r9201;
	// end inline asm
	xor.b32  	%r172, %r122, %r9054;
	xor.b32  	%r173, %r123, %r9142;
	xor.b32  	%r174, %r124, %r9150;
	xor.b32  	%r175, %r125, %r8982;
	xor.b32  	%r176, %r126, %r9138;
	xor.b32  	%r177, %r127, %r8934;
	xor.b32  	%r178, %r128, %r9102;
	xor.b32  	%r179, %r129, %r9146;
	xor.b32  	%r180, %r130, %r9118;
	xor.b32  	%r181, %r131, %r9074;
	xor.b32  	%r182, %r132, %r9126;
	xor.b32  	%r183, %r133, %r9026;
	xor.b32  	%r184, %r134, %r9002;
	xor.b32  	%r185, %r135, %r9114;
	xor.b32  	%r186, %r136, %r8954;
	xor.b32  	%r187, %r137, %r9122;
	cvta.to.global.u64 	%rd56, %rd71;
	add.s64 	%rd57, %rd49, %rd56;
	add.s64 	%rd82, %rd57, 24;
	mov.u64 	%rd83, d_T512;
	mov.b32 	%r36027, 0;
	mov.u32 	%r36028, %r36027;
	mov.u32 	%r36029, %r36027;
	mov.u32 	%r36030, %r36027;
	mov.u32 	%r36031, %r36027;
	mov.u32 	%r36032, %r36027;
	mov.u32 	%r36033, %r36027;
	mov.u32 	%r36034, %r36027;
	mov.u32 	%r36035, %r36027;
	mov.u32 	%r36036, %r36027;
	mov.u32 	%r36037, %r36027;
	mov.u32 	%r36038, %r36027;
	mov.u32 	%r36039, %r36027;
	mov.u32 	%r36040, %r36027;
	mov.u32 	%r36041, %r36027;
	mov.u32 	%r36042, %r36027;
	mov.u32 	%r36043, %r36027;
$L__BB0_11:
	ld.global.u8 	%r10414, [%rd82];
	and.b32  	%r10415, %r10414, 1;
	neg.s32 	%r10416, %r10415;
	ld.const.u32 	%r10417, [%rd83];
	and.b32  	%r10418, %r10417, %r10416;
	xor.b32  	%r10419, %r10418, %r36028;
	ld.const.u32 	%r10420, [%rd83+4];
	and.b32  	%r10421, %r10420, %r10416;
	xor.b32  	%r10422, %r10421, %r36029;
	ld.const.u32 	%r10423, [%rd83+8];
	and.b32  	%r10424, %r10423, %r10416;
	xor.b32  	%r10425, %r10424, %r36030;
	ld.const.u32 	%r10426, [%rd83+12];
	and.b32  	%r10427, %r10426, %r10416;
	xor.b32  	%r10428, %r10427, %r36031;
	ld.const.u32 	%r10429, [%rd83+16];
	and.b32  	%r10430, %r10429, %r10416;
	xor.b32  	%r10431, %r10430, %r36032;
	ld.const.u32 	%r10432, [%rd83+20];
	and.b32  	%r10433, %r10432, %r10416;
	xor.b32  	%r10434, %r10433, %r36033;
	ld.const.u32 	%r10435, [%rd83+24];
	and.b32  	%r10436, %r10435, %r10416;
	xor.b32  	%r10437, %r10436, %r36034;
	ld.const.u32 	%r10438, [%rd83+28];
	and.b32  	%r10439, %r10438, %r10416;
	xor.b32  	%r10440, %r10439, %r36035;
	ld.const.u32 	%r10441, [%rd83+32];
	and.b32  	%r10442, %r10441, %r10416;
	xor.b32  	%r10443, %r10442, %r36036;
	ld.const.u32 	%r10444, [%rd83+36];
	and.b32  	%r10445, %r10444, %r10416;
	xor.b32  	%r10446, %r10445, %r36037;
	ld.const.u32 	%r10447, [%rd83+40];
	and.b32  	%r10448, %r10447, %r10416;
	xor.b32  	%r10449, %r10448, %r36038;
	ld.const.u32 	%r10450, [%rd83+44];
	and.b32  	%r10451, %r10450, %r10416;
	xor.b32  	%r10452, %r10451, %r36039;
	ld.const.u32 	%r10453, [%rd83+48];
	and.b32  	%r10454, %r10453, %r10416;
	xor.b32  	%r10455, %r10454, %r36040;
	ld.const.u32 	%r10456, [%rd83+52];
	and.b32  	%r10457, %r10456, %r10416;
	xor.b32  	%r10458, %r10457, %r36041;
	ld.const.u32 	%r10459, [%rd83+56];
	and.b32  	%r10460, %r10459, %r10416;
	xor.b32  	%r10461, %r10460, %r36042;
	ld.const.u32 	%r10462, [%rd83+60];
	and.b32  	%r10463, %r10462, %r10416;
	xor.b32  	%r10464, %r10463, %r36043;
	shl.b32 	%r10465, %r10414, 30;
	shr.s32 	%r10466, %r10465, 31;
	ld.const.u32 	%r10467, [%rd83+64];
	and.b32  	%r10468, %r10467, %r10466;
	xor.b32  	%r10469, %r10468, %r10419;
	ld.const.u32 	%r10470, [%rd83+68];
	and.b32  	%r10471, %r10470, %r10466;
	xor.b32  	%r10472, %r10471, %r10422;
	ld.const.u32 	%r10473, [%rd83+72];
	and.b32  	%r10474, %r10473, %r10466;
	xor.b32  	%r10475, %r10474, %r10425;
	ld.const.u32 	%r10476, [%rd83+76];
	and.b32  	%r10477, %r10476, %r10466;
	xor.b32  	%r10478, %r10477, %r10428;
	ld.const.u32 	%r10479, [%rd83+80];
	and.b32  	%r10480, %r10479, %r10466;
	xor.b32  	%r10481, %r10480, %r10431;
	ld.const.u32 	%r10482, [%rd83+84];
	and.b32  	%r10483, %r10482, %r10466;
	xor.b32  	%r10484, %r10483, %r10434;
	ld.const.u32 	%r10485, [%rd83+88];
	and.b32  	%r10486, %r10485, %r10466;
	xor.b32  	%r10487, %r10486, %r10437;
	ld.const.u32 	%r10488, [%rd83+92];
	and.b32  	%r10489, %r10488, %r10466;
	xor.b32  	%r10490, %r10489, %r10440;
	ld.const.u32 	%r10491, [%rd83+96];
	and.b32  	%r10492, %r10491, %r10466;
	xor.b32  	%r10493, %r10492, %r10443;
	ld.const.u32 	%r10494, [%rd83+100];
	and.b32  	%r10495, %r10494, %r10466;
	xor.b32  	%r10496, %r10495, %r10446;
	ld.const.u32 	%r10497, [%rd83+104];
	and.b32  	%r10498, %r10497, %r10466;
	xor.b32  	%r10499, %r10498, %r10449;
	ld.const.u32 	%r10500, [%rd83+108];
	and.b32  	%r10501, %r10500, %r10466;
	xor.b32  	%r10502, %r10501, %r10452;
	ld.const.u32 	%r10503, [%rd83+112];
	and.b32  	%r10504, %r10503, %r10466;
	xor.b32  	%r10505, %r10504, %r10455;
	ld.const.u32 	%r10506, [%rd83+116];
	and.b32  	%r10507, %r10506, %r10466;
	xor.b32  	%r10508, %r10507, %r10458;
	ld.const.u32 	%r10509, [%rd83+120];
	and.b32  	%r10510, %r10509, %r10466;
	xor.b32  	%r10511, %r10510, %r10461;
	ld.const.u32 	%r10512, [%rd83+124];
	and.b32  	%r10513, %r10512, %r10466;
	xor.b32  	%r10514, %r10513, %r10464;
	shl.b32 	%r10515, %r10414, 29;
	shr.s32 	%r10516, %r10515, 31;
	ld.const.u32 	%r10517, [%rd83+128];
	and.b32  	%r10518, %r10517, %r10516;
	xor.b32  	%r10519, %r10518, %r10469;
	ld.const.u32 	%r10520, [%rd83+132];
	and.b32  	%r10521, %r10520, %r10516;
	xor.b32  	%r10522, %r10521, %r10472;
	ld.const.u32 	%r10523, [%rd83+136];
	and.b32  	%r10524, %r10523, %r10516;
	xor.b32  	%r10525, %r10524, %r10475;
	ld.const.u32 	%r10526, [%rd83+140];
	and.b32  	%r10527, %r10526, %r10516;
	xor.b32  	%r10528, %r10527, %r10478;
	ld.const.u32 	%r10529, [%rd83+144];
	and.b32  	%r10530, %r10529, %r10516;
	xor.b32  	%r10531, %r10530, %r10481;
	ld.const.u32 	%r10532, [%rd83+148];
	and.b32  	%r10533, %r10532, %r10516;
	xor.b32  	%r10534, %r10533, %r10484;
	ld.const.u32 	%r10535, [%rd83+152];
	and.b32  	%r10536, %r10535, %r10516;
	xor.b32  	%r10537, %r10536, %r10487;
	ld.const.u32 	%r10538, [%rd83+156];
	and.b32  	%r10539, %r10538, %r10516;
	xor.b32  	%r10540, %r10539, %r10490;
	ld.const.u32 	%r10541, [%rd83+160];
	and.b32  	%r10542, %r10541, %r10516;
	xor.b32  	%r10543, %r10542, %r10493;
	ld.const.u32 	%r10544, [%rd83+164];
	and.b32  	%r10545, %r10544, %r10516;
	xor.b32  	%r10546, %r10545, %r10496;
	ld.const.u32 	%r10547, [%rd83+168];
	and.b32  	%r10548, %r10547, %r10516;
	xor.b32  	%r10549, %r10548, %r10499;
	ld.const.u32 	%r10550, [%rd83+172];
	and.b32  	%r10551, %r10550, %r10516;
	xor.b32  	%r10552, %r10551, %r10502;
	ld.const.u32 	%r10553, [%rd83+176];
	and.b32  	%r10554, %r10553, %r10516;
	xor.b32  	%r10555, %r10554, %r10505;
	ld.const.u32 	%r10556, [%rd83+180];
	and.b32  	%r10557, %r10556, %r10516;
	xor.b32  	%r10558, %r10557, %r10508;
	ld.const.u32 	%r10559, [%rd83+184];
	and.b32  	%r10560, %r10559, %r10516;
	xor.b32  	%r10561, %r10560, %r10511;
	ld.const.u32 	%r10562, [%rd83+188];
	and.b32  	%r10563, %r10562, %r10516;
	xor.b32  	%r10564, %r10563, %r10514;
	shl.b32 	%r10565, %r10414, 28;
	shr.s32 	%r10566, %r10565, 31;
	ld.const.u32 	%r10567, [%rd83+192];
	and.b32  	%r10568, %r10567, %r10566;
	xor.b32  	%r10569, %r10568, %r10519;
	ld.const.u32 	%r10570, [%rd83+196];
	and.b32  	%r10571, %r10570, %r10566;
	xor.b32  	%r10572, %r10571, %r10522;
	ld.const.u32 	%r10573, [%rd83+200];
	and.b32  	%r10574, %r10573, %r10566;
	xor.b32  	%r10575, %r10574, %r10525;
	ld.const.u32 	%r10576, [%rd83+204];
	and.b32  	%r10577, %r10576, %r10566;
	xor.b32  	%r10578, %r10577, %r10528;
	ld.const.u32 	%r10579, [%rd83+208];
	and.b32  	%r10580, %r10579, %r10566;
	xor.b32  	%r10581, %r10580, %r10531;
	ld.const.u32 	%r10582, [%rd83+212];
	and.b32  	%r10583, %r10582, %r10566;
	xor.b32  	%r10584, %r10583, %r10534;
	ld.const.u32 	%r10585, [%rd83+216];
	and.b32  	%r10586, %r10585, %r10566;
	xor.b32  	%r10587, %r10586, %r10537;
	ld.const.u32 	%r10588, [%rd83+220];
	and.b32  	%r10589, %r10588, %r10566;
	xor.b32  	%r10590, %r10589, %r10540;
	ld.const.u32 	%r10591, [%rd83+224];
	and.b32  	%r10592, %r10591, %r10566;
	xor.b32  	%r10593, %r10592, %r10543;
	ld.const.u32 	%r10594, [%rd83+228];
	and.b32  	%r10595, %r10594, %r10566;
	xor.b32  	%r10596, %r10595, %r10546;
	ld.const.u32 	%r10597, [%rd83+232];
	and.b32  	%r10598, %r10597, %r10566;
	xor.b32  	%r10599, %r10598, %r10549;
	ld.const.u32 	%r10600, [%rd83+236];
	and.b32  	%r10601, %r10600, %r10566;
	xor.b32  	%r10602, %r10601, %r10552;
	ld.const.u32 	%r10603, [%rd83+240];
	and.b32  	%r10604, %r10603, %r10566;
	xor.b32  	%r10605, %r10604, %r10555;
	ld.const.u32 	%r10606, [%rd83+244];
	and.b32  	%r10607, %r10606, %r10566;
	xor.b32  	%r10608, %r10607, %r10558;
	ld.const.u32 	%r10609, [%rd83+248];
	and.b32  	%r10610, %r10609, %r10566;
	xor.b32  	%r10611, %r10610, %r10561;
	ld.const.u32 	%r10612, [%rd83+252];
	and.b32  	%r10613, %r10612, %r10566;
	xor.b32  	%r10614, %r10613, %r10564;
	shl.b32 	%r10615, %r10414, 27;
	shr.s32 	%r10616, %r10615, 31;
	ld.const.u32 	%r10617, [%rd83+256];
	and.b32  	%r10618, %r10617, %r10616;
	xor.b32  	%r10619, %r10618, %r10569;
	ld.const.u32 	%r10620, [%rd83+260];
	and.b32  	%r10621, %r10620, %r10616;
	xor.b32  	%r10622, %r10621, %r10572;
	ld.const.u32 	%r10623, [%rd83+264];
	and.b32  	%r10624, %r10623, %r10616;
	xor.b32  	%r10625, %r10624, %r10575;
	ld.const.u32 	%r10626, [%rd83+268];
	and.b32  	%r10627, %r10626, %r10616;
	xor.b32  	%r10628, %r10627, %r10578;
	ld.const.u32 	%r10629, [%rd83+272];
	and.b32  	%r10630, %r10629, %r10616;
	xor.b32  	%r10631, %r10630, %r10581;
	ld.const.u32 	%r10632, [%rd83+276];
	and.b32  	%r10633, %r10632, %r10616;
	xor.b32  	%r10634, %r10633, %r10584;
	ld.const.u32 	%r10635, [%rd83+280];
	and.b32  	%r10636, %r10635, %r10616;
	xor.b32  	%r10637, %r10636, %r10587;
	ld.const.u32 	%r10638, [%rd83+284];
	and.b32  	%r10639, %r10638, %r10616;
	xor.b32  	%r10640, %r10639, %r10590;
	ld.const.u32 	%r10641, [%rd83+288];
	and.b32  	%r10642, %r10641, %r10616;
	xor.b32  	%r10643, %r10642, %r10593;
	ld.const.u32 	%r10644, [%rd83+292];
	and.b32  	%r10645, %r10644, %r10616;
	xor.b32  	%r10646, %r10645, %r10596;
	ld.const.u32 	%r10647, [%rd83+296];
	and.b32  	%r10648, %r10647, %r10616;
	xor.b32  	%r10649, %r10648, %r10599;
	ld.const.u32 	%r10650, [%rd83+300];
	and.b32  	%r10651, %r10650, %r10616;
	xor.b32  	%r10652, %r10651, %r10602;
	ld.const.u32 	%r10653, [%rd83+304];
	and.b32  	%r10654, %r10653, %r10616;
	xor.b32  	%r10655, %r10654, %r10605;
	ld.const.u32 	%r10656, [%rd83+308];
	and.b32  	%r10657, %r10656, %r10616;
	xor.b32  	%r10658, %r10657, %r10608;
	ld.const.u32 	%r10659, [%rd83+312];
	and.b32  	%r10660, %r10659, %r10616;
	xor.b32  	%r10661, %r10660, %r10611;
	ld.const.u32 	%r10662, [%rd83+316];
	and.b32  	%r10663, %r10662, %r10616;
	xor.b32  	%r10664, %r10663, %r10614;
	shl.b32 	%r10665, %r10414, 26;
	shr.s32 	%r10666, %r10665, 31;
	ld.const.u32 	%r10667, [%rd83+320];
	and.b32  	%r10668, %r10667, %r10666;
	xor.b32  	%r10669, %r10668, %r10619;
	ld.const.u32 	%r10670, [%rd83+324];
	and.b32  	%r10671, %r10670, %r10666;
	xor.b32  	%r10672, %r10671, %r10622;
	ld.const.u32 	%r10673, [%rd83+328];
	and.b32  	%r10674, %r10673, %r10666;
	xor.b32  	%r10675, %r10674, %r10625;
	ld.const.u32 	%r10676, [%rd83+332];
	and.b32  	%r10677, %r10676, %r10666;
	xor.b32  	%r10678, %r10677, %r10628;
	ld.const.u32 	%r10679, [%rd83+336];
	and.b32  	%r10680, %r10679, %r10666;
	xor.b32  	%r10681, %r10680, %r10631;
	ld.const.u32 	%r10682, [%rd83+340];
	and.b32  	%r10683, %r10682, %r10666;
	xor.b32  	%r10684, %r10683, %r10634;
	ld.const.u32 	%r10685, [%rd83+344];
	and.b32  	%r10686, %r10685, %r10666;
	xor.b32  	%r10687, %r10686, %r10637;
	ld.const.u32 	%r10688, [%rd83+348];
	and.b32  	%r10689, %r10688, %r10666;
	xor.b32  	%r10690, %r10689, %r10640;
	ld.const.u32 	%r10691, [%rd83+352];
	and.b32  	%r10692, %r10691, %r10666;
	xor.b32  	%r10693, %r10692, %r10643;
	ld.const.u32 	%r10694, [%rd83+356];
	and.b32  	%r10695, %r10694, %r10666;
	xor.b32  	%r10696, %r10695, %r10646;
	ld.const.u32 	%r10697, [%rd83+360];
	and.b32  	%r10698, %r10697, %r10666;
	xor.b32  	%r10699, %r10698, %r10649;
	ld.const.u32 	%r10700, [%rd83+364];
	and.b32  	%r10701, %r10700, %r10666;
	xor.b32  	%r10702, %r10701, %r10652;
	ld.const.u32 	%r10703, [%rd83+368];
	and.b32  	%r10704, %r10703, %r10666;
	xor.b32  	%r10705, %r10704, %r10655;
	ld.const.u32 	%r10706, [%rd83+372];
	and.b32  	%r10707, %r10706, %r10666;
	xor.b32  	%r10708, %r10707, %r10658;
	ld.const.u32 	%r10709, [%rd83+376];
	and.b32  	%r10710, %r10709, %r10666;
	xor.b32  	%r10711, %r10710, %r10661;
	ld.const.u32 	%r10712, [%rd83+380];
	and.b32  	%r10713, %r10712, %r10666;
	xor.b32  	%r10714, %r10713, %r10664;
	shl.b32 	%r10715, %r10414, 25;
	shr.s32 	%r10716, %r10715, 31;
	ld.const.u32 	%r10717, [%rd83+384];
	and.b32  	%r10718, %r10717, %r10716;
	xor.b32  	%r10719, %r10718, %r10669;
	ld.const.u32 	%r10720, [%rd83+388];
	and.b32  	%r10721, %r10720, %r10716;
	xor.b32  	%r10722, %r10721, %r10672;
	ld.const.u32 	%r10723, [%rd83+392];
	and.b32  	%r10724, %r10723, %r10716;
	xor.b32  	%r10725, %r10724, %r10675;
	ld.const.u32 	%r10726, [%rd83+396];
	and.b32  	%r10727, %r10726, %r10716;
	xor.b32  	%r10728, %r10727, %r10678;
	ld.const.u32 	%r10729, [%rd83+400];
	and.b32  	%r10730, %r10729, %r10716;
	xor.b32  	%r10731, %r10730, %r10681;
	ld.const.u32 	%r10732, [%rd83+404];
	and.b32  	%r10733, %r10732, %r10716;
	xor.b32  	%r10734, %r10733, %r10684;
	ld.const.u32 	%r10735, [%rd83+408];
	and.b32  	%r10736, %r10735, %r10716;
	xor.b32  	%r10737, %r10736, %r10687;
	ld.const.u32 	%r10738, [%rd83+412];
	and.b32  	%r10739, %r10738, %r10716;
	xor.b32  	%r10740, %r10739, %r10690;
	ld.const.u32 	%r10741, [%rd83+416];
	and.b32  	%r10742, %r10741, %r10716;
	xor.b32  	%r10743, %r10742, %r10693;
	ld.const.u32 	%r10744, [%rd83+420];
	and.b32  	%r10745, %r10744, %r10716;
	xor.b32  	%r10746, %r10745, %r10696;
	ld.const.u32 	%r10747, [%rd83+424];
	and.b32  	%r10748, %r10747, %r10716;
	xor.b32  	%r10749, %r10748, %r10699;
	ld.const.u32 	%r10750, [%rd83+428];
	and.b32  	%r10751, %r10750, %r10716;
	xor.b32  	%r10752, %r10751, %r10702;
	ld.const.u32 	%r10753, [%rd83+432];
	and.b32  	%r10754, %r10753, %r10716;
	xor.b32  	%r10755, %r10754, %r10705;
	ld.const.u32 	%r10756, [%rd83+436];
	and.b32  	%r10757, %r10756, %r10716;
	xor.b32  	%r10758, %r10757, %r10708;
	ld.const.u32 	%r10759, [%rd83+440];
	and.b32  	%r10760, %r10759, %r10716;
	xor.b32  	%r10761, %r10760, %r10711;
	ld.const.u32 	%r10762, [%rd83+444];
	and.b32  	%r10763, %r10762, %r10716;
	xor.b32  	%r10764, %r10763, %r10714;
	shr.u32 	%r10765, %r10414, 7;
	neg.s32 	%r10766, %r10765;
	ld.const.u32 	%r10767, [%rd83+448];
	and.b32  	%r10768, %r10767, %r10766;
	xor.b32  	%r36028, %r10768, %r10719;
	ld.const.u32 	%r10769, [%rd83+452];
	and.b32  	%r10770, %r10769, %r10766;
	xor.b32  	%r36029, %r10770, %r10722;
	ld.const.u32 	%r10771, [%rd83+456];
	and.b32  	%r10772, %r10771, %r10766;
	xor.b32  	%r36030, %r10772, %r10725;
	ld.const.u32 	%r10773, [%rd83+460];
	and.b32  	%r10774, %r10773, %r10766;
	xor.b32  	%r36031, %r10774, %r10728;
	ld.const.u32 	%r10775, [%rd83+464];
	and.b32  	%r10776, %r10775, %r10766;
	xor.b32  	%r36032, %r10776, %r10731;
	ld.const.u32 	%r10777, [%rd83+468];
	and.b32  	%r10778, %r10777, %r10766;
	xor.b32  	%r36033, %r10778, %r10734;
	ld.const.u32 	%r10779, [%rd83+472];
	and.b32  	%r10780, %r10779, %r10766;
	xor.b32  	%r36034, %r10780, %r10737;
	ld.const.u32 	%r10781, [%rd83+476];
	and.b32  	%r10782, %r10781, %r10766;
	xor.b32  	%r36035, %r10782, %r10740;
	ld.const.u32 	%r10783, [%rd83+480];
	and.b32  	%r10784, %r10783, %r10766;
	xor.b32  	%r36036, %r10784, %r10743;
	ld.const.u32 	%r10785, [%rd83+484];
	and.b32  	%r10786, %r10785, %r10766;
	xor.b32  	%r36037, %r10786, %r10746;
	ld.const.u32 	%r10787, [%rd83+488];
	and.b32  	%r10788, %r10787, %r10766;
	xor.b32  	%r36038, %r10788, %r10749;
	ld.const.u32 	%r10789, [%rd83+492];
	and.b32  	%r10790, %r10789, %r10766;
	xor.b32  	%r36039, %r10790, %r10752;
	ld.const.u32 	%r10791, [%rd83+496];
	and.b32  	%r10792, %r10791, %r10766;
	xor.b32  	%r36040, %r10792, %r10755;
	ld.const.u32 	%r10793, [%rd83+500];
	and.b32  	%r10794, %r10793, %r10766;
	xor.b32  	%r36041, %r10794, %r10758;
	ld.const.u32 	%r10795, [%rd83+504];
	and.b32  	%r10796, %r10795, %r10766;
	xor.b32  	%r36042, %r10796, %r10761;
	ld.const.u32 	%r10797, [%rd83+508];
	and.b32  	%r10798, %r10797, %r10766;
	xor.b32  	%r36043, %r10798, %r10764;
	add.s64 	%rd82, %rd82, 1;
	add.s32 	%r36027, %r36027, 512;
	setp.ne.s32 	%p6, %r36027, 4096;
	add.s64 	%rd83, %rd83, 512;
	@%p6 bra 	$L__BB0_11;
	ld.param.u64 	%rd72, [_Z24x13_hamsi512_gpu_hash_64ijPyPj_param_2];
	ld.const.u32 	%r12528, [d_alpha_n];
	xor.b32  	%r12529, %r12528, %r36028;
	xor.b32  	%r12530, %r7, %r36029;
	xor.b32  	%r12531, %r8, %r187;
	xor.b32  	%r12532, %r9, %r186;
	ld.const.u32 	%r12533, [d_alpha_n+16];
	xor.b32  	%r12534, %r12533, %r36030;
	xor.b32  	%r12535, %r11, %r36031;
	xor.b32  	%r12536, %r12, %r185;
	xor.b32  	%r12537, %r13, %r184;
	xor.b32  	%r12538, %r14, %r183;
	xor.b32  	%r12539, %r15, %r182;
	xor.b32  	%r12540, %r16, %r36032;
	xor.b32  	%r12541, %r17, %r36033;
	ld.const.u32 	%r12542, [d_alpha_n+48];
	xor.b32  	%r12543, %r12542, %r181;
	xor.b32  	%r12544, %r19, %r180;
	xor.b32  	%r12545, %r20, %r36034;
	xor.b32  	%r12546, %r21, %r36035;
	xor.b32  	%r12547, %r22, %r36036;
	xor.b32  	%r12548, %r23, %r36037;
	xor.b32  	%r12549, %r24, %r179;
	xor.b32  	%r12550, %r25, %r178;
	xor.b32  	%r12551, %r26, %r36038;
	xor.b32  	%r12552, %r27, %r36039;
	xor.b32  	%r12553, %r28, %r177;
	xor.b32  	%r12554, %r29, %r176;
	xor.b32  	%r12555, %r30, %r175;
	ld.const.u32 	%r12556, [d_alpha_n+100];
	xor.b32  	%r12557, %r12556, %r174;
	xor.b32  	%r12558, %r32, %r36040;
	ld.const.u32 	%r12559, [d_alpha_n+108];
	xor.b32  	%r12560, %r12559, %r36041;
	ld.const.u32 	%r12561, [d_alpha_n+112];
	xor.b32  	%r12562, %r12561, %r173;
	xor.b32  	%r12563, %r35, %r172;
	xor.b32  	%r12564, %r36, %r36042;
	xor.b32  	%r12565, %r37, %r36043;
	and.b32  	%r12566, %r12547, %r12529;
	xor.b32  	%r12567, %r12555, %r12566;
	xor.b32  	%r12568, %r12547, %r12538;
	xor.b32  	%r10801, %r12568, %r12567;
	or.b32  	%r12569, %r12555, %r12529;
	xor.b32  	%r12570, %r12569, %r12538;
	xor.b32  	%r12571, %r10801, %r12529;
	or.b32  	%r12572, %r12571, %r12570;
	xor.b32  	%r12573, %r12572, %r12567;
	and.b32  	%r12574, %r12570, %r12567;
	xor.b32  	%r12575, %r12571, %r12574;
	xor.b32  	%r12576, %r12575, %r12570;
	xor.b32  	%r10949, %r12576, %r12573;
	and.b32  	%r12577, %r12548, %r12530;
	xor.b32  	%r12578, %r12557, %r12577;
	xor.b32  	%r12579, %r12548, %r12539;
	xor.b32  	%r10825, %r12579, %r12578;
	or.b32  	%r12580, %r12557, %r12530;
	xor.b32  	%r12581, %r12580, %r12539;
	xor.b32  	%r12582, %r10825, %r12530;
	or.b32  	%r12583, %r12582, %r12581;
	xor.b32  	%r12584, %r12583, %r12578;
	and.b32  	%r12585, %r12581, %r12578;
	xor.b32  	%r12586, %r12582, %r12585;
	xor.b32  	%r12587, %r12586, %r12581;
	xor.b32  	%r10973, %r12587, %r12584;
	and.b32  	%r12588, %r12549, %r12531;
	xor.b32  	%r12589, %r12558, %r12588;
	xor.b32  	%r12590, %r12549, %r12540;
	xor.b32  	%r10849, %r12590, %r12589;
	or.b32  	%r12591, %r12558, %r12531;
	xor.b32  	%r12592, %r12591, %r12540;
	xor.b32  	%r12593, %r10849, %r12531;
	or.b32  	%r12594, %r12593, %r12592;
	xor.b32  	%r12595, %r12594, %r12589;
	and.b32  	%r12596, %r12592, %r12589;
	xor.b32  	%r12597, %r12593, %r12596;
	xor.b32  	%r12598, %r12597, %r12592;
	xor.b32  	%r10805, %r12598, %r12595;
	and.b32  	%r12599, %r12550, %r12532;
	xor.b32  	%r12600, %r12560, %r12599;
	xor.b32  	%r12601, %r12550, %r12541;
	xor.b32  	%r10873, %r12601, %r12600;
	or.b32  	%r12602, %r12560, %r12532;
	xor.b32  	%r12603, %r12602, %r12541;
	xor.b32  	%r12604, %r10873, %r12532;
	or.b32  	%r12605, %r12604, %r12603;
	xor.b32  	%r12606, %r12605, %r12600;
	and.b32  	%r12607, %r12603, %r12600;
	xor.b32  	%r12608, %r12604, %r12607;
	xor.b32  	%r12609, %r12608, %r12603;
	xor.b32  	%r10829, %r12609, %r12606;
	and.b32  	%r12610, %r12551, %r12534;
	xor.b32  	%r12611, %r12562, %r12610;
	xor.b32  	%r12612, %r12551, %r12543;
	xor.b32  	%r10897, %r12612, %r12611;
	or.b32  	%r12613, %r12562, %r12534;
	xor.b32  	%r12614, %r12613, %r12543;
	xor.b32  	%r12615, %r10897, %r12534;
	or.b32  	%r12616, %r12615, %r12614;
	xor.b32  	%r12617, %r12616, %r12611;
	and.b32  	%r12618, %r12614, %r12611;
	xor.b32  	%r12619, %r12615, %r12618;
	xor.b32  	%r12620, %r12619, %r12614;
	xor.b32  	%r10853, %r12620, %r12617;
	and.b32  	%r12621, %r12552, %r12535;
	xor.b32  	%r12622, %r12563, %r12621;
	xor.b32  	%r12623, %r12552, %r12544;
	xor.b32  	%r10921, %r12623, %r12622;
	or.b32  	%r12624, %r12563, %r12535;
	xor.b32  	%r12625, %r12624, %r12544;
	xor.b32  	%r12626, %r10921, %r12535;
	or.b32  	%r12627, %r12626, %r12625;
	xor.b32  	%r12628, %r12627, %r12622;
	and.b32  	%r12629, %r12625, %r12622;
	xor.b32  	%r12630, %r12626, %r12629;
	xor.b32  	%r12631, %r12630, %r12625;
	xor.b32  	%r10877, %r12631, %r12628;
	and.b32  	%r12632, %r12553, %r12536;
	xor.b32  	%r12633, %r12564, %r12632;
	xor.b32  	%r12634, %r12553, %r12545;
	xor.b32  	%r10945, %r12634, %r12633;
	or.b32  	%r12635, %r12564, %r12536;
	xor.b32  	%r12636, %r12635, %r12545;
	xor.b32  	%r12637, %r10945, %r12536;
	or.b32  	%r12638, %r12637, %r12636;
	xor.b32  	%r12639, %r12638, %r12633;
	and.b32  	%r12640, %r12636, %r12633;
	xor.b32  	%r12641, %r12637, %r12640;
	xor.b32  	%r12642, %r12641, %r12636;
	xor.b32  	%r10901, %r12642, %r12639;
	and.b32  	%r12643, %r12554, %r12537;
	xor.b32  	%r12644, %r12565, %r12643;
	xor.b32  	%r12645, %r12554, %r12546;
	xor.b32  	%r10969, %r12645, %r12644;
	or.b32  	%r12646, %r12565, %r12537;
	xor.b32  	%r12647, %r12646, %r12546;
	xor.b32  	%r12648, %r10969, %r12537;
	or.b32  	%r12649, %r12648, %r12647;
	xor.b32  	%r12650, %r12649, %r12644;
	and.b32  	%r12651, %r12647, %r12644;
	xor.b32  	%r12652, %r12648, %r12651;
	xor.b32  	%r12653, %r12652, %r12647;
	xor.b32  	%r10925, %r12653, %r12650;
	mov.b32 	%r12506, 13;
	// begin inline asm
	shf.l.wrap.b32 %r10799, %r10801, %r10801, %r12506;
	// end inline asm
	mov.b32 	%r12510, 3;
	// begin inline asm
	shf.l.wrap.b32 %r10803, %r10805, %r10805, %r12510;
	// end inline asm
	xor.b32  	%r12654, %r10799, %r12584;
	xor.b32  	%r10809, %r12654, %r10803;
	shl.b32 	%r12655, %r10799, 3;
	xor.b32  	%r12656, %r12608, %r12655;
	xor.b32  	%r12657, %r12656, %r10803;
	not.b32 	%r10813, %r12657;
	mov.b32 	%r12514, 1;
	// begin inline asm
	shf.l.wrap.b32 %r10807, %r10809, %r10809, %r12514;
	// end inline asm
	mov.b32 	%r12518, 7;
	// begin inline asm
	shf.l.wrap.b32 %r10811, %r10813, %r10813, %r12518;
	// end inline asm
	xor.b32  	%r12658, %r10807, %r10799;
	xor.b32  	%r10817, %r12658, %r10811;
	shl.b32 	%r12659, %r10807, 7;
	xor.b32  	%r12660, %r12659, %r10803;
	xor.b32  	%r10821, %r12660, %r10811;
	mov.b32 	%r12522, 5;
	// begin inline asm
	shf.l.wrap.b32 %r10815, %r10817, %r10817, %r12522;
	// end inline asm
	mov.b32 	%r12526, 22;
	// begin inline asm
	shf.l.wrap.b32 %r10819, %r10821, %r10821, %r12526;
	// end inline asm
	// begin inline asm
	shf.l.wrap.b32 %r10823, %r10825, %r10825, %r12506;
	// end inline asm
	// begin inline asm
	shf.l.wrap.b32 %r10827, %r10829, %r10829, %r12510;
	// end inline asm
	xor.b32  	%r12661, %r10823, %r12595;
	xor.b32  	%r10833, %r12661, %r10827;
	shl.b32 	%r12662, %r10823, 3;
	xor.b32  	%r12663, %r12619, %r12662;
	xor.b32  	%r12664, %r12663, %r10827;
	not.b32 	%r10837, %r12664;
	// begin inline asm
	shf.l.wrap.b32 %r10831, %r10833, %r10833, %r12514;
	// end inline asm
	// begin inline asm
	shf.l.wrap.b32 %r10835, %r10837, %r10837, %r12518;
	// end inline asm
	xor.b32  	%r12665, %r10831, %r10823;
	xor.b32  	%r10841, %r12665, %r10835;
	shl.b32 	%r12666, %r10831, 7;
	xor.b32  	%r12667, %r12666, %r10827;
	xor.b32  	%r10845, %r12667, %r10835;
	// begin inline asm
	shf.l.wrap.b32 %r10839, %r10841, %r10841, %r12522;
	// end inline asm
	// begin inline asm
	shf.l.wrap.b32 %r10843, %r10845, %r10845, %r12526;
	// end inline asm
	// begin inline asm
	shf.l.wrap.b32 %r10847, %r10849, %r10849, %r12506;
	// end inline asm
	// begin inline asm
	shf.l.wrap.b32 %r10851, %r10853, %r10853, %r12510;
	// end inline asm
	xor.b32  	%r12668, %r10847, %r12606;
	xor.b32  	%r10857, %r12668, %r10851;
	shl.b32 	%r12669, %r10847, 3;
	xor.b32  	%r12670, %r12630, %r12669;
	xor.b32  	%r12671, %r12670, %r10851;
	not.b32 	%r10861, %r12671;
	// begin inline asm
	shf.l.wrap.b32 %r10855, %r10857, %r10857, %r12514;
	// end inline asm
	// begin inline asm
	shf.l.wrap.b32 %r10859, %r10861, %r10861, %r12518;
	// end inline asm
	xor.b32  	%r12672, %r10855, %r10847;
	xor.b32  	%r10865, %r12672, %r10859;
	shl.b32 	%r12673, %r10855, 7;
	xor.b32  	%r12674, %r12673, %r10851;
	xor.b32  	%r10869, %r12674, %r10859;
	// begin inline asm
	shf.l.wrap.b32 %r10863, %r10865, %r10865, %r12522;
	// end inline asm
	// begin inline asm
	shf.l.wrap.b32 %r10867, %r10869, %r10869, %r12526;
	// end inline asm
	// begin inline asm
	shf.l.wrap.b32 %r10871, %r10873, %r10873, %r12506;
	// end inline asm
	// begin inline asm
	shf.l.wrap.b32 %r10875, %r10877, %r10877, %r12510;
	// end inline asm
	xor.b32  	%r12675, %r10871, %r12617;
	xor.b32  	%r10881, %r12675, %r10875;
	shl.b32 	%r12676, %r10871, 3;
	xor.b32  	%r12677, %r12641, %r12676;
	xor.b32  	%r12678, %r12677, %r10875;
	not.b32 	%r10885, %r12678;
	// begin inline asm
	shf.l.wrap.b32 %r10879, %r10881, %r10881, %r12514;
	// end inline asm
	// begin inline asm
	shf.l.wrap.b32 %r10883, %r10885, %r10885, %r12518;
	// end inline asm
	xor.b32  	%r12679, %r10879, %r10871;
	xor.b32  	%r10889, %r12679, %r10883;
	shl.b32 	%r12680, %r10879, 7;
	xor.b32  	%r12681, %r12680, %r10875;
	xor.b32  	%r10893, %r12681, %r10883;
	// begin inline asm
	shf.l.wrap.b32 %r10887, %r10889, %r10889, %r12522;
	// end inline asm
	// begin inline asm
	shf.l.wrap.b32 %r10891, %r10893, %r10893, %r12526;
	// end inline asm
	// begin inline asm
	shf.l.wrap.b32 %r10895, %r10897, %r10897, %r12506;
	// end inline asm
	// begin inline asm
	shf.l.wrap.b32 %r10899, %r10901, %r10901, %r12510;
	// end inline asm
	xor.b32  	%r12682, %r10895, %r12628;
	xor.b32  	%r10905, %r12682, %r10899;
	shl.b32 	%r12683, %r10895, 3;
	xor.b32  	%r12684, %r12652, %r12683;
	xor.b32  	%r12685, %r12684, %r10899;
	not.b32 	%r10909, %r12685;
	// begin inline asm
	shf.l.wrap.b32 %r10903, %r10905, %r10905, %r12514;
	// end inline asm
	// begin inline asm
	shf.l.wrap.b32 %r10907, %r10909, %r10909, %r12518;
	// end inline asm
	xor.b32  	%r12686, %r10903, %r10895;
	xor.b32  	%r10913, %r12686, %r10907;
	shl.b32 	%r12687, %r10903, 7;
	xor.b32  	%r12688, %r12687, %r10899;
	xor.b32  	%r10917, %r12688, %r10907;
	// begin inline asm
	shf.l.wrap.b32 %r10911, %r10913, %r10913, %r12522;
	// end inline asm
	// begin inline asm
	shf.l.wrap.b32 %r10915, %r10917, %r10917, %r12526;
	// end inline asm
	// begin inline asm
	shf.l.wrap.b32 %r10919, %r10921, %r10921, %r12506;
	// end inline asm
	// begin inline asm
	shf.l.wrap.b32 %r10923, %r10925, %r10925, %r12510;
	// end inline asm
	xor.b32  	%r12689, %r10919, %r12639;
	xor.b32  	%r10929, %r12689, %r10923;
	shl.b32 	%r12690, %r10919, 3;
	xor.b32  	%r12691, %r12575, %r12690;
	xor.b32  	%r12692, %r12691, %r10923;
	not.b32 	%r10933, %r12692;
	// begin inline asm
	shf.l.wrap.b32 %r10927, %r10929, %r10929, %r12514;
	// end inline asm
	// begin inline asm
	shf.l.wrap.b32 %r10931, %r10933, %r10933, %r12518;
	// end inline asm
	xor.b32  	%r12693, %r10927, %r10919;
	xor.b32  	%r10937, %r12693, %r10931;
	shl.b32 	%r12694, %r10927, 7;
	xor.b32  	%r12695, %r12694, %r10923;
	xor.b32  	%r10941, %r12695, %r10931;
	// begin inline asm
	shf.l.wrap.b32 %r10935, %r10937, %r10937, %r12522;
	// end inline asm
	// begin inline asm
	shf.l.wrap.b32 %r10939, %r10941, %r10941, %r12526;
	// end inline asm
	// begin inline asm
	shf.l.wrap.b32 %r10943, %r10945, %r10945, %r12506;
	// end inline asm
	// begin inline asm
	shf.l.wrap.b32 %r10947, %r10949, %r10949, %r12510;
	// end inline asm
	xor.b32  	%r12696, %r10943, %r12650;
	xor.b32  	%r10953, %r12696, %r10947;
	shl.b32 	%r12697, %r10943, 3;
	xor.b32  	%r12698, %r12586, %r12697;
	xor.b32  	%r12699, %r12698, %r10947;
	not.b32 	%r10957, %r12699;
	// begin inline asm
	shf.l.wrap.b32 %r10951, %r10953, %r10953, %r12514;
	// end inline asm
	// begin inline asm
	shf.l.wrap.b32 %r10955, %r10957, %r10957, %r12518;
	// end inline asm
	xor.b32  	%r12700, %r10951, %r10943;
	xor.b32  	%r10961, %r12700, %r10955;
	shl.b32 	%r12701, %r10951, 7;
	xor.b32  	%r12702, %r12701, %r10947;
	xor.b32  	%r10965, %r12702, %r10955;
	// begin inline asm
	shf.l.wrap.b32 %r10959, %r10961, %r10961, %r12522;
	// end inline asm
	// begin inline asm
	shf.l.wrap.b32 %r10963, %r10965, %r10965, %r12526;
	// end inline asm
	// begin inline asm
	shf.l.wrap.b32 %r10967, %r10969, %r10969, %r12506;
	// end inline asm
	// begin inline asm
	shf.l.wrap.b32 %r10971, %r10973, %r10973, %r12510;
	// end inline asm
	xor.b32  	%r12703, %r10967, %r12573;
	xor.b32  	%r10977, %r12703, %r10971;
	shl.b32 	%r12704, %r10967, 3;
	xor.b32  	%r12705, %r12597, %r12704;
	xor.b32  	%r12706, %r12705, %r10971;
	not.b32 	%r10981, %r12706;
	// begin inline asm
	shf.l.wrap.b32 %r10975, %r10977, %r10977, %r12514;
	// end inline asm
	// begin inline asm
	shf.l.wrap.b32 %r10979, %r10981, %r10981, %r12518;
	// end inline asm
	xor.b32  	%r12707, %r10975, %r10967;
	xor.b32  	%r10985, %r12707, %r10979;
	shl.b32 	%r12708, %r10975, 7;
	xor.b32  	%r12709, %r12708, %r10971;
	xor.b32  	%r10989, %r12709, %r10979;
	// begin inline asm
	shf.l.wrap.b32 %r10983, %r10985, %r10985, %r12522;
	// end inline asm
	// begin inline asm
	shf.l.wrap.b32 %r10987, %r10989, %r10989, %r12526;
	// end inline asm
	// begin inline asm
	shf.l.wrap.b32 %r10991, %r10815, %r10815, %r12506;
	// end inline asm
	// begin inline asm
	shf.l.wrap.b32 %r10995, %r10935, %r10935, %r12510;
	// end inline asm
	xor.b32  	%r12710, %r10991, %r10863;
	xor.b32  	%r11001, %r12710, %r10995;
	shl.b32 	%r12711, %r10991, 3;
	xor.b32  	%r12712, %r12711, %r10983;
	xor.b32  	%r11005, %r12712, %r10995;
	// begin inline asm
	shf.l.wrap.b32 %r10999, %r11001, %r11001, %r12514;
	// end inline asm
	// begin inline asm
	shf.l.wrap.b32 %r11003, %r11005, %r11005, %r12518;
	// end inline asm
	xor.b32  	%r12713, %r10999, %r10991;
	xor.b32  	%r11009, %r12713, %r11003;
	shl.b32 	%r12714, %r10999, 7;
	xor.b32  	%r12715, %r12714, %r10995;
	xor.b32  	%r11013, %r12715, %r11003;
	// begin inline asm
	shf.l.wrap.b32 %r11007, %r11009, %r11009, %r12522;
	// end inline asm
	// begin inline asm
	shf.l.wrap.b32 %r11011, %r11013, %r11013, %r12526;
	// end inline asm
	// begin inline asm
	shf.l.wrap.b32 %r11015, %r10963, %r10963, %r12506;
	// end inline asm
	// begin inline asm
	shf.l.wrap.b32 %r11019, %r10891, %r10891, %r12510;
	// end inline asm
	xor.b32  	%r12716, %r11015, %r10843;
	xor.b32  	%r11025, %r12716, %r11019;
	shl.b32 	%r12717, %r11015, 3;
	xor.b32  	%r12718, %r12717, %r10915;
	xor.b32  	%r11029, %r12718, %r11019;
	// begin inline asm
	shf.l.wrap.b32 %r11023, %r11025, %r11025, %r12514;
	// end inline asm
	// begin inline asm
	shf.l.wrap.b32 %r11027, %r11029, %r11029, %r12518;
	// end inline asm
	xor.b32  	%r12719, %r11023, %r11015;
	xor.b32  	%r11033, %r12719, %r11027;
	shl.b32 	%r12720, %r11023, 7;
	xor.b32  	%r12721, %r12720, %r11019;
	xor.b32  	%r11037, %r12721, %r11027;
	// begin inline asm
	shf.l.wrap.b32 %r11031, %r11033, %r11033, %r12522;
	// end inline asm
	// begin inline asm
	shf.l.wrap.b32 %r11035, %r11037, %r11037, %r12526;
	// end inline asm
	// begin inline asm
	shf.l.wrap.b32 %r11039, %r10807, %r10807, %r12506;
	// end inline asm
	// begin inline asm
	shf.l.wrap.b32 %r11043, %r10879, %r10879, %r12510;
	// end inline asm
	xor.b32  	%r12722, %r11039, %r10855;
	xor.b32  	%r11049, %r12722, %r11043;
	shl.b32 	%r12723, %r11039, 3;
	xor.b32  	%r12724, %r12723, %r10927;
	xor.b32  	%r11053, %r12724, %r11043;
	// begin inline asm
	shf.l.wrap.b32 %r11047, %r11049, %r11049, %r12514;
	// end inline asm
	// begin inline asm
	shf.l.wrap.b32 %r11051, %r11053, %r11053, %r12518;
	// end inline asm
	xor.b32  	%r12725, %r11047, %r11039;
	xor.b32  	%r11057, %r12725, %r11051;
	shl.b32 	%r12726, %r11047, 7;
	xor.b32  	%r12727, %r12726, %r11043;
	xor.b32  	%r11061, %r12727, %r11051;
	// begin inline asm
	shf.l.wrap.b32 %r11055, %r11057, %r11057, %r12522;
	// end inline asm
	// begin inline asm
	shf.l.wrap.b32 %r11059, %r11061, %r11061, %r12526;
	// end inline asm
	// begin inline asm
	shf.l.wrap.b32 %r11063, %r10955, %r10955, %r12506;
	// end inline asm
	// begin inline asm
	shf.l.wrap.b32 %r11067, %r10835, %r10835, %r12510;
	// end inline asm
	xor.b32  	%r12728, %r11063, %r10979;
	xor.b32  	%r11073, %r12728, %r11067;
	shl.b32 	%r12729, %r11063, 3;
	xor.b32  	%r12730, %r12729, %r10907;
	xor.b32  	%r11077, %r12730, %r11067;
	// begin inline asm
	shf.l.wrap.b32 %r11071, %r11073, %r11073, %r12514;
	// end inline asm
	// begin inline asm
	shf.l.wrap.b32 %r11075, %r11077, %r11077, %r12518;
	// end inline asm
	xor.b32  	%r12731, %r11071, %r11063;
	xor.b32  	%r11081, %r12731, %r11075;
	shl.b32 	%r12732, %r11071, 7;
	xor.b32  	%r12733, %r12732, %r11067;
	xor.b32  	%r11085, %r12733, %r11075;
	// begin inline asm
	shf.l.wrap.b32 %r11079, %r11081, %r11081, %r12522;
	// end inline asm
	// begin inline asm
	shf.l.wrap.b32 %r11083, %r11085, %r11085, %r12526;
	// end inline asm
	xor.b32  	%r12734, %r12528, %r11007;
	xor.b32  	%r12735, %r7, %r10839;
	xor.b32  	%r12736, %r12735, 1;
	xor.b32  	%r12737, %r8, %r10999;
	xor.b32  	%r12738, %r9, %r10887;
	xor.b32  	%r12739, %r12533, %r10911;
	xor.b32  	%r12740, %r11, %r11011;
	xor.b32  	%r12741, %r12, %r10959;
	xor.b32  	%r12742, %r13, %r11003;
	xor.b32  	%r12743, %r14, %r10975;
	xor.b32  	%r12744, %r15, %r11055;
	xor.b32  	%r12745, %r16, %r10831;
	xor.b32  	%r12746, %r17, %r11047;
	xor.b32  	%r12747, %r12542, %r11059;
	xor.b32  	%r12748, %r19, %r10903;
	xor.b32  	%r12749, %r20, %r11051;
	xor.b32  	%r12750, %r21, %r10951;
	xor.b32  	%r12751, %r22, %r11031;
	xor.b32  	%r12752, %r23, %r10987;
	xor.b32  	%r12753, %r24, %r10819;
	xor.b32  	%r12754, %r25, %r11023;
	xor.b32  	%r12755, %r26, %r10867;
	xor.b32  	%r12756, %r27, %r11035;
	xor.b32  	%r12757, %r28, %r11027;
	xor.b32  	%r12758, %r29, %r10939;
	xor.b32  	%r12759, %r30, %r10931;
	xor.b32  	%r12760, %r12556, %r11079;
	xor.b32  	%r12761, %r32, %r11071;
	xor.b32  	%r12762, %r12559, %r10811;
	xor.b32  	%r12763, %r12561, %r11083;
	xor.b32  	%r12764, %r35, %r10859;
	xor.b32  	%r12765, %r36, %r10883;
	xor.b32  	%r12766, %r37, %r11075;
	and.b32  	%r12767, %r12751, %r12734;
	xor.b32  	%r12768, %r12759, %r12767;
	xor.b32  	%r12769, %r12751, %r12743;
	xor.b32  	%r11089, %r12769, %r12768;
	or.b32  	%r12770, %r12759, %r12734;
	xor.b32  	%r12771, %r12770, %r12743;
	xor.b32  	%r12772, %r11089, %r12734;
	or.b32  	%r12773, %r12772, %r12771;
	xor.b32  	%r12774, %r12773, %r12768;
	and.b32  	%r12775, %r12771, %r12768;
	xor.b32  	%r12776, %r12772, %r12775;
	xor.b32  	%r12777, %r12776, %r12771;
	xor.b32  	%r11237, %r12777, %r12774;
	and.b32  	%r12778, %r12752, %r12736;
	xor.b32  	%r12779, %r12760, %r12778;
	xor.b32  	%r12780, %r12752, %r12744;
	xor.b32  	%r11113, %r12780, %r12779;
	or.b32  	%r12781, %r12760, %r12736;
	xor.b32  	%r12782, %r12781, %r12744;
	xor.b32  	%r12783, %r11113, %r12736;
	or.b32  	%r12784, %r12783, %r12782;
	xor.b32  	%r12785, %r12784, %r12779;
	and.b32  	%r12786, %r12782, %r12779;
	xor.b32  	%r12787, %r12783, %r12786;
	xor.b32  	%r12788, %r12787, %r12782;
	xor.b32  	%r11261, %r12788, %r12785;
	and.b32  	%r12789, %r12753, %r12737;
	xor.b32  	%r12790, %r12761, %r12789;
	xor.b32  	%r12791, %r12753, %r12745;
	xor.b32  	%r11137, %r12791, %r12790;
	or.b32  	%r12792, %r12761, %r12737;
	xor.b32  	%r12793, %r12792, %r12745;
	xor.b32  	%r12794, %r11137, %r12737;
	or.b32  	%r12795, %r12794, %r12793;
	xor.b32  	%r12796, %r12795, %r12790;
	and.b32  	%r12797, %r12793, %r12790;
	xor.b32  	%r12798, %r12794, %r12797;
	xor.b32  	%r12799, %r12798, %r12793;
	xor.b32  	%r11093, %r12799, %r12796;
	and.b32  	%r12800, %r12754, %r12738;
	xor.b32  	%r12801, %r12762, %r12800;
	xor.b32  	%r12802, %r12754, %r12746;
	xor.b32  	%r11161, %r12802, %r12801;
	or.b32  	%r12803, %r12762, %r12738;
	xor.b32  	%r12804, %r12803, %r12746;
	xor.b32  	%r12805, %r11161, %r12738;
	or.b32  	%r12806, %r12805, %r12804;
	xor.b32  	%r12807, %r12806, %r12801;
	and.b32  	%r12808, %r12804, %r12801;
	xor.b32  	%r12809, %r12805, %r12808;
	xor.b32  	%r12810, %r12809, %r12804;
	xor.b32  	%r11117, %r12810, %r12807;
	and.b32  	%r12811, %r12755, %r12739;
	xor.b32  	%r12812, %r12763, %r12811;
	xor.b32  	%r12813, %r12755, %r12747;
	xor.b32  	%r11185, %r12813, %r12812;
	or.b32  	%r12814, %r12763, %r12739;
	xor.b32  	%r12815, %r12814, %r12747;
	xor.b32  	%r12816, %r11185, %r12739;
	or.b32  	%r12817, %r12816, %r12815;
	xor.b32  	%r12818, %r12817, %r12812;
	and.b32  	%r12819, %r12815, %r12812;
	xor.b32  	%r12820, %r12816, %r12819;
	xor.b32  	%r12821, %r12820, %r12815;
	xor.b32  	%r11141, %r12821, %r12818;
	and.b32  	%r12822, %r12756, %r12740;
	xor.b32  	%r12823, %r12764, %r12822;
	xor.b32  	%r12824, %r12756, %r12748;
	xor.b32  	%r11209, %r12824, %r12823;
	or.b32  	%r12825, %r12764, %r12740;
	xor.b32  	%r12826, %r12825, %r12748;
	xor.b32  	%r12827, %r11209, %r12740;
	or.b32  	%r12828, %r12827, %r12826;
	xor.b32  	%r12829, %r12828, %r12823;
	and.b32  	%r12830, %r12826, %r12823;
	xor.b32  	%r12831, %r12827, %r12830;
	xor.b32  	%r12832, %r12831, %r12826;
	xor.b32  	%r11165, %r12832, %r12829;
	and.b32  	%r12833, %r12757, %r12741;
	xor.b32  	%r12834, %r12765, %r12833;
	xor.b32  	%r12835, %r12757, %r12749;
	xor.b32  	%r11233, %r12835, %r12834;
	or.b32  	%r12836, %r12765, %r12741;
	xor.b32  	%r12837, %r12836, %r12749;
	xor.b32  	%r12838, %r11233, %r12741;
	or.b32  	%r12839, %r12838, %r12837;
	xor.b32  	%r12840, %r12839, %r12834;
	and.b32  	%r12841, %r12837, %r12834;
	xor.b32  	%r12842, %r12838, %r12841;
	xor.b32  	%r12843, %r12842, %r12837;
	xor.b32  	%r11189, %r12843, %r12840;
	and.b32  	%r12844, %r12758, %r12742;
	xor.b32  	%r12845, %r12766, %r12844;
	xor.b32  	%r12846, %r12758, %r12750;
	xor.b32  	%r11257, %r12846, %r12845;
	or.b32  	%r12847, %r12766, %r12742;
	xor.b32  	%r12848, %r12847, %r12750;
	xor.b32  	%r12849, %r11257, %r12742;
	or.b32  	%r12850, %r12849, %r12848;
	xor.b32  	%r12851, %r12850, %r12845;
	and.b32  	%r12852, %r12848, %r12845;
	xor.b32  	%r12853, %r12849, %r12852;
	xor.b32  	%r12854, %r12853, %r12848;
	xor.b32  	%r11213, %r12854, %r12851;
	// begin inline asm
	shf.l.wrap.b32 %r11087, %r11089, %r11089, %r12506;
	// end inline asm
	// begin inline asm
	shf.l.wrap.b32 %r11091, %r11093, %r11093, %r12510;
	// end inline asm
	xor.b32  	%r12855, %r11087, %r12785;
	xor.b32  	%r11097, %r12855, %r11091;
	shl.b32 	%r12856, %r11087, 3;
	xor.b32  	%r12857, %r12809, %r12856;
	xor.b32  	%r12858, %r12857, %r11091;
	not.b32 	%r11101, %r12858;
	// begin inline asm
	shf.l.wrap.b32 %r11095, %r11097, %r11097, %r12514;
	// end inline asm
	// begin inline asm
	shf.l.wrap.b32 %r11099, %r11101, %r11101, %r12518;
	// end inline asm
	xor.b32  	%r12859, %r11095, %r11087;
	xor.b32  	%r11105, %r12859, %r11099;
	shl.b32 	%r12860, %r11095, 7;
	xor.b32  	%r12861, %r12860, %r11091;
	xor.b32  	%r11109, %r12861, %r11099;
	// begin inline asm
	shf.l.wrap.b32 %r11103, %r11105, %r11105, %r12522;
	// end inline asm
	// begin inline asm
	shf.l.wrap.b32 %r11107, %r11109, %r11109, %r12526;
	// end inline asm
	// begin inline asm
	shf.l.wrap.b32 %r11111, %r11113, %r11113, %r12506;
	// end inline asm
	// begin inline asm
	shf.l.wrap.b32 %r11115, %r11117, %r11117, %r12510;
	// end inline asm
	xor.b32  	%r12862, %r11111, %r12796;
	xor.b32  	%r11121, %r12862, %r11115;
	shl.b32 	%r12863, %r11111, 3;
	xor.b32  	%r12864, %r12820, %r12863;
	xor.b32  	%r12865, %r12864, %r11115;
	not.b32 	%r11125, %r12865;
	// begin inline asm
	shf.l.wrap.b32 %r11119, %r11121, %r11121, %r12514;
	// end inline asm
	// begin inline asm
	shf.l.wrap.b32 %r11123, %r11125, %r11125, %r12518;
	// end inline asm
	xor.b32  	%r12866, %r11119, %r11111;
	xor.b32  	%r11129, %r12866, %r11123;
	shl.b32 	%r12867, %r11119, 7;
	xor.b32  	%r12868, %r12867, %r11115;
	xor.b32  	%r11133, %r12868, %r11123;
	// begin inline asm
	shf.l.wrap.b32 %r11127, %r11129, %r11129, %r12522;
	// end inline asm
	// begin inline asm
	shf.l.wrap.b32 %r11131, %r11133, %r11133, %r12526;
	// end inline asm
	// begin inline asm
	shf.l.wrap.b32 %r11135, %r11137, %r11137, %r12506;
	// end inline asm
	// begin inline asm
	shf.l.wrap.b32 %r11139, %r11141, %r11141, %r12510;
	// end inline asm
	xor.b32  	%r12869, %r11135, %r12807;
	xor.b32  	%r11145, %r12869, %r11139;
	shl.b32 	%r12870, %r11135, 3;
	xor.b32  	%r12871, %r12831, %r12870;
	xor.b32  	%r12872, %r12871, %r11139;
	not.b32 	%r11149, %r12872;
	// begin inline asm
	shf.l.wrap.b32 %r11143, %r11145, %r11145, %r12514;
	// end inline asm
	// begin inline asm
	shf.l.wrap.b32 %r11147, %r11149, %r11149, %r12518;
	// end inline asm
	xor.b32  	%r12873, %r11143, %r11135;
	xor.b32  	%r11153, %r12873, %r11147;
	shl.b32 	%r12874, %r11143, 7;
	xor.b32  	%r12875, %r12874, %r11139;
	xor.b32  	%r11157, %r12875, %r11147;
	// begin inline asm
	shf.l.wrap.b32 %r11151, %r11153, %r11153, %r12522;
	// end inline asm
	// begin inline asm
	shf.l.wrap.b32 %r11155, %r11157, %r11157, %r12526;
	// end inline asm
	// begin inline asm
	shf.l.wrap.b32 %r11159, %r11161, %r11161, %r12506;
	// end inline asm
	// begin inline asm
	shf.l.wrap.b32 %r11163, %r11165, %r11165, %r12510;
	// end inline asm
	xor.b32  	%r12876, %r11159, %r12818;
	xor.b32  	%r11169, %r12876, %r11163;
	shl.b32 	%r12877, %r11159, 3;
	xor.b32  	%r12878, %r12842, %r12877;
	xor.b32  	%r12879, %r12878, %r11163;
	not.b32 	%r11173, %r12879;
	// begin inline asm
	shf.l.wrap.b32 %r11167, %r11169, %r11169, %r12514;
	// end inline asm
	// begin inline asm
	shf.l.wrap.b32 %r11171, %r11173, %r11173, %r12518;
	// end inline asm
	xor.b32  	%r12880, %r11167, %r11159;
	xor.b32  	%r11177, %r12880, %r11171;
	shl.b32 	%r12881, %r11167, 7;
	xor.b32  	%r12882, %r12881, %r11163;
	xor.b32  	%r11181, %r12882, %r11171;
	// begin inline asm
	shf.l.wrap.b32 %r11175, %r11177, %r11177, %r12522;
	// end inline asm
	// begin inline asm
	shf.l.wrap.b32 %r11179, %r11181, %r11181, %r12526;
	// end inline asm
	// begin inline asm
	shf.l.wrap.b32 %r11183, %r11185, %r11185, %r12506;
	// end inline asm
	// begin inline asm
	shf.l.wrap.b32 %r11187, %r11189, %r11189, %r12510;
	// end inline asm
	xor.b32  	%r12883, %r11183, %r12829;
	xor.b32  	%r11193, %r12883, %r11187;
	shl.b32 	%r12884, %r11183, 3;
	xor.b32  	%r12885, %r12853, %r12884;
	xor.b32  	%r12886, %r12885, %r11187;
	not.b32 	%r11197, %r12886;
	// begin inline asm
	shf.l.wrap.b32 %r11191, %r11193, %r11193, %r12514;
	// end inline asm
	// begin inline asm
	shf.l.wrap.b32 %r11195, %r11197, %r11197, %r12518;
	// end inline asm
	xor.b32  	%r12887, %r11191, %r11183;
	xor.b32  	%r11201, %r12887, %r11195;
	shl.b32 	%r12888, %r11191, 7;
	xor.b32  	%r12889, %r12888, %r11187;
	xor.b32  	%r11205, %r12889, %r11195;
	// begin inline asm
	shf.l.wrap.b32 %r11199, %r11201, %r11201, %r12522;
	// end inline asm
	// begin inline asm
	shf.l.wrap.b32 %r11203, %r11205, %r11205, %r12526;
	// end inline asm
	// begin inline asm
	shf.l.wrap.b32 %r11207, %r11209, %r11209, %r12506;
	// end inline asm
	// begin inline asm
	shf.l.wrap.b32 %r11211, %r11213, %r11213, %r12510;
	// end inline asm
	xor.b32  	%r12890, %r11207, %r12840;
	xor.b32  	%r11217, %r12890, %r11211;
	shl.b32 	%r12891, %r11207, 3;
	xor.b32  	%r12892, %r12776, %r12891;
	xor.b32  	%r12893, %r12892, %r11211;
	not.b32 	%r11221, %r12893;
	// begin inline asm
	shf.l.wrap.b32 %r11215, %r11217, %r11217, %r12514;
	// end inline asm
	// begin inline asm
	shf.l.wrap.b32 %r11219, %r11221, %r11221, %r12518;
	// end inline asm
	xor.b32  	%r12894, %r11215, %r11207;
	xor.b32  	%r11225, %r12894, %r11219;
	shl.b32 	%r12895, %r11215, 7;
	xor.b32  	%r12896, %r12895, %r11211;
	xor.b32  	%r11229, %r12896, %r11219;
	// begin inline asm
	shf.l.wrap.b32 %r11223, %r11225, %r11225, %r12522;
	// end inline asm
	// begin inline asm
	shf.l.wrap.b32 %r11227, %r11229, %r11229, %r12526;
	// end inline asm
	// begin inline asm
	shf.l.wrap.b32 %r11231, %r11233, %r11233, %r12506;
	// end inline asm
	// begin inline asm
	shf.l.wrap.b32 %r11235, %r11237, %r11237, %r12510;
	// end inline asm
	xor.b32  	%r12897, %r11231, %r12851;
	xor.b32  	%r11241, %r12897, %r11235;
	shl.b32 	%r12898, %r11231, 3;
	xor.b32  	%r12899, %r12787, %r12898;
	xor.b32  	%r12900, %r12899, %r11235;
	not.b32 	%r11245, %r12900;
	// begin inline asm
	shf.l.wrap.b32 %r11239, %r11241, %r11241, %r12514;
	// end inline asm
	// begin inline asm
	shf.l.wrap.b32 %r11243, %r11245, %r11245, %r12518;
	// end inline asm
	xor.b32  	%r12901, %r11239, %r11231;
	xor.b32  	%r11249, %r12901, %r11243;
	shl.b32 	%r12902, %r11239, 7;
	xor.b32  	%r12903, %r12902, %r11235;
	xor.b32  	%r11253, %r12903, %r11243;
	// begin inline asm
	shf.l.wrap.b32 %r11247, %r11249, %r11249, %r12522;
	// end inline asm
	// begin inline asm
	shf.l.wrap.b32 %r11251, %r11253, %r11253, %r12526;
	// end inline asm
	// begin inline asm
	shf.l.wrap.b32 %r11255, %r11257, %r11257, %r12506;
	// end inline asm
	// begin inline asm
	shf.l.wrap.b32 %r11259, %r11261, %r11261, %r12510;
	// end inline asm
	xor.b32  	%r12904, %r11255, %r12774;
	xor.b32  	%r11265, %r12904, %r11259;
	shl.b32 	%r12905, %r11255, 3;
	xor.b32  	%r12906, %r12798, %r12905;
	xor.b32  	%r12907, %r12906, %r11259;
	not.b32 	%r11269, %r12907;
	// begin inline asm
	shf.l.wrap.b32 %r11263, %r11265, %r11265, %r12514;
	// end inline asm
	// begin inline asm
	shf.l.wrap.b32 %r11267, %r11269, %r11269, %r12518;
	// end inline asm
	xor.b32  	%r12908, %r11263, %r11255;
	xor.b32  	%r11273, %r12908, %r11267;
	shl.b32 	%r12909, %r11263, 7;
	xor.b32  	%r12910, %r12909, %r11259;
	xor.b32  	%r11277, %r12910, %r11267;
	// begin inline asm
	shf.l.wrap.b32 %r11271, %r11273, %r11273, %r12522;
	// end inline asm
	// begin inline asm
	shf.l.wrap.b32 %r11275, %r11277, %r11277, %r12526;
	// end inline asm
	// begin inline asm
	shf.l.wrap.b32 %r11279, %r11103, %r11103, %r12506;
	// end inline asm
	// begin inline asm
	shf.l.wrap.b32 %r11283, %r11223, %r11223, %r12510;
	// end inline asm
	xor.b32  	%r12911, %r11279, %r11151;
	xor.b32  	%r11289, %r12911, %r11283;
	shl.b32 	%r12912, %r11279, 3;
	xor.b32  	%r12913, %r12912, %r11271;
	xor.b32  	%r11293, %r12913, %r11283;
	// begin inline asm
	shf.l.wrap.b32 %r11287, %r11289, %r11289, %r12514;
	// end inline asm
	// begin inline asm
	shf.l.wrap.b32 %r11291, %r11293, %r11293, %r12518;
	// end inline asm
	xor.b32  	%r12914, %r11287, %r11279;
	xor.b32  	%r11297, %r12914, %r11291;
	shl.b32 	%r12915, %r11287, 7;
	xor.b32  	%r12916, %r12915, %r11283;
	xor.b32  	%r11301, %r12916, %r11291;
	// begin inline asm
	shf.l.wrap.b32 %r11295, %r11297, %r11297, %r12522;
	// end inline asm
	// begin inline asm
	shf.l.wrap.b32 %r11299, %r11301, %r11301, %r12526;
	// end inline asm
	// begin inline asm
	shf.l.wrap.b32 %r11303, %r11251, %r11251, %r12506;
	// end inline asm
	// begin inline asm
	shf.l.wrap.b32 %r11307, %r11179, %r11179, %r12510;
	// end inline asm
	xor.b32  	%r12917, %r11303, %r11131;
	xor.b32  	%r11313, %r12917, %r11307;
	shl.b32 	%r12918, %r11303, 3;
	xor.b32  	%r12919, %r12918, %r11203;
	xor.b32  	%r11317, %r12919, %r11307;
	// begin inline asm
	shf.l.wrap.b32 %r11311, %r11313, %r11313, %r12514;
	// end inline asm
	// begin inline asm
	shf.l.wrap.b32 %r11315, %r11317, %r11317, %r12518;
	// end inline asm
	xor.b32  	%r12920, %r11311, %r11303;
	xor.b32  	%r11321, %r12920, %r11315;
	shl.b32 	%r12921, %r11311, 7;
	xor.b32  	%r12922, %r12921, %r11307;
	xor.b32  	%r11325, %r12922, %r11315;
	// begin inline asm
	shf.l.wrap.b32 %r11319, %r11321, %r11321, %r12522;
	// end inline asm
	// begin inline asm
	shf.l.wrap.b32 %r11323, %r11325, %r11325, %r12526;
	// end inline asm
	// begin inline asm
	shf.l.wrap.b32 %r11327, %r11095, %r11095, %r12506;
	// end inline asm
	// begin inline asm
	shf.l.wrap.b32 %r11331, %r11167, %r11167, %r12510;
	// end inline asm
	xor.b32  	%r12923, %r11327, %r11143;
	xor.b32  	%r11337, %r12923, %r11331;
	shl.b32 	%r12924, %r11327, 3;
	xor.b32  	%r12925, %r12924, %r11215;
	xor.b32  	%r11341, %r12925, %r11331;
	// begin inline asm
	shf.l.wrap.b32 %r11335, %r11337, %r11337, %r12514;
	// end inline asm
	// begin inline asm
	shf.l.wrap.b32 %r11339, %r11341, %r11341, %r12518;
	// end inline asm
	xor.b32  	%r12926, %r11335, %r11327;
	xor.b32  	%r11345, %r12926, %r11339;
	shl.b32 	%r12927, %r11335, 7;
	xor.b32  	%r12928, %r12927, %r11331;
	xor.b32  	%r11349, %r12928, %r11339;
	// begin inline asm
	shf.l.wrap.b32 %r11343, %r11345, %r11345, %r12522;
	// end inline asm
	// begin inline asm
	shf.l.wrap.b32 %r11347, %r11349, %r11349, %r12526;
	// end inline asm
	// begin inline asm
	shf.l.wrap.b32 %r11351, %r11243, %r11243, %r12506;
	// end inline asm
	// begin inline asm
	shf.l.wrap.b32 %r11355, %r11123, %r11123, %r12510;
	// end inline asm
	xor.b32  	%r12929, %r11351, %r11267;
	xor.b32  	%r11361, %r12929, %r11355;
	shl.b32 	%r12930, %r11351, 3;
	xor.b32  	%r12931, %r12930, %r11195;
	xor.b32  	%r11365, %r12931, %r11355;
	// begin inline asm
	shf.l.wrap.b32 %r11359, %r11361, %r11361, %r12514;
	// end inline asm
	// begin inline asm
	shf.l.wrap.b32 %r11363, %r11365, %r11365, %r12518;
	// end inline asm
	xor.b32  	%r12932, %r11359, %r11351;
	xor.b32  	%r11369, %r12932, %r11363;
	shl.b32 	%r12933, %r11359, 7;
	xor.b32  	%r12934, %r12933, %r11355;
	xor.b32  	%r11373, %r12934, %r11363;
	// begin inline asm
	shf.l.wrap.b32 %r11367, %r11369, %r11369, %r12522;
	// end inline asm
	// begin inline asm
	shf.l.wrap.b32 %r11371, %r11373, %r11373, %r12526;
	// end inline asm
	xor.b32  	%r12935, %r12528, %r11295;
	xor.b32  	%r12936, %r7, %r11127;
	xor.b32  	%r12937, %r12936, 2;
	xor.b32  	%r12938, %r8, %r11287;
	xor.b32  	%r12939, %r9, %r11175;
	xor.b32  	%r12940, %r12533, %r11199;
	xor.b32  	%r12941, %r11, %r11299;
	xor.b32  	%r12942, %r12, %r11247;
	xor.b32  	%r12943, %r13, %r11291;
	xor.b32  	%r12944, %r14, %r11263;
	xor.b32  	%r12945, %r15, %r11343;
	xor.b32  	%r12946, %r16, %r11119;
	xor.b32  	%r12947, %r17, %r11335;
	xor.b32  	%r12948, %r12542, %r11347;
	xor.b32  	%r12949, %r19, %r11191;
	xor.b32  	%r12950, %r20, %r11339;
	xor.b32  	%r12951, %r21, %r11239;
	xor.b32  	%r12952, %r22, %r11319;
	xor.b32  	%r12953, %r23, %r11275;
	xor.b32  	%r12954, %r24, %r11107;
	xor.b32  	%r12955, %r25, %r11311;
	xor.b32  	%r12956, %r26, %r11155;
	xor.b32  	%r12957, %r27, %r11323;
	xor.b32  	%r12958, %r28, %r11315;
	xor.b32  	%r12959, %r29, %r11227;
	xor.b32  	%r12960, %r30, %r11219;
	xor.b32  	%r12961, %r12556, %r11367;
	xor.b32  	%r12962, %r32, %r11359;
	xor.b32  	%r12963, %r12559, %r11099;
	xor.b32  	%r12964, %r12561, %r11371;
	xor.b32  	%r12965, %r35, %r11147;
	xor.b32  	%r12966, %r36, %r11171;
	xor.b32  	%r12967, %r37, %r11363;
	and.b32  	%r12968, %r12952, %r12935;
	xor.b32  	%r12969, %r12960, %r12968;
	xor.b32  	%r12970, %r12952, %r12944;
	xor.b32  	%r11377, %r12970, %r12969;
	or.b32  	%r12971, %r12960, %r12935;
	xor.b32  	%r12972, %r12971, %r12944;
	xor.b32  	%r12973, %r11377, %r12935;
	or.b32  	%r12974, %r12973, %r12972;
	xor.b32  	%r12975, %r12974, %r12969;
	and.b32  	%r12976, %r12972, %r12969;
	xor.b32  	%r12977, %r12973, %r12976;
	xor.b32  	%r12978, %r12977, %r12972;
	xor.b32  	%r11525, %r12978, %r12975;
	and.b32  	%r12979, %r12953, %r12937;
	xor.b32  	%r12980, %r12961, %r12979;
	xor.b32  	%r12981, %r12953, %r12945;
	xor.b32  	%r11401, %r12981, %r12980;
	or.b32  	%r12982, %r12961, %r12937;
	xor.b32  	%r12983, %r12982, %r12945;
	xor.b32  	%r12984, %r11401, %r12937;
	or.b32  	%r12985, %r12984, %r12983;
	xor.b32  	%r12986, %r12985, %r12980;
	and.b32  	%r12987, %r12983, %r12980;
	xor.b32  	%r12988, %r12984, %r12987;
	xor.b32  	%r12989, %r12988, %r12983;
	xor.b32  	%r11549, %r12989, %r12986;
	and.b32  	%r12990, %r12954, %r12938;
	xor.b32  	%r12991, %r12962, %r12990;
	xor.b32  	%r12992, %r12954, %r12946;
	xor.b32  	%r11425, %r12992, %r12991;
	or.b32  	%r12993, %r12962, %r12938;
	xor.b32  	%r12994, %r12993, %r12946;
	xor.b32  	%r12995, %r11425, %r12938;
	or.b32  	%r12996, %r12995, %r12994;
	xor.b32  	%r12997, %r12996, %r12991;
	and.b32  	%r12998, %r12994, %r12991;
	xor.b32  	%r12999, %r12995, %r12998;
	xor.b32  	%r13000, %r12999, %r12994;
	xor.b32  	%r11381, %r13000, %r12997;
	and.b32  	%r13001, %r12955, %r12939;
	xor.b32  	%r13002, %r12963, %r13001;
	xor.b32  	%r13003, %r12955, %r12947;
	xor.b32  	%r11449, %r13003, %r13002;
	or.b32  	%r13004, %r12963, %r12939;
	xor.b32  	%r13005, %r13004, %r12947;
	xor.b32  	%r13006, %r11449, %r12939;
	or.b32  	%r13007, %r13006, %r13005;
	xor.b32  	%r13008, %r13007, %r13002;
	and.b32  	%r13009, %r13005, %r13002;
	xor.b32  	%r13010, %r13006, %r13009;
	xor.b32  	%r13011, %r13010, %r13005;
	xor.b32  	%r11405, %r13011, %r13008;
	and.b32  	%r13012, %r12956, %r12940;
	xor.b32  	%r13013, %r12964, %r13012;
	xor.b32  	%r13014, %r12956, %r12948;
	xor.b32  	%r11473, %r13014, %r13013;
	or.b32  	%r13015, %r12964, %r12940;
	xor.b32  	%r13016, %r13015, %r12948;
	xor.b32  	%r13017, %r11473, %r12940;
	or.b32  	%r13018, %r13017, %r13016;
	xor.b32  	%r13019, %r13018, %r13013;
	and.b32  	%r13020, %r13016, %r13013;
	xor.b32  	%r13021, %r13017, %r13020;
	xor.b32  	%r13022, %r13021, %r13016;
	xor.b32  	%r11429, %r13022, %r13019;
	and.b32  	%r13023, %r12957, %r12941;
	xor.b32  	%r13024, %r12965, %r13023;
	xor.b32  	%r13025, %r12957, %r12949;
	xor.b32  	%r11497, %r13025, %r13024;
	or.b32  	%r13026, %r12965, %r12941;
	xor.b32  	%r13027, %r13026, %r12949;
	xor.b32  	%r13028, %r11497, %r12941;
	or.b32  	%r13029, %r13028, %r13027;
	xor.b32  	%r13030, %r13029, %r13024;
	and.b32  	%r13031, %r13027, %r13024;
	xor.b32  	%r13032, %r13028, %r13031;
	xor.b32  	%r13033, %r13032, %r13027;
	xor.b32  	%r11453, %r13033, %r13030;
	and.b32  	%r13034, %r12958, %r12942;
	xor.b32  	%r13035, %r12966, %r13034;
	xor.b32  	%r13036, %r12958, %r12950;
	xor.b32  	%r11521, %r13036, %r13035;
	or.b32  	%r13037, %r12966, %r12942;
	xor.b32  	%r13038, %r13037, %r12950;
	xor.b32  	%r13039, %r11521, %r12942;
	or.b32  	%r13040, %r13039, %r13038;
	xor.b32  	%r13041, %r13040, %r13035;
	and.b32  	%r13042, %r13038, %r13035;
	xor.b32  	%r13043, %r13039, %r13042;
	xor.b32  	%r13044, %r13043, %r13038;
	xor.b32  	%r11477, %r13044, %r13041;
	and.b32  	%r13045, %r12959, %r12943;
	xor.b32  	%r13046, %r12967, %r13045;
	xor.b32  	%r13047, %r12959, %r12951;
	xor.b32  	%r11545, %r13047, %r13046;
	or.b32  	%r13048, %r12967, %r12943;
	xor.b32  	%r13049, %r13048, %r12951;
	xor.b32  	%r13050, %r11545, %r12943;
	or.b32  	%r13051, %r13050, %r13049;
	xor.b32  	%r13052, %r13051, %r13046;
	and.b32  	%r13053, %r13049, %r13046;
	xor.b32  	%r13054, %r13050, %r13053;
	xor.b32  	%r13055, %r13054, %r13049;
	xor.b32  	%r11501, %r13055, %r13052;
	// begin inline asm
	shf.l.wrap.b32 %r11375, %r11377, %r11377, %r12506;
	// end inline asm
	// begin inline asm
	shf.l.wrap.b32 %r11379, %r11381, %r11381, %r12510;
	// end inline asm
	xor.b32  	%r13056, %r11375, %r12986;
	xor.b32  	%r11385, %r13056, %r11379;
	shl.b32 	%r13057, %r11375, 3;
	xor.b32  	%r13058, %r13010, %r13057;
	xor.b32  	%r13059, %r13058, %r11379;
	not.b32 	%r11389, %r13059;
	// begin inline asm
	shf.l.wrap.b32 %r11383, %r11385, %r11385, %r12514;
	// end inline asm
	// begin inline asm
	shf.l.wrap.b32 %r11387, %r11389, %r11389, %r12518;
	// end inline asm
	xor.b32  	%r13060, %r11383, %r11375;
	xor.b32  	%r11393, %r13060, %r11387;
	shl.b32 	%r13061, %r11383, 7;
	xor.b32  	%r13062, %r13061, %r11379;
	xor.b32  	%r11397, %r13062, %r11387;
	// begin inline asm
	shf.l.wrap.b32 %r11391, %r11393, %r11393, %r12522;
	// end inline asm
	// begin inline asm
	shf.l.wrap.b32 %r11395, %r11397, %r11397, %r12526;
	// end inline asm
	// begin inline asm
	shf.l.wrap.b32 %r11399, %r11401, %r11401, %r12506;
	// end inline asm
	// begin inline asm
	shf.l.wrap.b32 %r11403, %r11405, %r11405, %r12510;
	// end inline asm
	xor.b32  	%r13063, %r11399, %r12997;
	xor.b32  	%r11409, %r13063, %r11403;
	shl.b32 	%r13064, %r11399, 3;
	xor.b32  	%r13065, %r13021, %r13064;
	xor.b32  	%r13066, %r13065, %r11403;
	not.b32 	%r11413, %r13066;
	// begin inline asm
	shf.l.wrap.b32 %r11407, %r11409, %r11409, %r12514;
	// end inline asm
	// begin inline asm
	shf.l.wrap.b32 %r11411, %r11413, %r11413, %r12518;
	// end inline asm
	xor.b32  	%r13067, %r11407, %r11399;
	xor.b32  	%r11417, %r13067, %r11411;
	shl.b32 	%r13068, %r11407, 7;
	xor.b32  	%r13069, %r13068, %r11403;
	xor.b32  	%r11421, %r13069, %r11411;
	// begin inline asm
	shf.l.wrap.b32 %r11415, %r11417, %r11417, %r12522;
	// end inline asm
	// begin inline asm
	shf.l.wrap.b32 %r11419, %r11421, %r11421, %r12526;
	// end inline asm
	// begin inline asm
	shf.l.wrap.b32 %r11423, %r11425, %r11425, %r12506;
	// end inline asm
	// begin inline asm
	shf.l.wrap.b32 %r11427, %r11429, %r11429, %r12510;
	// end inline asm
	xor.b32  	%r13070, %r11423, %r13008;
	xor.b32  	%r11433, %r13070, %r11427;
	shl.b32 	%r13071, %r11423, 3;
	xor.b32  	%r13072, %r13032, %r13071;
	xor.b32  	%r13073, %r13072, %r11427;
	not.b32 	%r11437, %r13073;
	// begin inline asm
	shf.l.wrap.b32 %r11431, %r11433, %r11433, %r12514;
	// end inline asm
	// begin inline asm
	shf.l.wrap.b32 %r11435, %r11437, %r11437, %r12518;
	// end inline asm
	xor.b32  	%r13074, %r11431, %r11423;
	xor.b32  	%r11441, %r13074, %r11435;
	shl.b32 	%r13075, %r11431, 7;
	xor.b32  	%r13076, %r13075, %r11427;
	xor.b32  	%r11445, %r13076, %r11435;
	// begin inline asm
	shf.l.wrap.b32 %r11439, %r11441, %r11441, %r12522;
	// end inline asm
	// begin inline asm
	shf.l.wrap.b32 %r11443, %r11445, %r11445, %r12526;
	// end inline asm
	// begin inline asm
	shf.l.wrap.b32 %r11447, %r11449, %r11449, %r12506;
	// end inline asm
	// begin inline asm
	shf.l.wrap.b32 %r11451, %r11453, %r11453, %r12510;
	// end inline asm
	xor.b32  	%r13077, %r11447, %r13019;
	xor.b32  	%r11457, %r13077, %r11451;
	shl.b32 	%r13078, %r11447, 3;
	xor.b32  	%r13079, %r13043, %r13078;
	xor.b32  	%r13080, %r13079, %r11451;
	not.b32 	%r11461, %r13080;
	// begin inline asm
	shf.l.wrap.b32 %r11455, %r11457, %r11457, %r12514;
	// end inline asm
	// begin inline asm
	shf.l.wrap.b32 %r11459, %r11461, %r11461, %r12518;
	// end inline asm
	xor.b32  	%r13081, %r11455, %r11447;
	xor.b32  	%r11465, %r13081, %r11459;
	shl.b32 	%r13082, %r11455, 7;
	xor.b32  	%r13083, %r13082, %r11451;
	xor.b32  	%r11469, %r13083, %r11459;
	// begin inline asm
	shf.l.wrap.b32 %r11463, %r11465, %r11465, %r12522;
	// end inline asm
	// begin inline asm
	shf.l.wrap.b32 %r11467, %r11469, %r11469, %r12526;
	// end inline asm
	// begin inline asm
	shf.l.wrap.b32 %r11471, %r11473, %r11473, %r12506;
	// end inline asm
	// begin inline asm
	shf.l.wrap.b32 %r11475, %r11477, %r11477, %r12510;
	// end inline asm
	xor.b32  	%r13084, %r11471, %r13030;
	xor.b32  	%r11481, %r13084, %r11475;
	shl.b32 	%r13085, %r11471, 3;
	xor.b32  	%r13086, %r13054, %r13085;
	xor.b32  	%r13087, %r13086, %r11475;
	not.b32 	%r11485, %r13087;
	// begin inline asm
	shf.l.wrap.b32 %r11479, %r11481, %r11481, %r12514;
	// end inline asm
	// begin inline asm
	shf.l.wrap.b32 %r11483, %r11485, %r11485, %r12518;
	// end inline asm
	xor.b32  	%r13088, %r11479, %r11471;
	xor.b32  	%r11489, %r13088, %r11483;
	shl.b32 	%r13089, %r11479, 7;
	xor.b32  	%r13090, %r13089, %r11475;
	xor.b32  	%r11493, %r13090, %r11483;
	// begin inline asm
	shf.l.wrap.b32 %r11487, %r11489, %r11489, %r12522;
	// end inline asm
	// begin inline asm
	shf.l.wrap.b32 %r11491, %r11493, %r11493, %r12526;
	// end inline asm
	// begin inline asm
	shf.l.wrap.b32 %r11495, %r11497, %r11497, %r12506;
	// end inline asm
	// begin inline asm
	shf.l.wrap.b32 %r11499, %r11501, %r11501, %r12510;
	// end inline asm
	xor.b32  	%r13091, %r11495, %r13041;
	xor.b32  	%r11505, %r13091, %r11499;
	shl.b32 	%r13092, %r11495, 3;
	xor.b32  	%r13093, %r12977, %r13092;
	xor.b32  	%r13094, %r13093, %r11499;
	not.b32 	%r11509, %r13094;
	// begin inline asm
	shf.l.wrap.b32 %r11503, %r11505, %r11505, %r12514;
	// end inline asm
	// begin inline asm
	shf.l.wrap.b32 %r11507, %r11509, %r11509, %r12518;
	// end inline asm
	xor.b32  	%r13095, %r11503, %r11495;
	xor.b32  	%r11513, %r13095, %r11507;
	shl.b32 	%r13096, %r11503, 7;
	xor.b32  	%r13097, %r13096, %r11499;
	xor.b32  	%r11517, %r13097, %r11507;
	// begin inline asm
	shf.l.wrap.b32 %r11511, %r11513, %r11513, %r12522;
	// end inline asm
	// begin inline asm
	shf.l.wrap.b32 %r11515, %r11517, %r11517, %r12526;
	// end inline asm
	// begin inline asm
	shf.l.wrap.b32 %r11519, %r11521, %r11521, %r12506;
	// end inline asm
	// begin inline asm
	shf.l.wrap.b32 %r11523, %r11525, %r11525, %r12510;
	// end inline asm
	xor.b32  	%r13098, %r11519, %r13052;
	xor.b32  	%r11529, %r13098, %r11523;
	shl.b32 	%r13099, %r11519, 3;
	xor.b32  	%r13100, %r12988, %r13099;
	xor.b32  	%r13101, %r13100, %r11523;
	not.b32 	%r11533, %r13101;
	// begin inline asm
	shf.l.wrap.b32 %r11527, %r11529, %r11529, %r12514;
	// end inline asm
	// begin inline asm
	shf.l.wrap.b32 %r11531, %r11533, %r11533, %r12518;
	// end inline asm
	xor.b32  	%r13102, %r11527, %r11519;
	xor.b32  	%r11537, %r13102, %r11531;
	shl.b32 	%r13103, %r11527, 7;
	xor.b32  	%r13104, %r13103, %r11523;
	xor.b32  	%r11541, %r13104, %r11531;
	// begin inline asm
	shf.l.wrap.b32 %r11535, %r11537, %r11537, %r12522;
	// end inline asm
	// begin inline asm
	shf.l.wrap.b32 %r11539, %r11541, %r11541, %r12526;
	// end inline asm
	// begin inline asm
	shf.l.wrap.b32 %r11543, %r11545, %r11545, %r12506;
	// end inline asm
	// begin inline asm
	shf.l.wrap.b32 %r11547, %r11549, %r11549, %r12510;
	// end inline asm
	xor.b32  	%r13105, %r11543, %r12975;
	xor.b32  	%r11553, %r13105, %r11547;
	shl.b32 	%r13106, %r11543, 3;
	xor.b32  	%r13107, %r12999, %r13106;
	xor.b32  	%r13108, %r13107, %r11547;
	not.b32 	%r11557, %r13108;
	// begin inline asm
	shf.l.wrap.b32 %r11551, %r11553, %r11553, %r12514;
	// end inline asm
	// begin inline asm
	shf.l.wrap.b32 %r11555, %r11557, %r11557, %r12518;
	// end inline asm
	xor.b32  	%r13109, %r11551, %r11543;
	xor.b32  	%r11561, %r13109, %r11555;
	shl.b32 	%r13110, %r11551, 7;
	xor.b32  	%r13111, %r13110, %r11547;
	xor.b32  	%r11565, %r13111, %r11555;
	// begin inline asm
	shf.l.wrap.b32 %r11559, %r11561, %r11561, %r12522;
	// end inline asm
	// begin inline asm
	shf.l.wrap.b32 %r11563, %r11565, %r11565, %r12526;
	// end inline asm
	// begin inline asm
	shf.l.wrap.b32 %r11567, %r11391, %r11391, %r12506;
	// end inline asm
	// begin inline asm
	shf.l.wrap.b32 %r11571, %r11511, %r11511, %r12510;
	// end inline asm
	xor.b32  	%r13112, %r11567, %r11439;
	xor.b32  	%r11577, %r13112, %r11571;
	shl.b32 	%r13113, %r11567, 3;
	xor.b32  	%r13114, %r13113, %r11559;
	xor.b32  	%r11581, %r13114, %r11571;
	// begin inline asm
	shf.l.wrap.b32 %r11575, %r11577, %r11577, %r12514;
	// end inline asm
	// begin inline asm
	shf.l.wrap.b32 %r11579, %r11581, %r11581, %r12518;
	// end inline asm
	xor.b32  	%r13115, %r11575, %r11567;
	xor.b32  	%r11585, %r13115, %r11579;
	shl.b32 	%r13116, %r11575, 7;
	xor.b32  	%r13117, %r13116, %r11571;
	xor.b32  	%r11589, %r13117, %r11579;
	// begin inline asm
	shf.l.wrap.b32 %r11583, %r11585, %r11585, %r12522;
	// end inline asm
	// begin inline asm
	shf.l.wrap.b32 %r11587, %r11589, %r11589, %r12526;
	// end inline asm
	// begin inline asm
	shf.l.wrap.b32 %r11591, %r11539, %r11539, %r12506;
	// end inline asm
	// begin inline asm
	shf.l.wrap.b32 %r11595, %r11467, %r11467, %r12510;
	// end inline asm
	xor.b32  	%r13118, %r11591, %r11419;
	xor.b32  	%r11601, %r13118, %r11595;
	shl.b32 	%r13119, %r11591, 3;
	xor.b32  	%r13120, %r13119, %r11491;
	xor.b32  	%r11605, %r13120, %r11595;
	// begin inline asm
	shf.l.wrap.b32 %r11599, %r11601, %r11601, %r12514;
	// end inline asm
	// begin inline asm
	shf.l.wrap.b32 %r11603, %r11605, %r11605, %r12518;
	// end inline asm
	xor.b32  	%r13121, %r11599, %r11591;
	xor.b32  	%r11609, %r13121, %r11603;
	shl.b32 	%r13122, %r11599, 7;
	xor.b32  	%r13123, %r13122, %r11595;
	xor.b32  	%r11613, %r13123, %r11603;
	// begin inline asm
	shf.l.wrap.b32 %r11607, %r11609, %r11609, %r12522;
	// end inline asm
	// begin inline asm
	shf.l.wrap.b32 %r11611, %r11613, %r11613, %r12526;
	// end inline asm
	// begin inline asm
	shf.l.wrap.b32 %r11615, %r11383, %r11383, %r12506;
	// end inline asm
	// begin inline asm
	shf.l.wrap.b32 %r11619, %r11455, %r11455, %r12510;
	// end inline asm
	xor.b32  	%r13124, %r11615, %r11431;
	xor.b32  	%r11625, %r13124, %r11619;
	shl.b32 	%r13125, %r11615, 3;
	xor.b32  	%r13126, %r13125, %r11503;
	xor.b32  	%r11629, %r13126, %r11619;
	// begin inline asm
	shf.l.wrap.b32 %r11623, %r11625, %r11625, %r12514;
	// end inline asm
	// begin inline asm
	shf.l.wrap.b32 %r11627, %r11629, %r11629, %r12518;
	// end inline asm
	xor.b32  	%r13127, %r11623, %r11615;
	xor.b32  	%r11633, %r13127, %r11627;
	shl.b32 	%r13128, %r11623, 7;
	xor.b32  	%r13129, %r13128, %r11619;
	xor.b32  	%r11637, %r13129, %r11627;
	// begin inline asm
	shf.l.wrap.b32 %r11631, %r11633, %r11633, %r12522;
	// end inline asm
	// begin inline asm
	shf.l.wrap.b32 %r11635, %r11637, %r11637, %r12526;
	// end inline asm
	// begin inline asm
	shf.l.wrap.b32 %r11639, %r11531, %r11531, %r12506;
	// end inline asm
	// begin inline asm
	shf.l.wrap.b32 %r11643, %r11411, %r11411, %r12510;
	// end inline asm
	xor.b32  	%r13130, %r11639, %r11555;
	xor.b32  	%r11649, %r13130, %r11643;
	shl.b32 	%r13131, %r11639, 3;
	xor.b32  	%r13132, %r13131, %r11483;
	xor.b32  	%r11653, %r13132, %r11643;
	// begin inline asm
	shf.l.wrap.b32 %r11647, %r11649, %r11649, %r12514;
	// end inline asm
	// begin inline asm
	shf.l.wrap.b32 %r11651, %r11653, %r11653, %r12518;
	// end inline asm
	xor.b32  	%r13133, %r11647, %r11639;
	xor.b32  	%r11657, %r13133, %r11651;
	shl.b32 	%r13134, %r11647, 7;
	xor.b32  	%r13135, %r13134, %r11643;
	xor.b32  	%r11661, %r13135, %r11651;
	// begin inline asm
	shf.l.wrap.b32 %r11655, %r11657, %r11657, %r12522;
	// end inline asm
	// begin inline asm
	shf.l.wrap.b32 %r11659, %r11661, %r11661, %r12526;
	// end inline asm
	xor.b32  	%r13136, %r12528, %r11583;
	xor.b32  	%r13137, %r7, %r11415;
	xor.b32  	%r13138, %r13137, 3;
	xor.b32  	%r13139, %r8, %r11575;
	xor.b32  	%r13140, %r9, %r11463;
	xor.b32  	%r13141, %r12533, %r11487;
	xor.b32  	%r13142, %r11, %r11587;
	xor.b32  	%r13143, %r12, %r11535;
	xor.b32  	%r13144, %r13, %r11579;
	xor.b32  	%r13145, %r14, %r11551;
	xor.b32  	%r13146, %r15, %r11631;
	xor.b32  	%r13147, %r16, %r11407;
	xor.b32  	%r13148, %r17, %r11623;
	xor.b32  	%r13149, %r12542, %r11635;
	xor.b32  	%r13150, %r19, %r11479;
	xor.b32  	%r13151, %r20, %r11627;
	xor.b32  	%r13152, %r21, %r11527;
	xor.b32  	%r13153, %r22, %r11607;
	xor.b32  	%r13154, %r23, %r11563;
	xor.b32  	%r13155, %r24, %r11395;
	xor.b32  	%r13156, %r25, %r11599;
	xor.b32  	%r13157, %r26, %r11443;
	xor.b32  	%r13158, %r27, %r11611;
	xor.b32  	%r13159, %r28, %r11603;
	xor.b32  	%r13160, %r29, %r11515;
	xor.b32  	%r13161, %r30, %r11507;
	xor.b32  	%r13162, %r12556, %r11655;
	xor.b32  	%r13163, %r32, %r11647;
	xor.b32  	%r13164, %r12559, %r11387;
	xor.b32  	%r13165, %r12561, %r11659;
	xor.b32  	%r13166, %r35, %r11435;
	xor.b32  	%r13167, %r36, %r11459;
	xor.b32  	%r13168, %r37, %r11651;
	and.b32  	%r13169, %r13153, %r13136;
	xor.b32  	%r13170, %r13161, %r13169;
	xor.b32  	%r13171, %r13153, %r13145;
	xor.b32  	%r11665, %r13171, %r13170;
	or.b32  	%r13172, %r13161, %r13136;
	xor.b32  	%r13173, %r13172, %r13145;
	xor.b32  	%r13174, %r11665, %r13136;
	or.b32  	%r13175, %r13174, %r13173;
	xor.b32  	%r13176, %r13175, %r13170;
	and.b32  	%r13177, %r13173, %r13170;
	xor.b32  	%r13178, %r13174, %r13177;
	xor.b32  	%r13179, %r13178, %r13173;
	xor.b32  	%r11813, %r13179, %r13176;
	and.b32  	%r13180, %r13154, %r13138;
	xor.b32  	%r13181, %r13162, %r13180;
	xor.b32  	%r13182, %r13154, %r13146;
	xor.b32  	%r11689, %r13182, %r13181;
	or.b32  	%r13183, %r13162, %r13138;
	xor.b32  	%r13184, %r13183, %r13146;
	xor.b32  	%r13185, %r11689, %r13138;
	or.b32  	%r13186, %r13185, %r13184;
	xor.b32  	%r13187, %r13186, %r13181;
	and.b32  	%r13188, %r13184, %r13181;
	xor.b32  	%r13189, %r13185, %r13188;
	xor.b32  	%r13190, %r13189, %r13184;
	xor.b32  	%r11837, %r13190, %r13187;
	and.b32  	%r13191, %r13155, %r13139;
	xor.b32  	%r13192, %r13163, %r13191;
	xor.b32  	%r13193, %r13155, %r13147;
	xor.b32  	%r11713, %r13193, %r13192;
	or.b32  	%r13194, %r13163, %r13139;
	xor.b32  	%r13195, %r13194, %r13147;
	xor.b32  	%r13196, %r11713, %r13139;
	or.b32  	%r13197, %r13196, %r13195;
	xor.b32  	%r13198, %r13197, %r13192;
	and.b32  	%r13199, %r13195, %r13192;
	xor.b32  	%r13200, %r13196, %r13199;
	xor.b32  	%r13201, %r13200, %r13195;
	xor.b32  	%r11669, %r13201, %r13198;
	and.b32  	%r13202, %r13156, %r13140;
	xor.b32  	%r13203, %r13164, %r13202;
	xor.b32  	%r13204, %r13156, %r13148;
	xor.b32  	%r11737, %r13204, %r13203;
	or.b32  	%r13205, %r13164, %r13140;
	xor.b32  	%r13206, %r13205, %r13148;
	xor.b32  	%r13207, %r11737, %r13140;
	or.b32  	%r13208, %r13207, %r13206;
	xor.b32  	%r13209, %r13208, %r13203;
	and.b32  	%r13210, %r13206, %r13203;
	xor.b32  	%r13211, %r13207, %r13210;
	xor.b32  	%r13212, %r13211, %r13206;
	xor.b32  	%r11693, %r13212, %r13209;
	and.b32  	%r13213, %r13157, %r13141;
	xor.b32  	%r13214, %r13165, %r13213;
	xor.b32  	%r13215, %r13157, %r13149;
	xor.b32  	%r11761, %r13215, %r13214;
	or.b32  	%r13216, %r13165, %r13141;
	xor.b32  	%r13217, %r13216, %r13149;
	xor.b32  	%r13218, %r11761, %r13141;
	or.b32  	%r13219, %r13218, %r13217;
	xor.b32  	%r13220, %r13219, %r13214;
	and.b32  	%r13221, %r13217, %r13214;
	xor.b32  	%r13222, %r13218, %r13221;
	xor.b32  	%r13223, %r13222, %r13217;
	xor.b32  	%r11717, %r13223, %r13220;
	and.b32  	%r13224, %r13158, %r13142;
	xor.b32  	%r13225, %r13166, %r13224;
	xor.b32  	%r13226, %r13158, %r13150;
	xor.b32  	%r11785, %r13226, %r13225;
	or.b32  	%r13227, %r13166, %r13142;
	xor.b32  	%r13228, %r13227, %r13150;
	xor.b32  	%r13229, %r11785, %r13142;
	or.b32  	%r13230, %r13229, %r13228;
	xor.b32  	%r13231, %r13230, %r13225;
	and.b32  	%r13232, %r13228, %r13225;
	xor.b32  	%r13233, %r13229, %r13232;
	xor.b32  	%r13234, %r13233, %r13228;
	xor.b32  	%r11741, %r13234, %r13231;
	and.b32  	%r13235, %r13159, %r13143;
	xor.b32  	%r13236, %r13167, %r13235;
	xor.b32  	%r13237, %r13159, %r13151;
	xor.b32  	%r11809, %r13237, %r13236;
	or.b32  	%r13238, %r13167, %r13143;
	xor.b32  	%r13239, %r13238, %r13151;
	xor.b32  	%r13240, %r11809, %r13143;
	or.b32  	%r13241, %r13240, %r13239;
	xor.b32  	%r13242, %r13241, %r13236;
	and.b32  	%r13243, %r13239, %r13236;
	xor.b32  	%r13244, %r13240, %r13243;
	xor.b32  	%r13245, %r13244, %r13239;
	xor.b32  	%r11765, %r13245, %r13242;
	and.b32  	%r13246, %r13160, %r13144;
	xor.b32  	%r13247, %r13168, %r13246;
	xor.b32  	%r13248, %r13160, %r13152;
	xor.b32  	%r11833, %r13248, %r13247;
	or.b32  	%r13249, %r13168, %r13144;
	xor.b32  	%r13250, %r13249, %r13152;
	xor.b32  	%r13251, %r11833, %r13144;
	or.b32  	%r13252, %r13251, %r13250;
	xor.b32  	%r13253, %r13252, %r13247;
	and.b32  	%r13254, %r13250, %r13247;
	xor.b32  	%r13255, %r13251, %r13254;
	xor.b32  	%r13256, %r13255, %r13250;
	xor.b32  	%r11789, %r13256, %r13253;
	// begin inline asm
	shf.l.wrap.b32 %r11663, %r11665, %r11665, %r12506;
	// end inline asm
	// begin inline asm
	shf.l.wrap.b32 %r11667, %r11669, %r11669, %r12510;
	// end inline asm
	xor.b32  	%r13257, %r11663, %r13187;
	xor.b32  	%r11673, %r13257, %r11667;
	shl.b32 	%r13258, %r11663, 3;
	xor.b32  	%r13259, %r13211, %r13258;
	xor.b32  	%r13260, %r13259, %r11667;
	not.b32 	%r11677, %r13260;
	// begin inline asm
	shf.l.wrap.b32 %r11671, %r11673, %r11673, %r12514;
	// end inline asm
	// begin inline asm
	shf.l.wrap.b32 %r11675, %r11677, %r11677, %r12518;
	// end inline asm
	xor.b32  	%r13261, %r11671, %r11663;
	xor.b32  	%r11681, %r13261, %r11675;
	shl.b32 	%r13262, %r11671, 7;
	xor.b32  	%r13263, %r13262, %r11667;
	xor.b32  	%r11685, %r13263, %r11675;
	// begin inline asm
	shf.l.wrap.b32 %r11679, %r11681, %r11681, %r12522;
	// end inline asm
	// begin inline asm
	shf.l.wrap.b32 %r11683, %r11685, %r11685, %r12526;
	// end inline asm
	// begin inline asm
	shf.l.wrap.b32 %r11687, %r11689, %r11689, %r12506;
	// end inline asm
	// begin inline asm
	shf.l.wrap.b32 %r11691, %r11693, %r11693, %r12510;
	// end inline asm
	xor.b32  	%r13264, %r11687, %r13198;
	xor.b32  	%r11697, %r13264, %r11691;
	shl.b32 	%r13265, %r11687, 3;
	xor.b32  	%r13266, %r13222, %r13265;
	xor.b32  	%r13267, %r13266, %r11691;
	not.b32 	%r11701, %r13267;
	// begin inline asm
	shf.l.wrap.b32 %r11695, %r11697, %r11697, %r12514;
	// end inline asm
	// begin inline asm
	shf.l.wrap.b32 %r11699, %r11701, %r11701, %r12518;
	// end inline asm
	xor.b32  	%r13268, %r11695, %r11687;
	xor.b32  	%r11705, %r13268, %r11699;
	shl.b32 	%r13269, %r11695, 7;
	xor.b32  	%r13270, %r13269, %r11691;
	xor.b32  	%r11709, %r13270, %r11699;
	// begin inline asm
	shf.l.wrap.b32 %r11703, %r11705, %r11705, %r12522;
	// end inline asm
	// begin inline asm
	shf.l.wrap.b32 %r11707, %r11709, %r11709, %r12526;
	// end inline asm
	// begin inline asm
	shf.l.wrap.b32 %r11711, %r11713, %r11713, %r12506;
	// end inline asm
	// begin inline asm
	shf.l.wrap.b32 %r11715, %r11717, %r11717, %r12510;
	// end inline asm
	xor.b32  	%r13271, %r11711, %r13209;
	xor.b32  	%r11721, %r13271, %r11715;
	shl.b32 	%r13272, %r11711, 3;
	xor.b32  	%r13273, %r13233, %r13272;
	xor.b32  	%r13274, %r13273, %r11715;
	not.b32 	%r11725, %r13274;
	// begin inline asm
	shf.l.wrap.b32 %r11719, %r11721, %r11721, %r12514;
	// end inline asm
	// begin inline asm
	shf.l.wrap.b32 %r11723, %r11725, %r11725, %r12518;
	// end inline asm
	xor.b32  	%r13275, %r11719, %r11711;
	xor.b32  	%r11729, %r13275, %r11723;
	shl.b32 	%r13276, %r11719, 7;
	xor.b32  	%r13277, %r13276, %r11715;
	xor.b32  	%r11733, %r13277, %r11723;
	// begin inline asm
	shf.l.wrap.b32 %r11727, %r11729, %r11729, %r12522;
	// end inline asm
	// begin inline asm
	shf.l.wrap.b32 %r11731, %r11733, %r11733, %r12526;
	// end inline asm
	// begin inline asm
	shf.l.wrap.b32 %r11735, %r11737, %r11737, %r12506;
	// end inline asm
	// begin inline asm
	shf.l.wrap.b32 %r11739, %r11741, %r11741, %r12510;
	// end inline asm
	xor.b32  	%r13278, %r11735, %r13220;
	xor.b32  	%r11745, %r13278, %r11739;
	shl.b32 	%r13279, %r11735, 3;
	xor.b32  	%r13280, %r13244, %r13279;
	xor.b32  	%r13281, %r13280, %r11739;
	not.b32 	%r11749, %r13281;
	// begin inline asm
	shf.l.wrap.b32 %r11743, %r11745, %r11745, %r12514;
	// end inline asm
	// begin inline asm
	shf.l.wrap.b32 %r11747, %r11749, %r11749, %r12518;
	// end inline asm
	xor.b32  	%r13282, %r11743, %r11735;
	xor.b32  	%r11753, %r13282, %r11747;
	shl.b32 	%r13283, %r11743, 7;
	xor.b32  	%r13284, %r13283, %r11739;
	xor.b32  	%r11757, %r13284, %r11747;
	// begin inline asm
	shf.l.wrap.b32 %r11751, %r11753, %r11753, %r12522;
	// end inline asm
	// begin inline asm
	shf.l.wrap.b32 %r11755, %r11757, %r11757, %r12526;
	// end inline asm
	// begin inline asm
	shf.l.wrap.b32 %r11759, %r11761, %r11761, %r12506;
	// end inline asm
	// begin inline asm
	shf.l.wrap.b32 %r11763, %r11765, %r11765, %r12510;
	// end inline asm
	xor.b32  	%r13285, %r11759, %r13231;
	xor.b32  	%r11769, %r13285, %r11763;
	shl.b32 	%r13286, %r11759, 3;
	xor.b32  	%r13287, %r13255, %r13286;
	xor.b32  	%r13288, %r13287, %r11763;
	not.b32 	%r11773, %r13288;
	// begin inline asm
	shf.l.wrap.b32 %r11767, %r11769, %r11769, %r12514;
	// end inline asm
	// begin inline asm
	shf.l.wrap.b32 %r11771, %r11773, %r11773, %r12518;
	// end inline asm
	xor.b32  	%r13289, %r11767, %r11759;
	xor.b32  	%r11777, %r13289, %r11771;
	shl.b32 	%r13290, %r11767, 7;
	xor.b32  	%r13291, %r13290, %r11763;
	xor.b32  	%r11781, %r13291, %r11771;
	// begin inline asm
	shf.l.wrap.b32 %r11775, %r11777, %r11777, %r12522;
	// end inline asm
	// begin inline asm
	shf.l.wrap.b32 %r11779, %r11781, %r11781, %r12526;
	// end inline asm
	// begin inline asm
	shf.l.wrap.b32 %r11783, %r11785, %r11785, %r12506;
	// end inline asm
	// begin inline asm
	shf.l.wrap.b32 %r11787, %r11789, %r11789, %r12510;
	// end inline asm
	xor.b32  	%r13292, %r11783, %r13242;
	xor.b32  	%r11793, %r13292, %r11787;
	shl.b32 	%r13293, %r11783, 3;
	xor.b32  	%r13294, %r13178, %r13293;
	xor.b32  	%r13295, %r13294, %r11787;
	not.b32 	%r11797, %r13295;
	// begin inline asm
	shf.l.wrap.b32 %r11791, %r11793, %r11793, %r12514;
	// end inline asm
	// begin inline asm
	shf.l.wrap.b32 %r11795, %r11797, %r11797, %r12518;
	// end inline asm
	xor.b32  	%r13296, %r11791, %r11783;
	xor.b32  	%r11801, %r13296, %r11795;
	shl.b32 	%r13297, %r11791, 7;
	xor.b32  	%r13298, %r13297, %r11787;
	xor.b32  	%r11805, %r13298, %r11795;
	// begin inline asm
	shf.l.wrap.b32 %r11799, %r11801, %r11801, %r12522;
	// end inline asm
	// begin inline asm
	shf.l.wrap.b32 %r11803, %r11805, %r11805, %r12526;
	// end inline asm
	// begin inline asm
	shf.l.wrap.b32 %r11807, %r11809, %r11809, %r12506;
	// end inline asm
	// begin inline asm
	shf.l.wrap.b32 %r11811, %r11813, %r11813, %r12510;
	// end inline asm
	xor.b32  	%r13299, %r11807, %r13253;
	xor.b32  	%r11817, %r13299, %r11811;
	shl.b32 	%r13300, %r11807, 3;
	xor.b32  	%r13301, %r13189, %r13300;
	xor.b32  	%r13302, %r13301, %r11811;
	not.b32 	%r11821, %r13302;
	// begin inline asm
	shf.l.wrap.b32 %r11815, %r11817, %r11817, %r12514;
	// end inline asm
	// begin inline asm
	shf.l.wrap.b32 %r11819, %r11821, %r11821, %r12518;
	// end inline asm
	xor.b32  	%r13303, %r11815, %r11807;
	xor.b32  	%r11825, %r13303, %r11819;
	shl.b32 	%r13304, %r11815, 7;
	xor.b32  	%r13305, %r13304, %r11811;
	xor.b32  	%r11829, %r13305, %r11819;
	// begin inline asm
	shf.l.wrap.b32 %r11823, %r11825, %r11825, %r12522;
	// end inline asm
	// begin inline asm
	shf.l.wrap.b32 %r11827, %r11829, %r11829, %r12526;
	// end inline asm
	// begin inline asm
	shf.l.wrap.b32 %r11831, %r11833, %r11833, %r12506;
	// end inline asm
	// begin inline asm
	shf.l.wrap.b32 %r11835, %r11837, %r11837, %r12510;
	// end inline asm
	xor.b32  	%r13306, %r11831, %r13176;
	xor.b32  	%r11841, %r13306, %r11835;
	shl.b32 	%r13307, %r11831, 3;
	xor.b32  	%r13308, %r13200, %r13307;
	xor.b32  	%r13309, %r13308, %r11835;
	not.b32 	%r11845, %r13309;
	// begin inline asm
	shf.l.wrap.b32 %r11839, %r11841, %r11841, %r12514;
	// end inline asm
	// begin inline asm
	shf.l.wrap.b32 %r11843, %r11845, %r11845, %r12518;
	// end inline asm
	xor.b32  	%r13310, %r11839, %r11831;
	xor.b32  	%r11849, %r13310, %r11843;
	shl.b32 	%r13311, %r11839, 7;
	xor.b32  	%r13312, %r13311, %r11835;
	xor.b32  	%r11853, %r13312, %r11843;
	// begin inline asm
	shf.l.wrap.b32 %r11847, %r11849, %r11849, %r12522;
	// end inline asm
	// begin inline asm
	shf.l.wrap.b32 %r11851, %r11853, %r11853, %r12526;
	// end inline asm
	// begin inline asm
	shf.l.wrap.b32 %r11855, %r11679, %r11679, %r12506;
	// end inline asm
	// begin inline asm
	shf.l.wrap.b32 %r11859, %r11799, %r11799, %r12510;
	// end inline asm
	xor.b32  	%r13313, %r11855, %r11727;
	xor.b32  	%r11865, %r13313, %r11859;
	shl.b32 	%r13314, %r11855, 3;
	xor.b32  	%r13315, %r13314, %r11847;
	xor.b32  	%r11869, %r13315, %r11859;
	// begin inline asm
	shf.l.wrap.b32 %r11863, %r11865, %r11865, %r12514;
	// end inline asm
	// begin inline asm
	shf.l.wrap.b32 %r11867, %r11869, %r11869, %r12518;
	// end inline asm
	xor.b32  	%r13316, %r11863, %r11855;
	xor.b32  	%r11873, %r13316, %r11867;
	shl.b32 	%r13317, %r11863, 7;
	xor.b32  	%r13318, %r13317, %r11859;
	xor.b32  	%r11877, %r13318, %r11867;
	// begin inline asm
	shf.l.wrap.b32 %r11871, %r11873, %r11873, %r12522;
	// end inline asm
	// begin inline asm
	shf.l.wrap.b32 %r11875, %r11877, %r11877, %r12526;
	// end inline asm
	// begin inline asm
	shf.l.wrap.b32 %r11879, %r11827, %r11827, %r12506;
	// end inline asm
	// begin inline asm
	shf.l.wrap.b32 %r11883, %r11755, %r11755, %r12510;
	// end inline asm
	xor.b32  	%r13319, %r11879, %r11707;
	xor.b32  	%r11889, %r13319, %r11883;
	shl.b32 	%r13320, %r11879, 3;
	xor.b32  	%r13321, %r13320, %r11779;
	xor.b32  	%r11893, %r13321, %r11883;
	// begin inline asm
	shf.l.wrap.b32 %r11887, %r11889, %r11889, %r12514;
	// end inline asm
	// begin inline asm
	shf.l.wrap.b32 %r11891, %r11893, %r11893, %r12518;
	// end inline asm
	xor.b32  	%r13322, %r11887, %r11879;
	xor.b32  	%r11897, %r13322, %r11891;
	shl.b32 	%r13323, %r11887, 7;
	xor.b32  	%r13324, %r13323, %r11883;
	xor.b32  	%r11901, %r13324, %r11891;
	// begin inline asm
	shf.l.wrap.b32 %r11895, %r11897, %r11897, %r12522;
	// end inline asm
	// begin inline asm
	shf.l.wrap.b32 %r11899, %r11901, %r11901, %r12526;
	// end inline asm
	// begin inline asm
	shf.l.wrap.b32 %r11903, %r11671, %r11671, %r12506;
	// end inline asm
	// begin inline asm
	shf.l.wrap.b32 %r11907, %r11743, %r11743, %r12510;
	// end inline asm
	xor.b32  	%r13325, %r11903, %r11719;
	xor.b32  	%r11913, %r13325, %r11907;
	shl.b32 	%r13326, %r11903, 3;
	xor.b32  	%r13327, %r13326, %r11791;
	xor.b32  	%r11917, %r13327, %r11907;
	// begin inline asm
	shf.l.wrap.b32 %r11911, %r11913, %r11913, %r12514;
	// end inline asm
	// begin inline asm
	shf.l.wrap.b32 %r11915, %r11917, %r11917, %r12518;
	// end inline asm
	xor.b32  	%r13328, %r11911, %r11903;
	xor.b32  	%r11921, %r13328, %r11915;
	shl.b32 	%r13329, %r11911, 7;
	xor.b32  	%r13330, %r13329, %r11907;
	xor.b32  	%r11925, %r13330, %r11915;
	// begin inline asm
	shf.l.wrap.b32 %r11919, %r11921, %r11921, %r12522;
	// end inline asm
	// begin inline asm
	shf.l.wrap.b32 %r11923, %r11925, %r11925, %r12526;
	// end inline asm
	// begin inline asm
	shf.l.wrap.b32 %r11927, %r11819, %r11819, %r12506;
	// end inline asm
	// begin inline asm
	shf.l.wrap.b32 %r11931, %r11699, %r11699, %r12510;
	// end inline asm
	xor.b32  	%r13331, %r11927, %r11843;
	xor.b32  	%r11937, %r13331, %r11931;
	shl.b32 	%r13332, %r11927, 3;
	xor.b32  	%r13333, %r13332, %r11771;
	xor.b32  	%r11941, %r13333, %r11931;
	// begin inline asm
	shf.l.wrap.b32 %r11935, %r11937, %r11937, %r12514;
	// end inline asm
	// begin inline asm
	shf.l.wrap.b32 %r11939, %r11941, %r11941, %r12518;
	// end inline asm
	xor.b32  	%r13334, %r11935, %r11927;
	xor.b32  	%r11945, %r13334, %r11939;
	shl.b32 	%r13335, %r11935, 7;
	xor.b32  	%r13336, %r13335, %r11931;
	xor.b32  	%r11949, %r13336, %r11939;
	// begin inline asm
	shf.l.wrap.b32 %r11943, %r11945, %r11945, %r12522;
	// end inline asm
	// begin inline asm
	shf.l.wrap.b32 %r11947, %r11949, %r11949, %r12526;
	// end inline asm
	xor.b32  	%r13337, %r12528, %r11871;
	xor.b32  	%r13338, %r7, %r11703;
	xor.b32  	%r13339, %r13338, 4;
	xor.b32  	%r13340, %r8, %r11863;
	xor.b32  	%r13341, %r9, %r11751;
	xor.b32  	%r13342, %r12533, %r11775;
	xor.b32  	%r13343, %r11, %r11875;
	xor.b32  	%r13344, %r12, %r11823;
	xor.b32  	%r13345, %r13, %r11867;
	xor.b32  	%r13346, %r14, %r11839;
	xor.b32  	%r13347, %r15, %r11919;
	xor.b32  	%r13348, %r16, %r11695;
	xor.b32  	%r13349, %r17, %r11911;
	xor.b32  	%r13350, %r12542, %r11923;
	xor.b32  	%r13351, %r19, %r11767;
	xor.b32  	%r13352, %r20, %r11915;
	xor.b32  	%r13353, %r21, %r11815;
	xor.b32  	%r13354, %r22, %r11895;
	xor.b32  	%r13355, %r23, %r11851;
	xor.b32  	%r13356, %r24, %r11683;
	xor.b32  	%r13357, %r25, %r11887;
	xor.b32  	%r13358, %r26, %r11731;
	xor.b32  	%r13359, %r27, %r11899;
	xor.b32  	%r13360, %r28, %r11891;
	xor.b32  	%r13361, %r29, %r11803;
	xor.b32  	%r13362, %r30, %r11795;
	xor.b32  	%r13363, %r12556, %r11943;
	xor.b32  	%r13364, %r32, %r11935;
	xor.b32  	%r13365, %r12559, %r11675;
	xor.b32  	%r13366, %r12561, %r11947;
	xor.b32  	%r13367, %r35, %r11723;
	xor.b32  	%r13368, %r36, %r11747;
	xor.b32  	%r13369, %r37, %r11939;
	and.b32  	%r13370, %r13354, %r13337;
	xor.b32  	%r13371, %r13362, %r13370;
	xor.b32  	%r13372, %r13354, %r13346;
	xor.b32  	%r11953, %r13372, %r13371;
	or.b32  	%r13373, %r13362, %r13337;
	xor.b32  	%r13374, %r13373, %r13346;
	xor.b32  	%r13375, %r11953, %r13337;
	or.b32  	%r13376, %r13375, %r13374;
	xor.b32  	%r13377, %r13376, %r13371;
	and.b32  	%r13378, %r13374, %r13371;
	xor.b32  	%r13379, %r13375, %r13378;
	xor.b32  	%r13380, %r13379, %r13374;
	xor.b32  	%r12101, %r13380, %r13377;
	and.b32  	%r13381, %r13355, %r13339;
	xor.b32  	%r13382, %r13363, %r13381;
	xor.b32  	%r13383, %r13355, %r13347;
	xor.b32  	%r11977, %r13383, %r13382;
	or.b32  	%r13384, %r13363, %r13339;
	xor.b32  	%r13385, %r13384, %r13347;
	xor.b32  	%r13386, %r11977, %r13339;
	or.b32  	%r13387, %r13386, %r13385;
	xor.b32  	%r13388, %r13387, %r13382;
	and.b32  	%r13389, %r13385, %r13382;
	xor.b32  	%r13390, %r13386, %r13389;
	xor.b32  	%r13391, %r13390, %r13385;
	xor.b32  	%r12125, %r13391, %r13388;
	and.b32  	%r13392, %r13356, %r13340;
	xor.b32  	%r13393, %r13364, %r13392;
	xor.b32  	%r13394, %r13356, %r13348;
	xor.b32  	%r12001, %r13394, %r13393;
	or.b32  	%r13395, %r13364, %r13340;
	xor.b32  	%r13396, %r13395, %r13348;
	xor.b32  	%r13397, %r12001, %r13340;
	or.b32  	%r13398, %r13397, %r13396;
	xor.b32  	%r13399, %r13398, %r13393;
	and.b32  	%r13400, %r13396, %r13393;
	xor.b32  	%r13401, %r13397, %r13400;
	xor.b32  	%r13402, %r13401, %r13396;
	xor.b32  	%r11957, %r13402, %r13399;
	and.b32  	%r13403, %r13357, %r13341;
	xor.b32  	%r13404, %r13365, %r13403;
	xor.b32  	%r13405, %r13357, %r13349;
	xor.b32  	%r12025, %r13405, %r13404;
	or.b32  	%r13406, %r13365, %r13341;
	xor.b32  	%r13407, %r13406, %r13349;
	xor.b32  	%r13408, %r12025, %r13341;
	or.b32  	%r13409, %r13408, %r13407;
	xor.b32  	%r13410, %r13409, %r13404;
	and.b32  	%r13411, %r13407, %r13404;
	xor.b32  	%r13412, %r13408, %r13411;
	xor.b32  	%r13413, %r13412, %r13407;
	xor.b32  	%r11981, %r13413, %r13410;
	and.b32  	%r13414, %r13358, %r13342;
	xor.b32  	%r13415, %r13366, %r13414;
	xor.b32  	%r13416, %r13358, %r13350;
	xor.b32  	%r12049, %r13416, %r13415;
	or.b32  	%r13417, %r13366, %r13342;
	xor.b32  	%r13418, %r13417, %r13350;
	xor.b32  	%r13419, %r12049, %r13342;
	or.b32  	%r13420, %r13419, %r13418;
	xor.b32  	%r13421, %r13420, %r13415;
	and.b32  	%r13422, %r13418, %r13415;
	xor.b32  	%r13423, %r13419, %r13422;
	xor.b32  	%r13424, %r13423, %r13418;
	xor.b32  	%r12005, %r13424, %r13421;
	and.b32  	%r13425, %r13359, %r13343;
	xor.b32  	%r13426, %r13367, %r13425;
	xor.b32  	%r13427, %r13359, %r13351;
	xor.b32  	%r12073, %r13427, %r13426;
	or.b32  	%r13428, %r13367, %r13343;
	xor.b32  	%r13429, %r13428, %r13351;
	xor.b32  	%r13430, %r12073, %r13343;
	or.b32  	%r13431, %r13430, %r13429;
	xor.b32  	%r13432, %r13431, %r13426;
	and.b32  	%r13433, %r13429, %r13426;
	xor.b32  	%r13434, %r13430, %r13433;
	xor.b32  	%r13435, %r13434, %r13429;
	xor.b32  	%r12029, %r13435, %r13432;
	and.b32  	%r13436, %r13360, %r13344;
	xor.b32  	%r13437, %r13368, %r13436;
	xor.b32  	%r13438, %r13360, %r13352;
	xor.b32  	%r12097, %r13438, %r13437;
	or.b32  	%r13439, %r13368, %r13344;
	xor.b32  	%r13440, %r13439, %r13352;
	xor.b32  	%r13441, %r12097, %r13344;
	or.b32  	%r13442, %r13441, %r13440;
	xor.b32  	%r13443, %r13442, %r13437;
	and.b32  	%r13444, %r13440, %r13437;
	xor.b32  	%r13445, %r13441, %r13444;
	xor.b32  	%r13446, %r13445, %r13440;
	xor.b32  	%r12053, %r13446, %r13443;
	and.b32  	%r13447, %r13361, %r13345;
	xor.b32  	%r13448, %r13369, %r13447;
	xor.b32  	%r13449, %r13361, %r13353;
	xor.b32  	%r12121, %r13449, %r13448;
	or.b32  	%r13450, %r13369, %r13345;
	xor.b32  	%r13451, %r13450, %r13353;
	xor.b32  	%r13452, %r12121, %r13345;
	or.b32  	%r13453, %r13452, %r13451;
	xor.b32  	%r13454, %r13453, %r13448;
	and.b32  	%r13455, %r13451, %r13448;
	xor.b32  	%r13456, %r13452, %r13455;
	xor.b32  	%r13457, %r13456, %r13451;
	xor.b32  	%r12077, %r13457, %r13454;
	// begin inline asm
	shf.l.wrap.b32 %r11951, %r11953, %r11953, %r12506;
	// end inline asm
	// begin inline asm
	shf.l.wrap.b32 %r11955, %r11957, %r11957, %r12510;
	// end inline asm
	xor.b32  	%r13458, %r11951, %r13388;
	xor.b32  	%r11961, %r13458, %r11955;
	shl.b32 	%r13459, %r11951, 3;
	xor.b32  	%r13460, %r13412, %r13459;
	xor.b32  	%r13461, %r13460, %r11955;
	not.b32 	%r11965, %r13461;
	// begin inline asm
	shf.l.wrap.b32 %r11959, %r11961, %r11961, %r12514;
	// end inline asm
	// begin inline asm
	shf.l.wrap.b32 %r11963, %r11965, %r11965, %r12518;
	// end inline asm
	xor.b32  	%r13462, %r11959, %r11951;
	xor.b32  	%r11969, %r13462, %r11963;
	shl.b32 	%r13463, %r11959, 7;
	xor.b32  	%r13464, %r13463, %r11955;
	xor.b32  	%r11973, %r13464, %r11963;
	// begin inline asm
	shf.l.wrap.b32 %r11967, %r11969, %r11969, %r12522;
	// end inline asm
	// begin inline asm
	shf.l.wrap.b32 %r11971, %r11973, %r11973, %r12526;
	// end inline asm
	// begin inline asm
	shf.l.wrap.b32 %r11975, %r11977, %r11977, %r12506;
	// end inline asm
	// begin inline asm
	shf.l.wrap.b32 %r11979, %r11981, %r11981, %r12510;
	// end inline asm
	xor.b32  	%r13465, %r11975, %r13399;
	xor.b32  	%r11985, %r13465, %r11979;
	shl.b32 	%r13466, %r11975, 3;
	xor.b32  	%r13467, %r13423, %r13466;
	xor.b32  	%r13468, %r13467, %r11979;
	not.b32 	%r11989, %r13468;
	// begin inline asm
	shf.l.wrap.b32 %r11983, %r11985, %r11985, %r12514;
	// end inline asm
	// begin inline asm
	shf.l.wrap.b32 %r11987, %r11989, %r11989, %r12518;
	// end inline asm
	xor.b32  	%r13469, %r11983, %r11975;
	xor.b32  	%r11993, %r13469, %r11987;
	shl.b32 	%r13470, %r11983, 7;
	xor.b32  	%r13471, %r13470, %r11979;
	xor.b32  	%r11997, %r13471, %r11987;
	// begin inline asm
	shf.l.wrap.b32 %r11991, %r11993, %r11993, %r12522;
	// end inline asm
	// begin inline asm
	shf.l.wrap.b32 %r11995, %r11997, %r11997, %r12526;
	// end inline asm
	// begin inline asm
	shf.l.wrap.b32 %r11999, %r12001, %r12001, %r12506;
	// end inline asm
	// begin inline asm
	shf.l.wrap.b32 %r12003, %r12005, %r12005, %r12510;
	// end inline asm
	xor.b32  	%r13472, %r11999, %r13410;
	xor.b32  	%r12009, %r13472, %r12003;
	shl.b32 	%r13473, %r11999, 3;
	xor.b32  	%r13474, %r13434, %r13473;
	xor.b32  	%r13475, %r13474, %r12003;
	not.b32 	%r12013, %r13475;
	// begin inline asm
	shf.l.wrap.b32 %r12007, %r12009, %r12009, %r12514;
	// end inline asm
	// begin inline asm
	shf.l.wrap.b32 %r12011, %r12013, %r12013, %r12518;
	// end inline asm
	xor.b32  	%r13476, %r12007, %r11999;
	xor.b32  	%r12017, %r13476, %r12011;
	shl.b32 	%r13477, %r12007, 7;
	xor.b32  	%r13478, %r13477, %r12003;
	xor.b32  	%r12021, %r13478, %r12011;
	// begin inline asm
	shf.l.wrap.b32 %r12015, %r12017, %r12017, %r12522;
	// end inline asm
	// begin inline asm
	shf.l.wrap.b32 %r12019, %r12021, %r12021, %r12526;
	// end inline asm
	// begin inline asm
	shf.l.wrap.b32 %r12023, %r12025, %r12025, %r12506;
	// end inline asm
	// begin inline asm
	shf.l.wrap.b32 %r12027, %r12029, %r12029, %r12510;
	// end inline asm
	xor.b32  	%r13479, %r12023, %r13421;
	xor.b32  	%r12033, %r13479, %r12027;
	shl.b32 	%r13480, %r12023, 3;
	xor.b32  	%r13481, %r13445, %r13480;
	xor.b32  	%r13482, %r13481, %r12027;
	not.b32 	%r12037, %r13482;
	// begin inline asm
	shf.l.wrap.b32 %r12031, %r12033, %r12033, %r12514;
	// end inline asm
	// begin inline asm
	shf.l.wrap.b32 %r12035, %r12037, %r12037, %r12518;
	// end inline asm
	xor.b32  	%r13483, %r12031, %r12023;
	xor.b32  	%r12041, %r13483, %r12035;
	shl.b32 	%r13484, %r12031, 7;
	xor.b32  	%r13485, %r13484, %r12027;
	xor.b32  	%r12045, %r13485, %r12035;
	// begin inline asm
	shf.l.wrap.b32 %r12039, %r12041, %r12041, %r12522;
	// end inline asm
	// begin inline asm
	shf.l.wrap.b32 %r12043, %r12045, %r12045, %r12526;
	// end inline asm
	// begin inline asm
	shf.l.wrap.b32 %r12047, %r12049, %r12049, %r12506;
	// end inline asm
	// begin inline asm
	shf.l.wrap.b32 %r12051, %r12053, %r12053, %r12510;
	// end inline asm
	xor.b32  	%r13486, %r12047, %r13432;
	xor.b32  	%r12057, %r13486, %r12051;
	shl.b32 	%r13487, %r12047, 3;
	xor.b32  	%r13488, %r13456, %r13487;
	xor.b32  	%r13489, %r13488, %r12051;
	not.b32 	%r12061, %r13489;
	// begin inline asm
	shf.l.wrap.b32 %r12055, %r12057, %r12057, %r12514;
	// end inline asm
	// begin inline asm
	shf.l.wrap.b32 %r12059, %r12061, %r12061, %r12518;
	// end inline asm
	xor.b32  	%r13490, %r12055, %r12047;
	xor.b32  	%r12065, %r13490, %r12059;
	shl.b32 	%r13491, %r12055, 7;
	xor.b32  	%r13492, %r13491, %r12051;
	xor.b32  	%r12069, %r13492, %r12059;
	// begin inline asm
	shf.l.wrap.b32 %r12063, %r12065, %r12065, %r12522;
	// end inline asm
	// begin inline asm
	shf.l.wrap.b32 %r12067, %r12069, %r12069, %r12526;
	// end inline asm
	// begin inline asm
	shf.l.wrap.b32 %r12071, %r12073, %r12073, %r12506;
	// end inline asm
	// begin inline asm
	shf.l.wrap.b32 %r12075, %r12077, %r12077, %r12510;
	// end inline asm
	xor.b32  	%r13493, %r12071, %r13443;
	xor.b32  	%r12081, %r13493, %r12075;
	shl.b32 	%r13494, %r12071, 3;
	xor.b32  	%r13495, %r13379, %r13494;
	xor.b32  	%r13496, %r13495, %r12075;
	not.b32 	%r12085, %r13496;
	// begin inline asm
	shf.l.wrap.b32 %r12079, %r12081, %r12081, %r12514;
	// end inline asm
	// begin inline asm
	shf.l.wrap.b32 %r12083, %r12085, %r12085, %r12518;
	// end inline asm
	xor.b32  	%r13497, %r12079, %r12071;
	xor.b32  	%r12089, %r13497, %r12083;
	shl.b32 	%r13498, %r12079, 7;
	xor.b32  	%r13499, %r13498, %r12075;
	xor.b32  	%r12093, %r13499, %r12083;
	// begin inline asm
	shf.l.wrap.b32 %r12087, %r12089, %r12089, %r12522;
	// end inline asm
	// begin inline asm
	shf.l.wrap.b32 %r12091, %r12093, %r12093, %r12526;
	// end inline asm
	// begin inline asm
	shf.l.wrap.b32 %r12095, %r12097, %r12097, %r12506;
	// end inline asm
	// begin inline asm
	shf.l.wrap.b32 %r12099, %r12101, %r12101, %r12510;
	// end inline asm
	xor.b32  	%r13500, %r12095, %r13454;
	xor.b32  	%r12105, %r13500, %r12099;
	shl.b32 	%r13501, %r12095, 3;
	xor.b32  	%r13502, %r13390, %r13501;
	xor.b32  	%r13503, %r13502, %r12099;
	not.b32 	%r12109, %r13503;
	// begin inline asm
	shf.l.wrap.b32 %r12103, %r12105, %r12105, %r12514;
	// end inline asm
	// begin inline asm
	shf.l.wrap.b32 %r12107, %r12109, %r12109, %r12518;
	// end inline asm
	xor.b32  	%r13504, %r12103, %r12095;
	xor.b32  	%r12113, %r13504, %r12107;
	shl.b32 	%r13505, %r12103, 7;
	xor.b32  	%r13506, %r13505, %r12099;
	xor.b32  	%r12117, %r13506, %r12107;
	// begin inline asm
	shf.l.wrap.b32 %r12111, %r12113, %r12113, %r12522;
	// end inline asm
	// begin inline asm
	shf.l.wrap.b32 %r12115, %r12117, %r12117, %r12526;
	// end inline asm
	// begin inline asm
	shf.l.wrap.b32 %r12119, %r12121, %r12121, %r12506;
	// end inline asm
	// begin inline asm
	shf.l.wrap.b32 %r12123, %r12125, %r12125, %r12510;
	// end inline asm
	xor.b32  	%r13507, %r12119, %r13377;
	xor.b32  	%r12129, %r13507, %r12123;
	shl.b32 	%r13508, %r12119, 3;
	xor.b32  	%r13509, %r13401, %r13508;
	xor.b32  	%r13510, %r13509, %r12123;
	not.b32 	%r12133, %r13510;
	// begin inline asm
	shf.l.wrap.b32 %r12127, %r12129, %r12129, %r12514;
	// end inline asm
	// begin inline asm
	shf.l.wrap.b32 %r12131, %r12133, %r12133, %r12518;
	// end inline asm
	xor.b32  	%r13511, %r12127, %r12119;
	xor.b32  	%r12137, %r13511, %r12131;
	shl.b32 	%r13512, %r12127, 7;
	xor.b32  	%r13513, %r13512, %r12123;
	xor.b32  	%r12141, %r13513, %r12131;
	// begin inline asm
	shf.l.wrap.b32 %r12135, %r12137, %r12137, %r12522;
	// end inline asm
	// begin inline asm
	shf.l.wrap.b32 %r12139, %r12141, %r12141, %r12526;
	// end inline asm
	// begin inline asm
	shf.l.wrap.b32 %r12143, %r11967, %r11967, %r12506;
	// end inline asm
	// begin inline asm
	shf.l.wrap.b32 %r12147, %r12087, %r12087, %r12510;
	// end inline asm
	xor.b32  	%r13514, %r12143, %r12015;
	xor.b32  	%r12153, %r13514, %r12147;
	shl.b32 	%r13515, %r12143, 3;
	xor.b32  	%r13516, %r13515, %r12135;
	xor.b32  	%r12157, %r13516, %r12147;
	// begin inline asm
	shf.l.wrap.b32 %r12151, %r12153, %r12153, %r12514;
	// end inline asm
	// begin inline asm
	shf.l.wrap.b32 %r12155, %r12157, %r12157, %r12518;
	// end inline asm
	xor.b32  	%r13517, %r12151, %r12143;
	xor.b32  	%r12161, %r13517, %r12155;
	shl.b32 	%r13518, %r12151, 7;
	xor.b32  	%r13519, %r13518, %r12147;
	xor.b32  	%r12165, %r13519, %r12155;
	// begin inline asm
	shf.l.wrap.b32 %r12159, %r12161, %r12161, %r12522;
	// end inline asm
	// begin inline asm
	shf.l.wrap.b32 %r12163, %r12165, %r12165, %r12526;
	// end inline asm
	// begin inline asm
	shf.l.wrap.b32 %r12167, %r12115, %r12115, %r12506;
	// end inline asm
	// begin inline asm
	shf.l.wrap.b32 %r12171, %r12043, %r12043, %r12510;
	// end inline asm
	xor.b32  	%r13520, %r12167, %r11995;
	xor.b32  	%r12177, %r13520, %r12171;
	shl.b32 	%r13521, %r12167, 3;
	xor.b32  	%r13522, %r13521, %r12067;
	xor.b32  	%r12181, %r13522, %r12171;
	// begin inline asm
	shf.l.wrap.b32 %r12175, %r12177, %r12177, %r12514;
	// end inline asm
	// begin inline asm
	shf.l.wrap.b32 %r12179, %r12181, %r12181, %r12518;
	// end inline asm
	xor.b32  	%r13523, %r12175, %r12167;
	xor.b32  	%r12185, %r13523, %r12179;
	shl.b32 	%r13524, %r12175, 7;
	xor.b32  	%r13525, %r13524, %r12171;
	xor.b32  	%r12189, %r13525, %r12179;
	// begin inline asm
	shf.l.wrap.b32 %r12183, %r12185, %r12185, %r12522;
	// end inline asm
	// begin inline asm
	shf.l.wrap.b32 %r12187, %r12189, %r12189, %r12526;
	// end inline asm
	// begin inline asm
	shf.l.wrap.b32 %r12191, %r11959, %r11959, %r12506;
	// end inline asm
	// begin inline asm
	shf.l.wrap.b32 %r12195, %r12031, %r12031, %r12510;
	// end inline asm
	xor.b32  	%r13526, %r12191, %r12007;
	xor.b32  	%r12201, %r13526, %r12195;
	shl.b32 	%r13527, %r12191, 3;
	xor.b32  	%r13528, %r13527, %r12079;
	xor.b32  	%r12205, %r13528, %r12195;
	// begin inline asm
	shf.l.wrap.b32 %r12199, %r12201, %r12201, %r12514;
	// end inline asm
	// begin inline asm
	shf.l.wrap.b32 %r12203, %r12205, %r12205, %r12518;
	// end inline asm
	xor.b32  	%r13529, %r12199, %r12191;
	xor.b32  	%r12209, %r13529, %r12203;
	shl.b32 	%r13530, %r12199, 7;
	xor.b32  	%r13531, %r13530, %r12195;
	xor.b32  	%r12213, %r13531, %r12203;
	// begin inline asm
	shf.l.wrap.b32 %r12207, %r12209, %r12209, %r12522;
	// end inline asm
	// begin inline asm
	shf.l.wrap.b32 %r12211, %r12213, %r12213, %r12526;
	// end inline asm
	// begin inline asm
	shf.l.wrap.b32 %r12215, %r12107, %r12107, %r12506;
	// end inline asm
	// begin inline asm
	shf.l.wrap.b32 %r12219, %r11987, %r11987, %r12510;
	// end inline asm
	xor.b32  	%r13532, %r12215, %r12131;
	xor.b32  	%r12225, %r13532, %r12219;
	shl.b32 	%r13533, %r12215, 3;
	xor.b32  	%r13534, %r13533, %r12059;
	xor.b32  	%r12229, %r13534, %r12219;
	// begin inline asm
	shf.l.wrap.b32 %r12223, %r12225, %r12225, %r12514;
	// end inline asm
	// begin inline asm
	shf.l.wrap.b32 %r12227, %r12229, %r12229, %r12518;
	// end inline asm
	xor.b32  	%r13535, %r12223, %r12215;
	xor.b32  	%r12233, %r13535, %r12227;
	shl.b32 	%r13536, %r12223, 7;
	xor.b32  	%r13537, %r13536, %r12219;
	xor.b32  	%r12237, %r13537, %r12227;
	// begin inline asm
	shf.l.wrap.b32 %r12231, %r12233, %r12233, %r12522;
	// end inline asm
	// begin inline asm
	shf.l.wrap.b32 %r12235, %r12237, %r12237, %r12526;
	// end inline asm
	xor.b32  	%r13538, %r12528, %r12159;
	xor.b32  	%r13539, %r7, %r11991;
	xor.b32  	%r13540, %r13539, 5;
	xor.b32  	%r13541, %r8, %r12151;
	xor.b32  	%r13542, %r9, %r12039;
	xor.b32  	%r13543, %r12533, %r12063;
	xor.b32  	%r13544, %r11, %r12163;
	xor.b32  	%r13545, %r12, %r12111;
	xor.b32  	%r13546, %r13, %r12155;
	xor.b32  	%r13547, %r14, %r12127;
	xor.b32  	%r13548, %r15, %r12207;
	xor.b32  	%r13549, %r16, %r11983;
	xor.b32  	%r13550, %r17, %r12199;
	xor.b32  	%r13551, %r12542, %r12211;
	xor.b32  	%r13552, %r19, %r12055;
	xor.b32  	%r13553, %r20, %r12203;
	xor.b32  	%r13554, %r21, %r12103;
	xor.b32  	%r13555, %r22, %r12183;
	xor.b32  	%r13556, %r23, %r12139;
	xor.b32  	%r13557, %r24, %r11971;
	xor.b32  	%r13558, %r25, %r12175;
	xor.b32  	%r13559, %r26, %r12019;
	xor.b32  	%r13560, %r27, %r12187;
	xor.b32  	%r13561, %r28, %r12179;
	xor.b32  	%r13562, %r29, %r12091;
	xor.b32  	%r13563, %r30, %r12083;
	xor.b32  	%r13564, %r12556, %r12231;
	xor.b32  	%r13565, %r32, %r12223;
	xor.b32  	%r13566, %r12559, %r11963;
	xor.b32  	%r13567, %r12561, %r12235;
	xor.b32  	%r13568, %r35, %r12011;
	xor.b32  	%r13569, %r36, %r12035;
	xor.b32  	%r13570, %r37, %r12227;
	and.b32  	%r13571, %r13555, %r13538;
	xor.b32  	%r13572, %r13563, %r13571;
	xor.b32  	%r13573, %r13555, %r13547;
	xor.b32  	%r12241, %r13573, %r13572;
	or.b32  	%r13574, %r13563, %r13538;
	xor.b32  	%r13575, %r13574, %r13547;
	xor.b32  	%r13576, %r12241, %r13538;
	or.b32  	%r13577, %r13576, %r13575;
	xor.b32  	%r13578, %r13577, %r13572;
	and.b32  	%r13579, %r13575, %r13572;
	xor.b32  	%r13580, %r13576, %r13579;
	xor.b32  	%r13581, %r13580, %r13575;
	xor.b32  	%r12389, %r13581, %r13578;
	and.b32  	%r13582, %r13556, %r13540;
	xor.b32  	%r13583, %r13564, %r13582;
	xor.b32  	%r13584, %r13556, %r13548;
	xor.b32  	%r12265, %r13584, %r13583;
	or.b32  	%r13585, %r13564, %r13540;
	xor.b32  	%r13586, %r13585, %r13548;
	xor.b32  	%r13587, %r12265, %r13540;
	or.b32  	%r13588, %r13587, %r13586;
	xor.b32  	%r13589, %r13588, %r13583;
	and.b32  	%r13590, %r13586, %r13583;
	xor.b32  	%r13591, %r13587, %r13590;
	xor.b32  	%r13592, %r13591, %r13586;
	xor.b32  	%r12413, %r13592, %r13589;
	and.b32  	%r13593, %r13557, %r13541;
	xor.b32  	%r13594, %r13565, %r13593;
	xor.b32  	%r13595, %r13557, %r13549;
	xor.b32  	%r12289, %r13595, %r13594;
	or.b32  	%r13596, %r13565, %r13541;
	xor.b32  	%r13597, %r13596, %r13549;
	xor.b32  	%r13598, %r12289, %r13541;
	or.b32  	%r13599, %r13598, %r13597;
	xor.b32  	%r13600, %r13599, %r13594;
	and.b32  	%r13601, %r13597, %r13594;
	xor.b32  	%r13602, %r13598, %r13601;
	xor.b32  	%r13603, %r13602, %r13597;
	xor.b32  	%r12245, %r13603, %r13600;
	and.b32  	%r13604, %r13558, %r13542;
	xor.b32  	%r13605, %r13566, %r13604;
	xor.b32  	%r13606, %r13558, %r13550;
	xor.b32  	%r12313, %r13606, %r13605;
	or.b32  	%r13607, %r13566, %r13542;
	xor.b32  	%r13608, %r13607, %r13550;
	xor.b32  	%r13609, %r12313, %r13542;
	or.b32  	%r13610, %r13609, %r13608;
	xor.b32  	%r13611, %r13610, %r13605;
	and.b32  	%r13612, %r13608, %r13605;
	xor.b32  	%r13613, %r13609, %r13612;
	xor.b32  	%r13614, %r13613, %r13608;
	xor.b32  	%r12269, %r13614, %r13611;
	and.b32  	%r13615, %r13559, %r13543;
	xor.b32  	%r13616, %r13567, %r13615;
	xor.b32  	%r13617, %r13559, %r13551;
	xor.b32  	%r12337, %r13617, %r13616;
	or.b32  	%r13618, %r13567, %r13543;
	xor.b32  	%r13619, %r13618, %r13551;
	xor.b32  	%r13620, %r12337, %r13543;
	or.b32  	%r13621, %r13620, %r13619;
	xor.b32  	%r13622, %r13621, %r13616;
	and.b32  	%r13623, %r13619, %r13616;
	xor.b32  	%r13624, %r13620, %r13623;
	xor.b32  	%r13625, %r13624, %r13619;
	xor.b32  	%r12293, %r13625, %r13622;
	and.b32  	%r13626, %r13560, %r13544;
	xor.b32  	%r13627, %r13568, %r13626;
	xor.b32  	%r13628, %r13560, %r13552;
	xor.b32  	%r12361, %r13628, %r13627;
	or.b32  	%r13629, %r13568, %r13544;
	xor.b32  	%r13630, %r13629, %r13552;
	xor.b32  	%r13631, %r12361, %r13544;
	or.b32  	%r13632, %r13631, %r13630;
	xor.b32  	%r13633, %r13632, %r13627;
	and.b32  	%r13634, %r13630, %r13627;
	xor.b32  	%r13635, %r13631, %r13634;
	xor.b32  	%r13636, %r13635, %r13630;
	xor.b32  	%r12317, %r13636, %r13633;
	and.b32  	%r13637, %r13561, %r13545;
	xor.b32  	%r13638, %r13569, %r13637;
	xor.b32  	%r13639, %r13561, %r13553;
	xor.b32  	%r12385, %r13639, %r13638;
	or.b32  	%r13640, %r13569, %r13545;
	xor.b32  	%r13641, %r13640, %r13553;
	xor.b32  	%r13642, %r12385, %r13545;
	or.b32  	%r13643, %r13642, %r13641;
	xor.b32  	%r13644, %r13643, %r13638;
	and.b32  	%r13645, %r13641, %r13638;
	xor.b32  	%r13646, %r13642, %r13645;
	xor.b32  	%r13647, %r13646, %r13641;
	xor.b32  	%r12341, %r13647, %r13644;
	and.b32  	%r13648, %r13562, %r13546;
	xor.b32  	%r13649, %r13570, %r13648;
	xor.b32  	%r13650, %r13562, %r13554;
	xor.b32  	%r12409, %r13650, %r13649;
	or.b32  	%r13651, %r13570, %r13546;
	xor.b32  	%r13652, %r13651, %r13554;
	xor.b32  	%r13653, %r12409, %r13546;
	or.b32  	%r13654, %r13653, %r13652;
	xor.b32  	%r13655, %r13654, %r13649;
	and.b32  	%r13656, %r13652, %r13649;
	xor.b32  	%r13657, %r13653, %r13656;
	xor.b32  	%r13658, %r13657, %r13652;
	xor.b32  	%r12365, %r13658, %r13655;
	// begin inline asm
	shf.l.wrap.b32 %r12239, %r12241, %r12241, %r12506;
	// end inline asm
	// begin inline asm
	shf.l.wrap.b32 %r12243, %r12245, %r12245, %r12510;
	// end inline asm
	xor.b32  	%r13659, %r12239, %r13589;
	xor.b32  	%r12249, %r13659, %r12243;
	shl.b32 	%r13660, %r12239, 3;
	xor.b32  	%r13661, %r13613, %r13660;
	xor.b32  	%r13662, %r13661, %r12243;
	not.b32 	%r12253, %r13662;
	// begin inline asm
	shf.l.wrap.b32 %r12247, %r12249, %r12249, %r12514;
	// end inline asm
	// begin inline asm
	shf.l.wrap.b32 %r12251, %r12253, %r12253, %r12518;
	// end inline asm
	xor.b32  	%r13663, %r12247, %r12239;
	xor.b32  	%r12257, %r13663, %r12251;
	shl.b32 	%r13664, %r12247, 7;
	xor.b32  	%r13665, %r13664, %r12243;
	xor.b32  	%r12261, %r13665, %r12251;
	// begin inline asm
	shf.l.wrap.b32 %r12255, %r12257, %r12257, %r12522;
	// end inline asm
	// begin inline asm
	shf.l.wrap.b32 %r12259, %r12261, %r12261, %r12526;
	// end inline asm
	// begin inline asm
	shf.l.wrap.b32 %r12263, %r12265, %r12265, %r12506;
	// end inline asm
	// begin inline asm
	shf.l.wrap.b32 %r12267, %r12269, %r12269, %r12510;
	// end inline asm
	xor.b32  	%r13666, %r12263, %r13600;
	xor.b32  	%r12273, %r13666, %r12267;
	shl.b32 	%r13667, %r12263, 3;
	xor.b32  	%r13668, %r13624, %r13667;
	xor.b32  	%r13669, %r13668, %r12267;
	not.b32 	%r12277, %r13669;
	// begin inline asm
	shf.l.wrap.b32 %r12271, %r12273, %r12273, %r12514;
	// end inline asm
	// begin inline asm
	shf.l.wrap.b32 %r12275, %r12277, %r12277, %r12518;
	// end inline asm
	xor.b32  	%r13670, %r12271, %r12263;
	xor.b32  	%r12281, %r13670, %r12275;
	shl.b32 	%r13671, %r12271, 7;
	xor.b32  	%r13672, %r13671, %r12267;
	xor.b32  	%r12285, %r13672, %r12275;
	// begin inline asm
	shf.l.wrap.b32 %r12279, %r12281, %r12281, %r12522;
	// end inline asm
	// begin inline asm
	shf.l.wrap.b32 %r12283, %r12285, %r12285, %r12526;
	// end inline asm
	// begin inline asm
	shf.l.wrap.b32 %r12287, %r12289, %r12289, %r12506;
	// end inline asm
	// begin inline asm
	shf.l.wrap.b32 %r12291, %r12293, %r12293, %r12510;
	// end inline asm
	xor.b32  	%r13673, %r12287, %r13611;
	xor.b32  	%r12297, %r13673, %r12291;
	shl.b32 	%r13674, %r12287, 3;
	xor.b32  	%r13675, %r13635, %r13674;
	xor.b32  	%r13676, %r13675, %r12291;
	not.b32 	%r12301, %r13676;
	// begin inline asm
	shf.l.wrap.b32 %r12295, %r12297, %r12297, %r12514;
	// end inline asm
	// begin inline asm
	shf.l.wrap.b32 %r12299, %r12301, %r12301, %r12518;
	// end inline asm
	xor.b32  	%r13677, %r12295, %r12287;
	xor.b32  	%r12305, %r13677, %r12299;
	shl.b32 	%r13678, %r12295, 7;
	xor.b32  	%r13679, %r13678, %r12291;
	xor.b32  	%r12309, %r13679, %r12299;
	// begin inline asm
	shf.l.wrap.b32 %r12303, %r12305, %r12305, %r12522;
	// end inline asm
	// begin inline asm
	shf.l.wrap.b32 %r12307, %r12309, %r12309, %r12526;
	// end inline asm
	// begin inline asm
	shf.l.wrap.b32 %r12311, %r12313, %r12313, %r12506;
	// end inline asm
	// begin inline asm
	shf.l.wrap.b32 %r12315, %r12317, %r12317, %r12510;
	// end inline asm
	xor.b32  	%r13680, %r12311, %r13622;
	xor.b32  	%r12321, %r13680, %r12315;
	shl.b32 	%r13681, %r12311, 3;
	xor.b32  	%r13682, %r13646, %r13681;
	xor.b32  	%r13683, %r13682, %r12315;
	not.b32 	%r12325, %r13683;
	// begin inline asm
	shf.l.wrap.b32 %r12319, %r12321, %r12321, %r12514;
	// end inline asm
	// begin inline asm
	shf.l.wrap.b32 %r12323, %r12325, %r12325, %r12518;
	// end inline asm
	xor.b32  	%r13684, %r12319, %r12311;
	xor.b32  	%r12329, %r13684, %r12323;
	shl.b32 	%r13685, %r12319, 7;
	xor.b32  	%r13686, %r13685, %r12315;
	xor.b32  	%r12333, %r13686, %r12323;
	// begin inline asm
	shf.l.wrap.b32 %r12327, %r12329, %r12329, %r12522;
	// end inline asm
	// begin inline asm
	shf.l.wrap.b32 %r12331, %r12333, %r12333, %r12526;
	// end inline asm
	// begin inline asm
	shf.l.wrap.b32 %r12335, %r12337, %r12337, %r12506;
	// end inline asm
	// begin inline asm
	shf.l.wrap.b32 %r12339, %r12341, %r12341, %r12510;
	// end inline asm
	xor.b32  	%r13687, %r12335, %r13633;
	xor.b32  	%r12345, %r13687, %r12339;
	shl.b32 	%r13688, %r12335, 3;
	xor.b32  	%r13689, %r13657, %r13688;
	xor.b32  	%r13690, %r13689, %r12339;
	not.b32 	%r12349, %r13690;
	// begin inline asm
	shf.l.wrap.b32 %r12343, %r12345, %r12345, %r12514;
	// end inline asm
	// begin inline asm
	shf.l.wrap.b32 %r12347, %r12349, %r12349, %r12518;
	// end inline asm
	xor.b32  	%r13691, %r12343, %r12335;
	xor.b32  	%r12353, %r13691, %r12347;
	shl.b32 	%r13692, %r12343, 7;
	xor.b32  	%r13693, %r13692, %r12339;
	xor.b32  	%r12357, %r13693, %r12347;
	// begin inline asm
	shf.l.wrap.b32 %r12351, %r12353, %r12353, %r12522;
	// end inline asm
	// begin inline asm
	shf.l.wrap.b32 %r12355, %r12357, %r12357, %r12526;
	// end inline asm
	// begin inline asm
	shf.l.wrap.b32 %r12359, %r12361, %r12361, %r12506;
	// end inline asm
	// begin inline asm
	shf.l.wrap.b32 %r12363, %r12365, %r12365, %r12510;
	// end inline asm
	xor.b32  	%r13694, %r12359, %r13644;
	xor.b32  	%r12369, %r13694, %r12363;
	shl.b32 	%r13695, %r12359, 3;
	xor.b32  	%r13696, %r13580, %r13695;
	xor.b32  	%r13697, %r13696, %r12363;
	not.b32 	%r12373, %r13697;
	// begin inline asm
	shf.l.wrap.b32 %r12367, %r12369, %r12369, %r12514;
	// end inline asm
	// begin inline asm
	shf.l.wrap.b32 %r12371, %r12373, %r12373, %r12518;
	// end inline asm
	xor.b32  	%r13698, %r12367, %r12359;
	xor.b32  	%r12377, %r13698, %r12371;
	shl.b32 	%r13699, %r12367, 7;
	xor.b32  	%r13700, %r13699, %r12363;
	xor.b32  	%r12381, %r13700, %r12371;
	// begin inline asm
	shf.l.wrap.b32 %r12375, %r12377, %r12377, %r12522;
	// end inline asm
	// begin inline asm
	shf.l.wrap.b32 %r12379, %r12381, %r12381, %r12526;
	// end inline asm
	// begin inline asm
	shf.l.wrap.b32 %r12383, %r12385, %r12385, %r12506;
	// end inline asm
	// begin inline asm
	shf.l.wrap.b32 %r12387, %r12389, %r12389, %r12510;
	// end inline asm
	xor.b32  	%r13701, %r12383, %r13655;
	xor.b32  	%r12393, %r13701, %r12387;
	shl.b32 	%r13702, %r12383, 3;
	xor.b32  	%r13703, %r13591, %r13702;
	xor.b32  	%r13704, %r13703, %r12387;
	not.b32 	%r12397, %r13704;
	// begin inline asm
	shf.l.wrap.b32 %r12391, %r12393, %r12393, %r12514;
	// end inline asm
	// begin inline asm
	shf.l.wrap.b32 %r12395, %r12397, %r12397, %r12518;
	// end inline asm
	xor.b32  	%r13705, %r12391, %r12383;
	xor.b32  	%r12401, %r13705, %r12395;
	shl.b32 	%r13706, %r12391, 7;
	xor.b32  	%r13707, %r13706, %r12387;
	xor.b32  	%r12405, %r13707, %r12395;
	// begin inline asm
	shf.l.wrap.b32 %r12399, %r12401, %r12401, %r12522;
	// end inline asm
	// begin inline asm
	shf.l.wrap.b32 %r12403, %r12405, %r12405, %r12526;
	// end inline asm
	// begin inline asm
	shf.l.wrap.b32 %r12407, %r12409, %r12409, %r12506;
	// end inline asm
	// begin inline asm
	shf.l.wrap.b32 %r12411, %r12413, %r12413, %r12510;
	// end inline asm
	xor.b32  	%r13708, %r12407, %r13578;
	xor.b32  	%r12417, %r13708, %r12411;
	shl.b32 	%r13709, %r12407, 3;
	xor.b32  	%r13710, %r13602, %r13709;
	xor.b32  	%r13711, %r13710, %r12411;
	not.b32 	%r12421, %r13711;
	// begin inline asm
	shf.l.wrap.b32 %r12415, %r12417, %r12417, %r12514;
	// end inline asm
	// begin inline asm
	shf.l.wrap.b32 %r12419, %r12421, %r12421, %r12518;
	// end inline asm
	xor.b32  	%r13712, %r12415, %r12407;
	xor.b32  	%r12425, %r13712, %r12419;
	shl.b32 	%r13713, %r12415, 7;
	xor.b32  	%r13714, %r13713, %r12411;
	xor.b32  	%r12429, %r13714, %r12419;
	// begin inline asm
	shf.l.wrap.b32 %r12423, %r12425, %r12425, %r12522;
	// end inline asm
	// begin inline asm
	shf.l.wrap.b32 %r12427, %r12429, %r12429, %r12526;
	// end inline asm
	// begin inline asm
	shf.l.wrap.b32 %r12431, %r12255, %r12255, %r12506;
	// end inline asm
	// begin inline asm
	shf.l.wrap.b32 %r12435, %r12375, %r12375, %r12510;
	// end inline asm
	xor.b32  	%r13715, %r12431, %r12303;
	xor.b32  	%r12441, %r13715, %r12435;
	shl.b32 	%r13716, %r12431, 3;
	xor.b32  	%r13717, %r13716, %r12423;
	xor.b32  	%r12445, %r13717, %r12435;
	// begin inline asm
	shf.l.wrap.b32 %r12439, %r12441, %r12441, %r12514;
	// end inline asm
	// begin inline asm
	shf.l.wrap.b32 %r12443, %r12445, %r12445, %r12518;
	// end inline asm
	xor.b32  	%r13718, %r12439, %r12431;
	xor.b32  	%r12449, %r13718, %r12443;
	shl.b32 	%r13719, %r12439, 7;
	xor.b32  	%r13720, %r13719, %r12435;
	xor.b32  	%r12453, %r13720, %r12443;
	// begin inline asm
	shf.l.wrap.b32 %r12447, %r12449, %r12449, %r12522;
	// end inline asm
	// begin inline asm
	shf.l.wrap.b32 %r12451, %r12453, %r12453, %r12526;
	// end inline asm
	// begin inline asm
	shf.l.wrap.b32 %r12455, %r12403, %r12403, %r12506;
	// end inline asm
	// begin inline asm
	shf.l.wrap.b32 %r12459, %r12331, %r12331, %r12510;
	// end inline asm
	xor.b32  	%r13721, %r12455, %r12283;
	xor.b32  	%r12465, %r13721, %r12459;
	shl.b32 	%r13722, %r12455, 3;
	xor.b32  	%r13723, %r13722, %r12355;
	xor.b32  	%r12469, %r13723, %r12459;
	// begin inline asm
	shf.l.wrap.b32 %r12463, %r12465, %r12465, %r12514;
	// end inline asm
	// begin inline asm
	shf.l.wrap.b32 %r12467, %r12469, %r12469, %r12518;
	// end inline asm
	xor.b32  	%r13724, %r12463, %r12455;
	xor.b32  	%r12473, %r13724, %r12467;
	shl.b32 	%r13725, %r12463, 7;
	xor.b32  	%r13726, %r13725, %r12459;
	xor.b32  	%r12477, %r13726, %r12467;
	// begin inline asm
	shf.l.wrap.b32 %r12471, %r12473, %r12473, %r12522;
	// end inline asm
	// begin inline asm
	shf.l.wrap.b32 %r12475, %r12477, %r12477, %r12526;
	// end inline asm
	// begin inline asm
	shf.l.wrap.b32 %r12479, %r12247, %r12247, %r12506;
	// end inline asm
	// begin inline asm
	shf.l.wrap.b32 %r12483, %r12319, %r12319, %r12510;
	// end inline asm
	xor.b32  	%r13727, %r12479, %r12295;
	xor.b32  	%r12489, %r13727, %r12483;
	shl.b32 	%r13728, %r12479, 3;
	xor.b32  	%r13729, %r13728, %r12367;
	xor.b32  	%r12493, %r13729, %r12483;
	// begin inline asm
	shf.l.wrap.b32 %r12487, %r12489, %r12489, %r12514;
	// end inline asm
	// begin inline asm
	shf.l.wrap.b32 %r12491, %r12493, %r12493, %r12518;
	// end inline asm
	xor.b32  	%r13730, %r12487, %r12479;
	xor.b32  	%r12497, %r13730, %r12491;
	shl.b32 	%r13731, %r12487, 7;
	xor.b32  	%r13732, %r13731, %r12483;
	xor.b32  	%r12501, %r13732, %r12491;
	// begin inline asm
	shf.l.wrap.b32 %r12495, %r12497, %r12497, %r12522;
	// end inline asm
	// begin inline asm
	shf.l.wrap.b32 %r12499, %r12501, %r12501, %r12526;
	// end inline asm
	// begin inline asm
	shf.l.wrap.b32 %r12503, %r12395, %r12395, %r12506;
	// end inline asm
	// begin inline asm
	shf.l.wrap.b32 %r12507, %r12275, %r12275, %r12510;
	// end inline asm
	xor.b32  	%r13733, %r12503, %r12419;
	xor.b32  	%r12513, %r13733, %r12507;
	shl.b32 	%r13734, %r12503, 3;
	xor.b32  	%r13735, %r13734, %r12347;
	xor.b32  	%r12517, %r13735, %r12507;
	// begin inline asm
	shf.l.wrap.b32 %r12511, %r12513, %r12513, %r12514;
	// end inline asm
	// begin inline asm
	shf.l.wrap.b32 %r12515, %r12517, %r12517, %r12518;
	// end inline asm
	xor.b32  	%r13736, %r12511, %r12503;
	xor.b32  	%r12521, %r13736, %r12515;
	shl.b32 	%r13737, %r12511, 7;
	xor.b32  	%r13738, %r13737, %r12507;
	xor.b32  	%r12525, %r13738, %r12515;
	// begin inline asm
	shf.l.wrap.b32 %r12519, %r12521, %r12521, %r12522;
	// end inline asm
	// begin inline asm
	shf.l.wrap.b32 %r12523, %r12525, %r12525, %r12526;
	// end inline asm
	xor.b32  	%r222, %r172, %r12379;
	xor.b32  	%r223, %r173, %r12467;
	xor.b32  	%r224, %r174, %r12475;
	xor.b32  	%r225, %r175, %r12307;
	xor.b32  	%r226, %r176, %r12463;
	xor.b32  	%r227, %r177, %r12259;
	xor.b32  	%r228, %r178, %r12427;
	xor.b32  	%r229, %r179, %r12471;
	xor.b32  	%r230, %r180, %r12443;
	xor.b32  	%r231, %r181, %r12399;
	xor.b32  	%r232, %r182, %r12451;
	xor.b32  	%r233, %r183, %r12351;
	xor.b32  	%r234, %r184, %r12327;
	xor.b32  	%r235, %r185, %r12439;
	xor.b32  	%r236, %r186, %r12279;
	xor.b32  	%r237, %r187, %r12447;
	cvta.to.global.u64 	%rd59, %rd72;
	add.s64 	%rd60, %rd49, %rd59;
	add.s64 	%rd84, %rd60, 32;
	mov.u64 	%rd85, d_T512;
	mov.b32 	%r36044, 0;
	mov.u32 	%r36045, %r36044;
	mov.u32 	%r36046, %r36044;
	mov.u32 	%r36047, %r36044;
	mov.u32 	%r36048, %r36044;
	mov.u32 	%r36049, %r36044;
	mov.u32 	%r36050, %r36044;
	mov.u32 	%r36051, %r36044;
	mov.u32 	%r36052, %r36044;
	mov.u32 	%r36053, %r36044;
	mov.u32 	%r36054, %r36044;
	mov.u32 	%r36055, %r36044;
	mov.u32 	%r36056, %r36044;
	mov.u32 	%r36057, %r36044;
	mov.u32 	%r36058, %r36044;
	mov.u32 	%r36059, %r36044;
	mov.u32 	%r36060, %r36044;
$L__BB0_13:
	ld.global.u8 	%r13739, [%rd84];
	and.b32  	%r13740, %r13739, 1;
	neg.s32 	%r13741, %r13740;
	ld.const.u32 	%r13742, [%rd85];
	and.b32  	%r13743, %r13742, %r13741;
	xor.b32  	%r13744, %r13743, %r36045;
	ld.const.u32 	%r13745, [%rd85+4];
	and.b32  	%r13746, %r13745, %r13741;
	xor.b32  	%r13747, %r13746, %r36046;
	ld.const.u32 	%r13748, [%rd85+8];
	and.b32  	%r13749, %r13748, %r13741;
	xor.b32  	%r13750, %r13749, %r36047;
	ld.const.u32 	%r13751, [%rd85+12];
	and.b32  	%r13752, %r13751, %r13741;
	xor.b32  	%r13753, %r13752, %r36048;
	ld.const.u32 	%r13754, [%rd85+16];
	and.b32  	%r13755, %r13754, %r13741;
	xor.b32  	%r13756, %r13755, %r36049;
	ld.const.u32 	%r13757, [%rd85+20];
	and.b32  	%r13758, %r13757, %r13741;
	xor.b32  	%r13759, %r13758, %r36050;
	ld.const.u32 	%r13760, [%rd85+24];
	and.b32  	%r13761, %r13760, %r13741;
	xor.b32  	%r13762, %r13761, %r36051;
	ld.const.u32 	%r13763, [%rd85+28];
	and.b32  	%r13764, %r13763, %r13741;
	xor.b32  	%r13765, %r13764, %r36052;
	ld.const.u32 	%r13766, [%rd85+32];
	and.b32  	%r13767, %r13766, %r13741;
	xor.b32  	%r13768, %r13767, %r36053;
	ld.const.u32 	%r13769, [%rd85+36];
	and.b32  	%r13770, %r13769, %r13741;
	xor.b32  	%r13771, %r13770, %r36054;
	ld.const.u32 	%r13772, [%rd85+40];
	and.b32  	%r13773, %r13772, %r13741;
	xor.b32  	%r13774, %r13773, %r36055;
	ld.const.u32 	%r13775, [%rd85+44];
	and.b32  	%r13776, %r13775, %r13741;
	xor.b32  	%r13777, %r13776, %r36056;
	ld.const.u32 	%r13778, [%rd85+48];
	and.b32  	%r13779, %r13778, %r13741;
	xor.b32  	%r13780, %r13779, %r36057;
	ld.const.u32 	%r13781, [%rd85+52];
	and.b32  	%r13782, %r13781, %r13741;
	xor.b32  	%r13783, %r13782, %r36058;
	ld.const.u32 	%r13784, [%rd85+56];
	and.b32  	%r13785, %r13784, %r13741;
	xor.b32  	%r13786, %r13785, %r36059;
	ld.const.u32 	%r13787, [%rd85+60];
	and.b32  	%r13788, %r13787, %r13741;
	xor.b32  	%r13789, %r13788, %r36060;
	shl.b32 	%r13790, %r13739, 30;
	shr.s32 	%r13791, %r13790, 31;
	ld.const.u32 	%r13792, [%rd85+64];
	and.b32  	%r13793, %r13792, %r13791;
	xor.b32  	%r13794, %r13793, %r13744;
	ld.const.u32 	%r13795, [%rd85+68];
	and.b32  	%r13796, %r13795, %r13791;
	xor.b32  	%r13797, %r13796, %r13747;
	ld.const.u32 	%r13798, [%rd85+72];
	and.b32  	%r13799, %r13798, %r13791;
	xor.b32  	%r13800, %r13799, %r13750;
	ld.const.u32 	%r13801, [%rd85+76];
	and.b32  	%r13802, %r13801, %r13791;
	xor.b32  	%r13803, %r13802, %r13753;
	ld.const.u32 	%r13804, [%rd85+80];
	and.b32  	%r13805, %r13804, %r13791;
	xor.b32  	%r13806, %r13805, %r13756;
	ld.const.u32 	%r13807, [%rd85+84];
	and.b32  	%r13808, %r13807, %r13791;
	xor.b32  	%r13809, %r13808, %r13759;
	ld.const.u32 	%r13810, [%rd85+88];
	and.b32  	%r13811, %r13810, %r13791;
	xor.b32  	%r13812, %r13811, %r13762;
	ld.const.u32 	%r13813, [%rd85+92];
	and.b32  	%r13814, %r13813, %r13791;
	xor.b32  	%r13815, %r13814, %r13765;
	ld.const.u32 	%r13816, [%rd85+96];
	and.b32  	%r13817, %r13816, %r13791;
	xor.b32  	%r13818, %r13817, %r13768;
	ld.const.u32 	%r13819, [%rd85+100];
	and.b32  	%r13820, %r13819, %r13791;
	xor.b32  	%r13821, %r13820, %r13771;
	ld.const.u32 	%r13822, [%rd85+104];
	and.b32  	%r13823, %r13822, %r13791;
	xor.b32  	%r13824, %r13823, %r13774;
	ld.const.u32 	%r13825, [%rd85+108];
	and.b32  	%r13826, %r13825, %r13791;
	xor.b32  	%r13827, %r13826, %r13777;
	ld.const.u32 	%r13828, [%rd85+112];
	and.b32  	%r13829, %r13828, %r13791;
	xor.b32  	%r13830, %r13829, %r13780;
	ld.const.u32 	%r13831, [%rd85+116];
	and.b32  	%r13832, %r13831, %r13791;
	xor.b32  	%r13833, %r13832, %r13783;
	ld.const.u32 	%r13834, [%rd85+120];
	and.b32  	%r13835, %r13834, %r13791;
	xor.b32  	%r13836, %r13835, %r13786;
	ld.const.u32 	%r13837, [%rd85+124];
	and.b32  	%r13838, %r13837, %r13791;
	xor.b32  	%r13839, %r13838, %r13789;
	shl.b32 	%r13840, %r13739, 29;
	shr.s32 	%r13841, %r13840, 31;
	ld.const.u32 	%r13842, [%rd85+128];
	and.b32  	%r13843, %r13842, %r13841;
	xor.b32  	%r13844, %r13843, %r13794;
	ld.const.u32 	%r13845, [%rd85+132];
	and.b32  	%r13846, %r13845, %r13841;
	xor.b32  	%r13847, %r13846, %r13797;
	ld.const.u32 	%r13848, [%rd85+136];
	and.b32  	%r13849, %r13848, %r13841;
	xor.b32  	%r13850, %r13849, %r13800;
	ld.const.u32 	%r13851, [%rd85+140];
	and.b32  	%r13852, %r13851, %r13841;
	xor.b32  	%r13853, %r13852, %r13803;
	ld.const.u32 	%r13854, [%rd85+144];
	and.b32  	%r13855, %r13854, %r13841;
	xor.b32  	%r13856, %r13855, %r13806;
	ld.const.u32 	%r13857, [%rd85+148];
	and.b32  	%r13858, %r13857, %r13841;
	xor.b32  	%r13859, %r13858, %r13809;
	ld.const.u32 	%r13860, [%rd85+152];
	and.b32  	%r13861, %r13860, %r13841;
	xor.b32  	%r13862, %r13861, %r13812;
	ld.const.u32 	%r13863, [%rd85+156];
	and.b32  	%r13864, %r13863, %r13841;
	xor.b32  	%r13865, %r13864, %r13815;
	ld.const.u32 	%r13866, [%rd85+160];
	and.b32  	%r13867, %r13866, %r13841;
	xor.b32  	%r13868, %r13867, %r13818;
	ld.const.u32 	%r13869, [%rd85+164];
	and.b32  	%r13870, %r13869, %r13841;
	xor.b32  	%r13871, %r13870, %r13821;
	ld.const.u32 	%r13872, [%rd85+168];
	and.b32  	%r13873, %r13872, %r13841;
	xor.b32  	%r13874, %r13873, %r13824;
	ld.const.u32 	%r13875, [%rd85+172];
	and.b32  	%r13876, %r13875, %r13841;
	xor.b32  	%r13877, %r13876, %r13827;
	ld.const.u32 	%r13878, [%rd85+176];
	and.b32  	%r13879, %r13878, %r13841;
	xor.b32  	%r13880, %r13879, %r13830;
	ld.const.u32 	%r13881, [%rd85+180];
	and.b32  	%r13882, %r13881, %r13841;
	xor.b32  	%r13883, %r13882, %r13833;
	ld.const.u32 	%r13884, [%rd85+184];
	and.b32  	%r13885, %r13884, %r13841;
	xor.b32  	%r13886, %r13885, %r13836;
	ld.const.u32 	%r13887, [%rd85+188];
	and.b32  	%r13888, %r13887, %r13841;
	xor.b32  	%r13889, %r13888, %r13839;
	shl.b32 	%r13890, %r13739, 28;
	shr.s32 	%r13891, %r13890, 31;
	ld.const.u32 	%r13892, [%rd85+192];
	and.b32  	%r13893, %r13892, %r13891;
	xor.b32  	%r13894, %r13893, %r13844;
	ld.const.u32 	%r13895, [%rd85+196];
	and.b32  	%r13896, %r13895, %r13891;
	xor.b32  	%r13897, %r13896, %r13847;
	ld.const.u32 	%r13898, [%rd85+200];
	and.b32  	%r13899, %r13898, %r13891;
	xor.b32  	%r13900, %r13899, %r13850;
	ld.const.u32 	%r13901, [%rd85+204];
	and.b32  	%r13902, %r13901, %r13891;
	xor.b32  	%r13903, %r13902, %r13853;
	ld.const.u32 	%r13904, [%rd85+208];
	and.b32  	%r13905, %r13904, %r13891;
	xor.b32  	%r13906, %r13905, %r13856;
	ld.const.u32 	%r13907, [%rd85+212];
	and.b32  	%r13908, %r13907, %r13891;
	xor.b32  	%r13909, %r13908, %r13859;
	ld.const.u32 	%r13910, [%rd85+216];
	and.b32  	%r13911, %r13910, %r13891;
	xor.b32  	%r13912, %r13911, %r13862;
	ld.const.u32 	%r13913, [%rd85+220];
	and.b32  	%r13914, %r13913, %r13891;
	xor.b32  	%r13915, %r13914, %r13865;
	ld.const.u32 	%r13916, [%rd85+224];
	and.b32  	%r13917, %r13916, %r13891;
	xor.b32  	%r13918, %r13917, %r13868;
	ld.const.u32 	%r13919, [%rd85+228];
	and.b32  	%r13920, %r13919, %r13891;
	xor.b32  	%r13921, %r13920, %r13871;
	ld.const.u32 	%r13922, [%rd85+232];
	and.b32  	%r13923, %r13922, %r13891;
	xor.b32  	%r13924, %r13923, %r13874;
	ld.const.u32 	%r13925, [%rd85+236];
	and.b32  	%r13926, %r13925, %r13891;
	xor.b32  	%r13927, %r13926, %r13877;
	ld.const.u32 	%r13928, [%rd85+240];
	and.b32  	%r13929, %r13928, %r13891;
	xor.b32  	%r13930, %r13929, %r13880;
	ld.const.u32 	%r13931, [%rd85+244];
	and.b32  	%r13932, %r13931, %r13891;
	xor.b32  	%r13933, %r13932, %r13883;
	ld.const.u32 	%r13934, [%rd85+248];
	and.b32  	%r13935, %r13934, %r13891;
	xor.b32  	%r13936, %r13935, %r13886;
	ld.const.u32 	%r13937, [%rd85+252];
	and.b32  	%r13938, %r13937, %r13891;
	xor.b32  	%r13939, %r13938, %r13889;
	shl.b32 	%r13940, %r13739, 27;
	shr.s32 	%r13941, %r13940, 31;
	ld.const.u32 	%r13942, [%rd85+256];
	and.b32  	%r13943, %r13942, %r13941;
	xor.b32  	%r13944, %r13943, %r13894;
	ld.const.u32 	%r13945, [%rd85+260];
	and.b32  	%r13946, %r13945, %r13941;
	xor.b32  	%r13947, %r13946, %r13897;
	ld.const.u32 	%r13948, [%rd85+264];
	and.b32  	%r13949, %r13948, %r13941;
	xor.b32  	%r13950, %r13949, %r13900;
	ld.const.u32 	%r13951, [%rd85+268];
	and.b32  	%r13952, %r13951, %r13941;
	xor.b32  	%r13953, %r13952, %r13903;
	ld.const.u32 	%r13954, [%rd85+272];
	and.b32  	%r13955, %r13954, %r13941;
	xor.b32  	%r13956, %r13955, %r13906;
	ld.const.u32 	%r13957, [%rd85+276];
	and.b32  	%r13958, %r13957, %r13941;
	xor.b32  	%r13959, %r13958, %r13909;
	ld.const.u32 	%r13960, [%rd85+280];
	and.b32  	%r13961, %r13960, %r13941;
	xor.b32  	%r13962, %r13961, %r13912;
	ld.const.u32 	%r13963, [%rd85+284];
	and.b32  	%r13964, %r13963, %r13941;
	xor.b32  	%r13965, %r13964, %r13915;
	ld.const.u32 	%r13966, [%rd85+288];
	and.b32  	%r13967, %r13966, %r13941;
	xor.b32  	%r13968, %r13967, %r13918;
	ld.const.u32 	%r13969, [%rd85+292];
	and.b32  	%r13970, %r13969, %r13941;
	xor.b32  	%r13971, %r13970, %r13921;
	ld.const.u32 	%r13972, [%rd85+296];
	and.b32  	%r13973, %r13972, %r13941;
	xor.b32  	%r13974, %r13973, %r13924;
	ld.const.u32 	%r13975, [%rd85+300];
	and.b32  	%r13976, %r13975, %r13941;
	xor.b32  	%r13977, %r13976, %r13927;
	ld.const.u32 	%r13978, [%rd85+304];
	and.b32  	%r13979, %r13978, %r13941;
	xor.b32  	%r13980, %r13979, %r13930;
	ld.const.u32 	%r13981, [%rd85+308];
	and.b32  	%r13982, %r13981, %r13941;
	xor.b32  	%r13983, %r13982, %r13933;
	ld.const.u32 	%r13984, [%rd85+312];
	and.b32  	%r13985, %r13984, %r13941;
	xor.b32  	%r13986, %r13985, %r13936;
	ld.const.u32 	%r13987, [%rd85+316];
	and.b32  	%r13988, %r13987, %r13941;
	xor.b32  	%r13989, %r13988, %r13939;
	shl.b32 	%r13990, %r13739, 26;
	shr.s32 	%r13991, %r13990, 31;
	ld.const.u32 	%r13992, [%rd85+320];
	and.b32  	%r13993, %r13992, %r13991;
	xor.b32  	%r13994, %r13993, %r13944;
	ld.const.u32 	%r13995, [%rd85+324];
	and.b32  	%r13996, %r13995, %r13991;
	xor.b32  	%r13997, %r13996, %r13947;
	ld.const.u32 	%r13998, [%rd85+328];
	and.b32  	%r13999, %r13998, %r13991;
	xor.b32  	%r14000, %r13999, %r13950;
	ld.const.u32 	%r14001, [%rd85+332];
	and.b32  	%r14002, %r14001, %r13991;
	xor.b32  	%r14003, %r14002, %r13953;
	ld.const.u32 	%r14004, [%rd85+336];
	and.b32  	%r14005, %r14004, %r13991;
	xor.b32  	%r14006, %r14005, %r13956;
	ld.const.u32 	%r14007, [%rd85+340];
	and.b32  	%r14008, %r14007, %r13991;
	xor.b32  	%r14009, %r14008, %r13959;
	ld.const.u32 	%r14010, [%rd85+344];
	and.b32  	%r14011, %r14010, %r13991;
	xor.b32  	%r14012, %r14011, %r13962;
	ld.const.u32 	%r14013, [%rd85+348];
	and.b32  	%r14014, %r14013, %r13991;
	xor.b32  	%r14015, %r14014, %r13965;
	ld.const.u32 	%r14016, [%rd85+352];
	and.b32  	%r14017, %r14016, %r13991;
	xor.b32  	%r14018, %r14017, %r13968;
	ld.const.u32 	%r14019, [%rd85+356];
	and.b32  	%r14020, %r14019, %r13991;
	xor.b32  	%r14021, %r14020, %r13971;
	ld.const.u32 	%r14022, [%rd85+360];
	and.b32  	%r14023, %r14022, %r13991;
	xor.b32  	%r14024, %r14023, %r13974;
	ld.const.u32 	%r14025, [%rd85+364];
	and.b32  	%r14026, %r14025, %r13991;
	xor.b32  	%r14027, %r14026, %r13977;
	ld.const.u32 	%r14028, [%rd85+368];
	and.b32  	%r14029, %r14028, %r13991;
	xor.b32  	%r14030, %r14029, %r13980;
	ld.const.u32 	%r14031, [%rd85+372];
	and.b32  	%r14032, %r14031, %r13991;
	xor.b32  	%r14033, %r14032, %r13983;
	ld.const.u32 	%r14034, [%rd85+376];
	and.b32  	%r14035, %r14034, %r13991;
	xor.b32  	%r14036, %r14035, %r13986;
	ld.const.u32 	%r14037, [%rd85+380];
	and.b32  	%r14038, %r14037, %r13991;
	xor.b32  	%r14039, %r14038, %r13989;
	shl.b32 	%r14040, %r13739, 25;
	shr.s32 	%r14041, %r14040, 31;
	ld.const.u32 	%r14042, [%rd85+384];
	and.b32  	%r14043, %r14042, %r14041;
	xor.b32  	%r14044, %r14043, %r13994;
	ld.const.u32 	%r14045, [%rd85+388];
	and.b32  	%r14046, %r14045, %r14041;
	xor.b32  	%r14047, %r14046, %r13997;
	ld.const.u32 	%r14048, [%rd85+392];
	and.b32  	%r14049, %r14048, %r14041;
	xor.b32  	%r14050, %r14049, %r14000;
	ld.const.u32 	%r14051, [%rd85+396];
	and.b32  	%r14052, %r14051, %r14041;
	xor.b32  	%r14053, %r14052, %r14003;
	ld.const.u32 	%r14054, [%rd85+400];
	and.b32  	%r14055, %r14054, %r14041;
	xor.b32  	%r14056, %r14055, %r14006;
	ld.const.u32 	%r14057, [%rd85+404];
	and.b32  	%r14058, %r14057, %r14041;
	xor.b32  	%r14059, %r14058, %r14009;
	ld.const.u32 	%r14060, [%rd85+408];
	and.b32  	%r14061, %r14060, %r14041;
	xor.b32  	%r14062, %r14061, %r14012;
	ld.const.u32 	%r14063, [%rd85+412];
	and.b32  	%r14064, %r14063, %r14041;
	xor.b32  	%r14065, %r14064, %r14015;
	ld.const.u32 	%r14066, [%rd85+416];
	and.b32  	%r14067, %r14066, %r14041;
	xor.b32  	%r14068, %r14067, %r14018;
	ld.const.u32 	%r14069, [%rd85+420];
	and.b32  	%r14070, %r14069, %r14041;
	xor.b32  	%r14071, %r14070, %r14021;
	ld.const.u32 	%r14072, [%rd85+424];
	and.b32  	%r14073, %r14072, %r14041;
	xor.b32  	%r14074, %r14073, %r14024;
	ld.const.u32 	%r14075, [%rd85+428];
	and.b32  	%r14076, %r14075, %r14041;
	xor.b32  	%r14077, %r14076, %r14027;
	ld.const.u32 	%r14078, [%rd85+432];
	and.b32  	%r14079, %r14078, %r14041;
	xor.b32  	%r14080, %r14079, %r14030;
	ld.const.u32 	%r14081, [%rd85+436];
	and.b32  	%r14082, %r14081, %r14041;
	xor.b32  	%r14083, %r14082, %r14033;
	ld.const.u32 	%r14084, [%rd85+440];
	and.b32  	%r14085, %r14084, %r14041;
	xor.b32  	%r14086, %r14085, %r14036;
	ld.const.u32 	%r14087, [%rd85+444];
	and.b32  	%r14088, %r14087, %r14041;
	xor.b32  	%r14089, %r14088, %r14039;
	shr.u32 	%r14090, %r13739, 7;
	neg.s32 	%r14091, %r14090;
	ld.const.u32 	%r14092, [%rd85+448];
	and.b32  	%r14093, %r14092, %r14091;
	xor.b32  	%r36045, %r14093, %r14044;
	ld.const.u32 	%r14094, [%rd85+452];
	and.b32  	%r14095, %r14094, %r14091;
	xor.b32  	%r36046, %r14095, %r14047;
	ld.const.u32 	%r14096, [%rd85+456];
	and.b32  	%r14097, %r14096, %r14091;
	xor.b32  	%r36047, %r14097, %r14050;
	ld.const.u32 	%r14098, [%rd85+460];
	and.b32  	%r14099, %r14098, %r14091;
	xor.b32  	%r36048, %r14099, %r14053;
	ld.const.u32 	%r14100, [%rd85+464];
	and.b32  	%r14101, %r14100, %r14091;
	xor.b32  	%r36049, %r14101, %r14056;
	ld.const.u32 	%r14102, [%rd85+468];
	and.b32  	%r14103, %r14102, %r14091;
	xor.b32  	%r36050, %r14103, %r14059;
	ld.const.u32 	%r14104, [%rd85+472];
	and.b32  	%r14105, %r14104, %r14091;
	xor.b32  	%r36051, %r14105, %r14062;
	ld.const.u32 	%r14106, [%rd85+476];
	and.b32  	%r14107, %r14106, %r14091;
	xor.b32  	%r36052, %r14107, %r14065;
	ld.const.u32 	%r14108, [%rd85+480];
	and.b32  	%r14109, %r14108, %r14091;
	xor.b32  	%r36053, %r14109, %r14068;
	ld.const.u32 	%r14110, [%rd85+484];
	and.b32  	%r14111, %r14110, %r14091;
	xor.b32  	%r36054, %r14111, %r14071;
	ld.const.u32 	%r14112, [%rd85+488];
	and.b32  	%r14113, %r14112, %r14091;
	xor.b32  	%r36055, %r14113, %r14074;
	ld.const.u32 	%r14114, [%rd85+492];
	and.b32  	%r14115, %r14114, %r14091;
	xor.b32  	%r36056, %r14115, %r14077;
	ld.const.u32 	%r14116, [%rd85+496];
	and.b32  	%r14117, %r14116, %r14091;
	xor.b32  	%r36057, %r14117, %r14080;
	ld.const.u32 	%r14118, [%rd85+500];
	and.b32  	%r14119, %r14118, %r14091;
	xor.b32  	%r36058, %r14119, %r14083;
	ld.const.u32 	%r14120, [%rd85+504];
	and.b32  	%r14121, %r14120, %r14091;
	xor.b32  	%r36059, %r14121, %r14086;
	ld.const.u32 	%r14122, [%rd85+508];
	and.b32  	%r14123, %r14122, %r14091;
	xor.b32  	%r36060, %r14123, %r14089;
	add.s64 	%rd84, %rd84, 1;
	add.s32 	%r36044, %r36044, 512;
	setp.ne.s32 	%p7, %r36044, 4096;
	add.s64 	%rd85, %rd85, 512;
	@%p7 bra 	$L__BB0_13;
	ld.param.u64 	%rd73, [_Z24x13_hamsi512_gpu_hash_64ijPyPj_param_2];
	ld.const.u32 	%r15853, [d_alpha_n];
	xor.b32  	%r15854, %r15853, %r36045;
	xor.b32  	%r15855, %r7, %r36046;
	xor.b32  	%r15856, %r8, %r237;
	xor.b32  	%r15857, %r9, %r236;
	ld.const.u32 	%r15858, [d_alpha_n+16];
	xor.b32  	%r15859, %r15858, %r36047;
	xor.b32  	%r15860, %r11, %r36048;
	xor.b32  	%r15861, %r12, %r235;
	xor.b32  	%r15862, %r13, %r234;
	xor.b32  	%r15863, %r14, %r233;
	xor.b32  	%r15864, %r15, %r232;
	xor.b32  	%r15865, %r16, %r36049;
	xor.b32  	%r15866, %r17, %r36050;
	ld.const.u32 	%r15867, [d_alpha_n+48];
	xor.b32  	%r15868, %r15867, %r231;
	xor.b32  	%r15869, %r19, %r230;
	xor.b32  	%r15870, %r20, %r36051;
	xor.b32  	%r15871, %r21, %r36052;
	xor.b32  	%r15872, %r22, %r36053;
	xor.b32  	%r15873, %r23, %r36054;
	xor.b32  	%r15874, %r24, %r229;
	xor.b32  	%r15875, %r25, %r228;
	xor.b32  	%r15876, %r26, %r36055;
	xor.b32  	%r15877, %r27, %r36056;
	xor.b32  	%r15878, %r28, %r227;
	xor.b32  	%r15879, %r29, %r226;
	xor.b32  	%r15880, %r30, %r225;
	ld.const.u32 	%r15881, [d_alpha_n+100];
	xor.b32  	%r15882, %r15881, %r224;
	xor.b32  	%r15883, %r32, %r36057;
	ld.const.u32 	%r15884, [d_alpha_n+108];
	xor.b32  	%r15885, %r15884, %r36058;
	ld.const.u32 	%r15886, [d_alpha_n+112];
	xor.b32  	%r15887, %r15886, %r223;
	xor.b32  	%r15888, %r35, %r222;
	xor.b32  	%r15889, %r36, %r36059;
	xor.b32  	%r15890, %r37, %r36060;
	and.b32  	%r15891, %r15872, %r15854;
	xor.b32  	%r15892, %r15880, %r15891;
	xor.b32  	%r15893, %r15872, %r15863;
	xor.b32  	%r14126, %r15893, %r15892;
	or.b32  	%r15894, %r15880, %r15854;
	xor.b32  	%r15895, %r15894, %r15863;
	xor.b32  	%r15896, %r14126, %r15854;
	or.b32  	%r15897, %r15896, %r15895;
	xor.b32  	%r15898, %r15897, %r15892;
	and.b32  	%r15899, %r15895, %r15892;
	xor.b32  	%r15900, %r15896, %r15899;
	xor.b32  	%r15901, %r15900, %r15895;
	xor.b32  	%r14274, %r15901, %r15898;
	and.b32  	%r15902, %r15873, %r15855;
	xor.b32  	%r15903, %r15882, %r15902;
	xor.b32  	%r15904, %r15873, %r15864;
	xor.b32  	%r14150, %r15904, %r15903;
	or.b32  	%r15905, %r15882, %r15855;
	xor.b32  	%r15906, %r15905, %r15864;
	xor.b32  	%r15907, %r14150, %r15855;
	or.b32  	%r15908, %r15907, %r15906;
	xor.b32  	%r15909, %r15908, %r15903;
	and.b32  	%r15910, %r15906, %r15903;
	xor.b32  	%r15911, %r15907, %r15910;
	xor.b32  	%r15912, %r15911, %r15906;
	xor.b32  	%r14298, %r15912, %r15909;
	and.b32  	%r15913, %r15874, %r15856;
	xor.b32  	%r15914, %r15883, %r15913;
	xor.b32  	%r15915, %r15874, %r15865;
	xor.b32  	%r14174, %r15915, %r15914;
	or.b32  	%r15916, %r15883, %r15856;
	xor.b32  	%r15917, %r15916, %r15865;
	xor.b32  	%r15918, %r14174, %r15856;
	or.b32  	%r15919, %r15918, %r15917;
	xor.b32  	%r15920, %r15919, %r15914;
	and.b32  	%r15921, %r15917, %r15914;
	xor.b32  	%r15922, %r15918, %r15921;
	xor.b32  	%r15923, %r15922, %r15917;
	xor.b32  	%r14130, %r15923, %r15920;
	and.b32  	%r15924, %r15875, %r15857;
	xor.b32  	%r15925, %r15885, %r15924;
	xor.b32  	%r15926, %r15875, %r15866;
	xor.b32  	%r14198, %r15926, %r15925;
	or.b32  	%r15927, %r15885, %r15857;
	xor.b32  	%r15928, %r15927, %r15866;
	xor.b32  	%r15929, %r14198, %r15857;
	or.b32  	%r15930, %r15929, %r15928;
	xor.b32  	%r15931, %r15930, %r15925;
	and.b32  	%r15932, %r15928, %r15925;
	xor.b32  	%r15933, %r15929, %r15932;
	xor.b32  	%r15934, %r15933, %r15928;
	xor.b32  	%r14154, %r15934, %r15931;
	and.b32  	%r15935, %r15876, %r15859;
	xor.b32  	%r15936, %r15887, %r15935;
	xor.b32  	%r15937, %r15876, %r15868;
	xor.b32  	%r14222, %r15937, %r15936;
	or.b32  	%r15938, %r15887, %r15859;
	xor.b32  	%r15939, %r15938, %r15868;
	xor.b32  	%r15940, %r14222, %r15859;
	or.b32  	%r15941, %r15940, %r15939;
	xor.b32  	%r15942, %r15941, %r15936;
	and.b32  	%r15943, %r15939, %r15936;
	xor.b32  	%r15944, %r15940, %r15943;
	xor.b32  	%r15945, %r15944, %r15939;
	xor.b32  	%r14178, %r15945, %r15942;
	and.b32  	%r15946, %r15877, %r15860;
	xor.b32  	%r15947, %r15888, %r15946;
	xor.b32  	%r15948, %r15877, %r15869;
	xor.b32  	%r14246, %r15948, %r15947;
	or.b32  	%r15949, %r15888, %r15860;
	xor.b32  	%r15950, %r15949, %r15869;
	xor.b32  	%r15951, %r14246, %r15860;
	or.b32  	%r15952, %r15951, %r15950;
	xor.b32  	%r15953, %r15952, %r15947;
	and.b32  	%r15954, %r15950, %r15947;
	xor.b32  	%r15955, %r15951, %r15954;
	xor.b32  	%r15956, %r15955, %r15950;
	xor.b32  	%r14202, %r15956, %r15953;
	and.b32  	%r15957, %r15878, %r15861;
	xor.b32  	%r15958, %r15889, %r15957;
	xor.b32  	%r15959, %r15878, %r15870;
	xor.b32  	%r14270, %r15959, %r15958;
	or.b32  	%r15960, %r15889, %r15861;
	xor.b32  	%r15961, %r15960, %r15870;
	xor.b32  	%r15962, %r14270, %r15861;
	or.b32  	%r15963, %r15962, %r15961;
	xor.b32  	%r15964, %r15963, %r15958;
	and.b32  	%r15965, %r15961, %r15958;
	xor.b32  	%r15966, %r15962, %r15965;
	xor.b32  	%r15967, %r15966, %r15961;
	xor.b32  	%r14226, %r15967, %r15964;
	and.b32  	%r15968, %r15879, %r15862;
	xor.b32  	%r15969, %r15890, %r15968;
	xor.b32  	%r15970, %r15879, %r15871;
	xor.b32  	%r14294, %r15970, %r15969;
	or.b32  	%r15971, %r15890, %r15862;
	xor.b32  	%r15972, %r15971, %r15871;
	xor.b32  	%r15973, %r14294, %r15862;
	or.b32  	%r15974, %r15973, %r15972;
	xor.b32  	%r15975, %r15974, %r15969;
	and.b32  	%r15976, %r15972, %r15969;
	xor.b32  	%r15977, %r15973, %r15976;
	xor.b32  	%r15978, %r15977, %r15972;
	xor.b32  	%r14250, %r15978, %r15975;
	mov.b32 	%r15831, 13;
	// begin inline asm
	shf.l.wrap.b32 %r14124, %r14126, %r14126, %r15831;
	// end inline asm
	mov.b32 	%r15835, 3;
	// begin inline asm
	shf.l.wrap.b32 %r14128, %r14130, %r14130, %r15835;
	// end inline asm
	xor.b32  	%r15979, %r14124, %r15909;
	xor.b32  	%r14134, %r15979, %r14128;
	shl.b32 	%r15980, %r14124, 3;
	xor.b32  	%r15981, %r15933, %r15980;
	xor.b32  	%r15982, %r15981, %r14128;
	not.b32 	%r14138, %r15982;
	mov.b32 	%r15839, 1;
	// begin inline asm
	shf.l.wrap.b32 %r14132, %r14134, %r14134, %r15839;
	// end inline asm
	mov.b32 	%r15843, 7;
	// begin inline asm
	shf.l.wrap.b32 %r14136, %r14138, %r14138, %r15843;
	// end inline asm
	xor.b32  	%r15983, %r14132, %r14124;
	xor.b32  	%r14142, %r15983, %r14136;
	shl.b32 	%r15984, %r14132, 7;
	xor.b32  	%r15985, %r15984, %r14128;
	xor.b32  	%r14146, %r15985, %r14136;
	mov.b32 	%r15847, 5;
	// begin inline asm
	shf.l.wrap.b32 %r14140, %r14142, %r14142, %r15847;
	// end inline asm
	mov.b32 	%r15851, 22;
	// begin inline asm
	shf.l.wrap.b32 %r14144, %r14146, %r14146, %r15851;
	// end inline asm
	// begin inline asm
	shf.l.wrap.b32 %r14148, %r14150, %r14150, %r15831;
	// end inline asm
	// begin inline asm
	shf.l.wrap.b32 %r14152, %r14154, %r14154, %r15835;
	// end inline asm
	xor.b32  	%r15986, %r14148, %r15920;
	xor.b32  	%r14158, %r15986, %r14152;
	shl.b32 	%r15987, %r14148, 3;
	xor.b32  	%r15988, %r15944, %r15987;
	xor.b32  	%r15989, %r15988, %r14152;
	not.b32 	%r14162, %r15989;
	// begin inline asm
	shf.l.wrap.b32 %r14156, %r14158, %r14158, %r15839;
	// end inline asm
	// begin inline asm
	shf.l.wrap.b32 %r14160, %r14162, %r14162, %r15843;
	// end inline asm
	xor.b32  	%r15990, %r14156, %r14148;
	xor.b32  	%r14166, %r15990, %r14160;
	shl.b32 	%r15991, %r14156, 7;
	xor.b32  	%r15992, %r15991, %r14152;
	xor.b32  	%r14170, %r15992, %r14160;
	// begin inline asm
	shf.l.wrap.b32 %r14164, %r14166, %r14166, %r15847;
	// end inline asm
	// begin inline asm
	shf.l.wrap.b32 %r14168, %r14170, %r14170, %r15851;
	// end inline asm
	// begin inline asm
	shf.l.wrap.b32 %r14172, %r14174, %r14174, %r15831;
	// end inline asm
	// begin inline asm
	shf.l.wrap.b32 %r14176, %r14178, %r14178, %r15835;
	// end inline asm
	xor.b32  	%r15993, %r14172, %r15931;
	xor.b32  	%r14182, %r15993, %r14176;
	shl.b32 	%r15994, %r14172, 3;
	xor.b32  	%r15995, %r15955, %r15994;
	xor.b32  	%r15996, %r15995, %r14176;
	not.b32 	%r14186, %r15996;
	// begin inline asm
	shf.l.wrap.b32 %r14180, %r14182, %r14182, %r15839;
	// end inline asm
	// begin inline asm
	shf.l.wrap.b32 %r14184, %r14186, %r14186, %r15843;
	// end inline asm
	xor.b32  	%r15997, %r14180, %r14172;
	xor.b32  	%r14190, %r15997, %r14184;
	shl.b32 	%r15998, %r14180, 7;
	xor.b32  	%r15999, %r15998, %r14176;
	xor.b32  	%r14194, %r15999, %r14184;
	// begin inline asm
	shf.l.wrap.b32 %r14188, %r14190, %r14190, %r15847;
	// end inline asm
	// begin inline asm
	shf.l.wrap.b32 %r14192, %r14194, %r14194, %r15851;
	// end inline asm
	// begin inline asm
	shf.l.wrap.b32 %r14196, %r14198, %r14198, %r15831;
	// end inline asm
	// begin inline asm
	shf.l.wrap.b32 %r14200, %r14202, %r14202, %r15835;
	// end inline asm
	xor.b32  	%r16000, %r14196, %r15942;
	xor.b32  	%r14206, %r16000, %r14200;
	shl.b32 	%r16001, %r14196, 3;
	xor.b32  	%r16002, %r15966, %r16001;
	xor.b32  	%r16003, %r16002, %r14200;
	not.b32 	%r14210, %r16003;
	// begin inline asm
	shf.l.wrap.b32 %r14204, %r14206, %r14206, %r15839;
	// end inline asm
	// begin inline asm
	shf.l.wrap.b32 %r14208, %r14210, %r14210, %r15843;
	// end inline asm
	xor.b32  	%r16004, %r14204, %r14196;
	xor.b32  	%r14214, %r16004, %r14208;
	shl.b32 	%r16005, %r14204, 7;
	xor.b32  	%r16006, %r16005, %r14200;
	xor.b32  	%r14218, %r16006, %r14208;
	// begin inline asm
	shf.l.wrap.b32 %r14212, %r14214, %r14214, %r15847;
	// end inline asm
	// begin inline asm
	shf.l.wrap.b32 %r14216, %r14218, %r14218, %r15851;
	// end inline asm
	// begin inline asm
	shf.l.wrap.b32 %r14220, %r14222, %r14222, %r15831;
	// end inline asm
	// begin inline asm
	shf.l.wrap.b32 %r14224, %r14226, %r14226, %r15835;
	// end inline asm
	xor.b32  	%r16007, %r14220, %r15953;
	xor.b32  	%r14230, %r16007, %r14224;
	shl.b32 	%r16008, %r14220, 3;
	xor.b32  	%r16009, %r15977, %r16008;
	xor.b32  	%r16010, %r16009, %r14224;
	not.b32 	%r14234, %r16010;
	// begin inline asm
	shf.l.wrap.b32 %r14228, %r14230, %r14230, %r15839;
	// end inline asm
	// begin inline asm
	shf.l.wrap.b32 %r14232, %r14234, %r14234, %r15843;
	// end inline asm
	xor.b32  	%r16011, %r14228, %r14220;
	xor.b32  	%r14238, %r16011, %r14232;
	shl.b32 	%r16012, %r14228, 7;
	xor.b32  	%r16013, %r16012, %r14224;
	xor.b32  	%r14242, %r16013, %r14232;
	// begin inline asm
	shf.l.wrap.b32 %r14236, %r14238, %r14238, %r15847;
	// end inline asm
	// begin inline asm
	shf.l.wrap.b32 %r14240, %r14242, %r14242, %r15851;
	// end inline asm
	// begin inline asm
	shf.l.wrap.b32 %r14244, %r14246, %r14246, %r15831;
	// end inline asm
	// begin inline asm
	shf.l.wrap.b32 %r14248, %r14250, %r14250, %r15835;
	// end inline asm
	xor.b32  	%r16014, %r14244, %r15964;
	xor.b32  	%r14254, %r16014, %r14248;
	shl.b32 	%r16015, %r14244, 3;
	xor.b32  	%r16016, %r15900, %r16015;
	xor.b32  	%r16017, %r16016, %r14248;
	not.b32 	%r14258, %r16017;
	// begin inline asm
	shf.l.wrap.b32 %r14252, %r14254, %r14254, %r15839;
	// end inline asm
	// begin inline asm
	shf.l.wrap.b32 %r14256, %r14258, %r14258, %r15843;
	// end inline asm
	xor.b32  	%r16018, %r14252, %r14244;
	xor.b32  	%r14262, %r16018, %r14256;
	shl.b32 	%r16019, %r14252, 7;
	xor.b32  	%r16020, %r16019, %r14248;
	xor.b32  	%r14266, %r16020, %r14256;
	// begin inline asm
	shf.l.wrap.b32 %r14260, %r14262, %r14262, %r15847;
	// end inline asm
	// begin inline asm
	shf.l.wrap.b32 %r14264, %r14266, %r14266, %r15851;
	// end inline asm
	// begin inline asm
	shf.l.wrap.b32 %r14268, %r14270, %r14270, %r15831;
	// end inline asm
	// begin inline asm
	shf.l.wrap.b32 %r14272, %r14274, %r14274, %r15835;
	// end inline asm
	xor.b32  	%r16021, %r14268, %r15975;
	xor.b32  	%r14278, %r16021, %r14272;
	shl.b32 	%r16022, %r14268, 3;
	xor.b32  	%r16023, %r15911, %r16022;
	xor.b32  	%r16024, %r16023, %r14272;
	not.b32 	%r14282, %r16024;
	// begin inline asm
	shf.l.wrap.b32 %r14276, %r14278, %r14278, %r15839;
	// end inline asm
	// begin inline asm
	shf.l.wrap.b32 %r14280, %r14282, %r14282, %r15843;
	// end inline asm
	xor.b32  	%r16025, %r14276, %r14268;
	xor.b32  	%r14286, %r16025, %r14280;
	shl.b32 	%r16026, %r14276, 7;
	xor.b32  	%r16027, %r16026, %r14272;
	xor.b32  	%r14290, %r16027, %r14280;
	// begin inline asm
	shf.l.wrap.b32 %r14284, %r14286, %r14286, %r15847;
	// end inline asm
	// begin inline asm
	shf.l.wrap.b32 %r14288, %r14290, %r14290, %r15851;
	// end inline asm
	// begin inline asm
	shf.l.wrap.b32 %r14292, %r14294, %r14294, %r15831;
	// end inline asm
	// begin inline asm
	shf.l.wrap.b32 %r14296, %r14298, %r14298, %r15835;
	// end inline asm
	xor.b32  	%r16028, %r14292, %r15898;
	xor.b32  	%r14302, %r16028, %r14296;
	shl.b32 	%r16029, %r14292, 3;
	xor.b32  	%r16030, %r15922, %r16029;
	xor.b32  	%r16031, %r16030, %r14296;
	not.b32 	%r14306, %r16031;
	// begin inline asm
	shf.l.wrap.b32 %r14300, %r14302, %r14302, %r15839;
	// end inline asm
	// begin inline asm
	shf.l.wrap.b32 %r14304, %r14306, %r14306, %r15843;
	// end inline asm
	xor.b32  	%r16032, %r14300, %r14292;
	xor.b32  	%r14310, %r16032, %r14304;
	shl.b32 	%r16033, %r14300, 7;
	xor.b32  	%r16034, %r16033, %r14296;
	xor.b32  	%r14314, %r16034, %r14304;
	// begin inline asm
	shf.l.wrap.b32 %r14308, %r14310, %r14310, %r15847;
	// end inline asm
	// begin inline asm
	shf.l.wrap.b32 %r14312, %r14314, %r14314, %r15851;
	// end inline asm
	// begin inline asm
	shf.l.wrap.b32 %r14316, %r14140, %r14140, %r15831;
	// end inline asm
	// begin inline asm
	shf.l.wrap.b32 %r14320, %r14260, %r14260, %r15835;
	// end inline asm
	xor.b32  	%r16035, %r14316, %r14188;
	xor.b32  	%r14326, %r16035, %r14320;
	shl.b32 	%r16036, %r14316, 3;
	xor.b32  	%r16037, %r16036, %r14308;
	xor.b32  	%r14330, %r16037, %r14320;
	// begin inline asm
	shf.l.wrap.b32 %r14324, %r14326, %r14326, %r15839;
	// end inline asm
	// begin inline asm
	shf.l.wrap.b32 %r14328, %r14330, %r14330, %r15843;
	// end inline asm
	xor.b32  	%r16038, %r14324, %r14316;
	xor.b32  	%r14334, %r16038, %r14328;
	shl.b32 	%r16039, %r14324, 7;
	xor.b32  	%r16040, %r16039, %r14320;
	xor.b32  	%r14338, %r16040, %r14328;
	// begin inline asm
	shf.l.wrap.b32 %r14332, %r14334, %r14334, %r15847;
	// end inline asm
	// begin inline asm
	shf.l.wrap.b32 %r14336, %r14338, %r14338, %r15851;
	// end inline asm
	// begin inline asm
	shf.l.wrap.b32 %r14340, %r14288, %r14288, %r15831;
	// end inline asm
	// begin inline asm
	shf.l.wrap.b32 %r14344, %r14216, %r14216, %r15835;
	// end inline asm
	xor.b32  	%r16041, %r14340, %r14168;
	xor.b32  	%r14350, %r16041, %r14344;
	shl.b32 	%r16042, %r14340, 3;
	xor.b32  	%r16043, %r16042, %r14240;
	xor.b32  	%r14354, %r16043, %r14344;
	// begin inline asm
	shf.l.wrap.b32 %r14348, %r14350, %r14350, %r15839;
	// end inline asm
	// begin inline asm
	shf.l.wrap.b32 %r14352, %r14354, %r14354, %r15843;
	// end inline asm
	xor.b32  	%r16044, %r14348, %r14340;
	xor.b32  	%r14358, %r16044, %r14352;
	shl.b32 	%r16045, %r14348, 7;
	xor.b32  	%r16046, %r16045, %r14344;
	xor.b32  	%r14362, %r16046, %r14352;
	// begin inline asm
	shf.l.wrap.b32 %r14356, %r14358, %r14358, %r15847;
	// end inline asm
	// begin inline asm
	shf.l.wrap.b32 %r14360, %r14362, %r14362, %r15851;
	// end inline asm
	// begin inline asm
	shf.l.wrap.b32 %r14364, %r14132, %r14132, %r15831;
	// end inline asm
	// begin inline asm
	shf.l.wrap.b32 %r14368, %r14204, %r14204, %r15835;
	// end inline asm
	xor.b32  	%r16047, %r14364, %r14180;
	xor.b32  	%r14374, %r16047, %r14368;
	shl.b32 	%r16048, %r14364, 3;
	xor.b32  	%r16049, %r16048, %r14252;
	xor.b32  	%r14378, %r16049, %r14368;
	// begin inline asm
	shf.l.wrap.b32 %r14372, %r14374, %r14374, %r15839;
	// end inline asm
	// begin inline asm
	shf.l.wrap.b32 %r14376, %r14378, %r14378, %r15843;
	// end inline asm
	xor.b32  	%r16050, %r14372, %r14364;
	xor.b32  	%r14382, %r16050, %r14376;
	shl.b32 	%r16051, %r14372, 7;
	xor.b32  	%r16052, %r16051, %r14368;
	xor.b32  	%r14386, %r16052, %r14376;
	// begin inline asm
	shf.l.wrap.b32 %r14380, %r14382, %r14382, %r15847;
	// end inline asm
	// begin inline asm
	shf.l.wrap.b32 %r14384, %r14386, %r14386, %r15851;
	// end inline asm
	// begin inline asm
	shf.l.wrap.b32 %r14388, %r14280, %r14280, %r15831;
	// end inline asm
	// begin inline asm
	shf.l.wrap.b32 %r14392, %r14160, %r14160, %r15835;
	// end inline asm
	xor.b32  	%r16053, %r14388, %r14304;
	xor.b32  	%r14398, %r16053, %r14392;
	shl.b32 	%r16054, %r14388, 3;
	xor.b32  	%r16055, %r16054, %r14232;
	xor.b32  	%r14402, %r16055, %r14392;
	// begin inline asm
	shf.l.wrap.b32 %r14396, %r14398, %r14398, %r15839;
	// end inline asm
	// begin inline asm
	shf.l.wrap.b32 %r14400, %r14402, %r14402, %r15843;
	// end inline asm
	xor.b32  	%r16056, %r14396, %r14388;
	xor.b32  	%r14406, %r16056, %r14400;
	shl.b32 	%r16057, %r14396, 7;
	xor.b32  	%r16058, %r16057, %r14392;
	xor.b32  	%r14410, %r16058, %r14400;
	// begin inline asm
	shf.l.wrap.b32 %r14404, %r14406, %r14406, %r15847;
	// end inline asm
	// begin inline asm
	shf.l.wrap.b32 %r14408, %r14410, %r14410, %r15851;
	// end inline asm
	xor.b32  	%r16059, %r15853, %r14332;
	xor.b32  	%r16060, %r7, %r14164;
	xor.b32  	%r16061, %r16060, 1;
	xor.b32  	%r16062, %r8, %r14324;
	xor.b32  	%r16063, %r9, %r14212;
	xor.b32  	%r16064, %r15858, %r14236;
	xor.b32  	%r16065, %r11, %r14336;
	xor.b32  	%r16066, %r12, %r14284;
	xor.b32  	%r16067, %r13, %r14328;
	xor.b32  	%r16068, %r14, %r14300;
	xor.b32  	%r16069, %r15, %r14380;
	xor.b32  	%r16070, %r16, %r14156;
	xor.b32  	%r16071, %r17, %r14372;
	xor.b32  	%r16072, %r15867, %r14384;
	xor.b32  	%r16073, %r19, %r14228;
	xor.b32  	%r16074, %r20, %r14376;
	xor.b32  	%r16075, %r21, %r14276;
	xor.b32  	%r16076, %r22, %r14356;
	xor.b32  	%r16077, %r23, %r14312;
	xor.b32  	%r16078, %r24, %r14144;
	xor.b32  	%r16079, %r25, %r14348;
	xor.b32  	%r16080, %r26, %r14192;
	xor.b32  	%r16081, %r27, %r14360;
	xor.b32  	%r16082, %r28, %r14352;
	xor.b32  	%r16083, %r29, %r14264;
	xor.b32  	%r16084, %r30, %r14256;
	xor.b32  	%r16085, %r15881, %r14404;
	xor.b32  	%r16086, %r32, %r14396;
	xor.b32  	%r16087, %r15884, %r14136;
	xor.b32  	%r16088, %r15886, %r14408;
	xor.b32  	%r16089, %r35, %r14184;
	xor.b32  	%r16090, %r36, %r14208;
	xor.b32  	%r16091, %r37, %r14400;
	and.b32  	%r16092, %r16076, %r16059;
	xor.b32  	%r16093, %r16084, %r16092;
	xor.b32  	%r16094, %r16076, %r16068;
	xor.b32  	%r14414, %r16094, %r16093;
	or.b32  	%r16095, %r16084, %r16059;
	xor.b32  	%r16096, %r16095, %r16068;
	xor.b32  	%r16097, %r14414, %r16059;
	or.b32  	%r16098, %r16097, %r16096;
	xor.b32  	%r16099, %r16098, %r16093;
	and.b32  	%r16100, %r16096, %r16093;
	xor.b32  	%r16101, %r16097, %r16100;
	xor.b32  	%r16102, %r16101, %r16096;
	xor.b32  	%r14562, %r16102, %r16099;
	and.b32  	%r16103, %r16077, %r16061;
	xor.b32  	%r16104, %r16085, %r16103;
	xor.b32  	%r16105, %r16077, %r16069;
	xor.b32  	%r14438, %r16105, %r16104;
	or.b32  	%r16106, %r16085, %r16061;
	xor.b32  	%r16107, %r16106, %r16069;
	xor.b32  	%r16108, %r14438, %r16061;
	or.b32  	%r16109, %r16108, %r16107;
	xor.b32  	%r16110, %r16109, %r16104;
	and.b32  	%r16111, %r16107, %r16104;
	xor.b32  	%r16112, %r16108, %r16111;
	xor.b32  	%r16113, %r16112, %r16107;
	xor.b32  	%r14586, %r16113, %r16110;
	and.b32  	%r16114, %r16078, %r16062;
	xor.b32  	%r16115, %r16086, %r16114;
	xor.b32  	%r16116, %r16078, %r16070;
	xor.b32  	%r14462, %r16116, %r16115;
	or.b32  	%r16117, %r16086, %r16062;
	xor.b32  	%r16118, %r16117, %r16070;
	xor.b32  	%r16119, %r14462, %r16062;
	or.b32  	%r16120, %r16119, %r16118;
	xor.b32  	%r16121, %r16120, %r16115;
	and.b32  	%r16122, %r16118, %r16115;
	xor.b32  	%r16123, %r16119, %r16122;
	xor.b32  	%r16124, %r16123, %r16118;
	xor.b32  	%r14418, %r16124, %r16121;
	and.b32  	%r16125, %r16079, %r16063;
	xor.b32  	%r16126, %r16087, %r16125;
	xor.b32  	%r16127, %r16079, %r16071;
	xor.b32  	%r14486, %r16127, %r16126;
	or.b32  	%r16128, %r16087, %r16063;
	xor.b32  	%r16129, %r16128, %r16071;
	xor.b32  	%r16130, %r14486, %r16063;
	or.b32  	%r16131, %r16130, %r16129;
	xor.b32  	%r16132, %r16131, %r16126;
	and.b32  	%r16133, %r16129, %r16126;
	xor.b32  	%r16134, %r16130, %r16133;
	xor.b32  	%r16135, %r16134, %r16129;
	xor.b32  	%r14442, %r16135, %r16132;
	and.b32  	%r16136, %r16080, %r16064;
	xor.b32  	%r16137, %r16088, %r16136;
	xor.b32  	%r16138, %r16080, %r16072;
	xor.b32  	%r14510, %r16138, %r16137;
	or.b32  	%r16139, %r16088, %r16064;
	xor.b32  	%r16140, %r16139, %r16072;
	xor.b32  	%r16141, %r14510, %r16064;
	or.b32  	%r16142, %r16141, %r16140;
	xor.b32  	%r16143, %r16142, %r16137;
	and.b32  	%r16144, %r16140, %r16137;
	xor.b32  	%r16145, %r16141, %r16144;
	xor.b32  	%r16146, %r16145, %r16140;
	xor.b32  	%r14466, %r16146, %r16143;
	and.b32  	%r16147, %r16081, %r16065;
	xor.b32  	%r16148, %r16089, %r16147;
	xor.b32  	%r16149, %r16081, %r16073;
	xor.b32  	%r14534, %r16149, %r16148;
	or.b32  	%r16150, %r16089, %r16065;
	xor.b32  	%r16151, %r16150, %r16073;
	xor.b32  	%r16152, %r14534, %r16065;
	or.b32  	%r16153, %r16152, %r16151;
	xor.b32  	%r16154, %r16153, %r16148;
	and.b32  	%r16155, %r16151, %r16148;
	xor.b32  	%r16156, %r16152, %r16155;
	xor.b32  	%r16157, %r16156, %r16151;
	xor.b32  	%r14490, %r16157, %r16154;
	and.b32  	%r16158, %r16082, %r16066;
	xor.b32  	%r16159, %r16090, %r16158;
	xor.b32  	%r16160, %r16082, %r16074;
	xor.b32  	%r14558, %r16160, %r16159;
	or.b32  	%r16161, %r16090, %r16066;
	xor.b32  	%r16162, %r16161, %r16074;
	xor.b32  	%r16163, %r14558, %r16066;
	or.b32  	%r16164, %r16163, %r16162;
	xor.b32  	%r16165, %r16164, %r16159;
	and.b32  	%r16166, %r16162, %r16159;
	xor.b32  	%r16167, %r16163, %r16166;
	xor.b32  	%r16168, %r16167, %r16162;
	xor.b32  	%r14514, %r16168, %r16165;
	and.b32  	%r16169, %r16083, %r16067;
	xor.b32  	%r16170, %r16091, %r16169;
	xor.b32  	%r16171, %r16083, %r16075;
	xor.b32  	%r14582, %r16171, %r16170;
	or.b32  	%r16172, %r16091, %r16067;
	xor.b32  	%r16173, %r16172, %r16075;
	xor.b32  	%r16174, %r14582, %r16067;
	or.b32  	%r16175, %r16174, %r16173;
	xor.b32  	%r16176, %r16175, %r16170;
	and.b32  	%r16177, %r16173, %r16170;
	xor.b32  	%r16178, %r16174, %r16177;
	xor.b32  	%r16179, %r16178, %r16173;
	xor.b32  	%r14538, %r16179, %r16176;
	// begin inline asm
	shf.l.wrap.b32 %r14412, %r14414, %r14414, %r15831;
	// end inline asm
	// begin inline asm
	shf.l.wrap.b32 %r14416, %r14418, %r14418, %r15835;
	// end inline asm
	xor.b32  	%r16180, %r14412, %r16110;
	xor.b32  	%r14422, %r16180, %r14416;
	shl.b32 	%r16181, %r14412, 3;
	xor.b32  	%r16182, %r16134, %r16181;
	xor.b32  	%r16183, %r16182, %r14416;
	not.b32 	%r14426, %r16183;
	// begin inline asm
	shf.l.wrap.b32 %r14420, %r14422, %r14422, %r15839;
	// end inline asm
	// begin inline asm
	shf.l.wrap.b32 %r14424, %r14426, %r14426, %r15843;
	// end inline asm
	xor.b32  	%r16184, %r14420, %r14412;
	xor.b32  	%r14430, %r16184, %r14424;
	shl.b32 	%r16185, %r14420, 7;
	xor.b32  	%r16186, %r16185, %r14416;
	xor.b32  	%r14434, %r16186, %r14424;
	// begin inline asm
	shf.l.wrap.b32 %r14428, %r14430, %r14430, %r15847;
	// end inline asm
	// begin inline asm
	shf.l.wrap.b32 %r14432, %r14434, %r14434, %r15851;
	// end inline asm
	// begin inline asm
	shf.l.wrap.b32 %r14436, %r14438, %r14438, %r15831;
	// end inline asm
	// begin inline asm
	shf.l.wrap.b32 %r14440, %r14442, %r14442, %r15835;
	// end inline asm
	xor.b32  	%r16187, %r14436, %r16121;
	xor.b32  	%r14446, %r16187, %r14440;
	shl.b32 	%r16188, %r14436, 3;
	xor.b32  	%r16189, %r16145, %r16188;
	xor.b32  	%r16190, %r16189, %r14440;
	not.b32 	%r14450, %r16190;
	// begin inline asm
	shf.l.wrap.b32 %r14444, %r14446, %r14446, %r15839;
	// end inline asm
	// begin inline asm
	shf.l.wrap.b32 %r14448, %r14450, %r14450, %r15843;
	// end inline asm
	xor.b32  	%r16191, %r14444, %r14436;
	xor.b32  	%r14454, %r16191, %r14448;
	shl.b32 	%r16192, %r14444, 7;
	xor.b32  	%r16193, %r16192, %r14440;
	xor.b32  	%r14458, %r16193, %r14448;
	// begin inline asm
	shf.l.wrap.b32 %r14452, %r14454, %r14454, %r15847;
	// end inline asm
	// begin inline asm
	shf.l.wrap.b32 %r14456, %r14458, %r14458, %r15851;
	// end inline asm
	// begin inline asm
	shf.l.wrap.b32 %r14460, %r14462, %r14462, %r15831;
	// end inline asm
	// begin inline asm
	shf.l.wrap.b32 %r14464, %r14466, %r14466, %r15835;
	// end inline asm
	xor.b32  	%r16194, %r14460, %r16132;
	xor.b32  	%r14470, %r16194, %r14464;
	shl.b32 	%r16195, %r14460, 3;
	xor.b32  	%r16196, %r16156, %r16195;
	xor.b32  	%r16197, %r16196, %r14464;
	not.b32 	%r14474, %r16197;
	// begin inline asm
	shf.l.wrap.b32 %r14468, %r14470, %r14470, %r15839;
	// end inline asm
	// begin inline asm
	shf.l.wrap.b32 %r14472, %r14474, %r14474, %r15843;
	// end inline asm
	xor.b32  	%r16198, %r14468, %r14460;
	xor.b32  	%r14478, %r16198, %r14472;
	shl.b32 	%r16199, %r14468, 7;
	xor.b32  	%r16200, %r16199, %r14464;
	xor.b32  	%r14482, %r16200, %r14472;
	// begin inline asm
	shf.l.wrap.b32 %r14476, %r14478, %r14478, %r15847;
	// end inline asm
	// begin inline asm
	shf.l.wrap.b32 %r14480, %r14482, %r14482, %r15851;
	// end inline asm
	// begin inline asm
	shf.l.wrap.b32 %r14484, %r14486, %r14486, %r15831;
	// end inline asm
	// begin inline asm
	shf.l.wrap.b32 %r14488, %r14490, %r14490, %r15835;
	// end inline asm
	xor.b32  	%r16201, %r14484, %r16143;
	xor.b32  	%r14494, %r16201, %r14488;
	shl.b32 	%r16202, %r14484, 3;
	xor.b32  	%r16203, %r16167, %r16202;
	xor.b32  	%r16204, %r16203, %r14488;
	not.b32 	%r14498, %r16204;
	// begin inline asm
	shf.l.wrap.b32 %r14492, %r14494, %r14494, %r15839;
	// end inline asm
	// begin inline asm
	shf.l.wrap.b32 %r14496, %r14498, %r14498, %r15843;
	// end inline asm
	xor.b32  	%r16205, %r14492, %r14484;
	xor.b32  	%r14502, %r16205, %r14496;
	shl.b32 	%r16206, %r14492, 7;
	xor.b32  	%r16207, %r16206, %r14488;
	xor.b32  	%r14506, %r16207, %r14496;
	// begin inline asm
	shf.l.wrap.b32 %r14500, %r14502, %r14502, %r15847;
	// end inline asm
	// begin inline asm
	shf.l.wrap.b32 %r14504, %r14506, %r14506, %r15851;
	// end inline asm
	// begin inline asm
	shf.l.wrap.b32 %r14508, %r14510, %r14510, %r15831;
	// end inline asm
	// begin inline asm
	shf.l.wrap.b32 %r14512, %r14514, %r14514, %r15835;
	// end inline asm
	xor.b32  	%r16208, %r14508, %r16154;
	xor.b32  	%r14518, %r16208, %r14512;
	shl.b32 	%r16209, %r14508, 3;
	xor.b32  	%r16210, %r16178, %r16209;
	xor.b32  	%r16211, %r16210, %r14512;
	not.b32 	%r14522, %r16211;
	// begin inline asm
	shf.l.wrap.b32 %r14516, %r14518, %r14518, %r15839;
	// end inline asm
	// begin inline asm
	shf.l.wrap.b32 %r14520, %r14522, %r14522, %r15843;
	// end inline asm
	xor.b32  	%r16212, %r14516, %r14508;
	xor.b32  	%r14526, %r16212, %r14520;
	shl.b32 	%r16213, %r14516, 7;
	xor.b32  	%r16214, %r16213, %r14512;
	xor.b32  	%r14530, %r16214, %r14520;
	// begin inline asm
	shf.l.wrap.b32 %r14524, %r14526, %r14526, %r15847;
	// end inline asm
	// begin inline asm
	shf.l.wrap.b32 %r14528, %r14530, %r14530, %r15851;
	// end inline asm
	// begin inline asm
	shf.l.wrap.b32 %r14532, %r14534, %r14534, %r15831;
	// end inline asm
	// begin inline asm
	shf.l.wrap.b32 %r14536, %r14538, %r14538, %r15835;
	// end inline asm
	xor.b32  	%r16215, %r14532, %r16165;
	xor.b32  	%r14542, %r16215, %r14536;
	shl.b32 	%r16216, %r14532, 3;
	xor.b32  	%r16217, %r16101, %r16216;
	xor.b32  	%r16218, %r16217, %r14536;
	not.b32 	%r14546, %r16218;
	// begin inline asm
	shf.l.wrap.b32 %r14540, %r14542, %r14542, %r15839;
	// end inline asm
	// begin inline asm
	shf.l.wrap.b32 %r14544, %r14546, %r14546, %r15843;
	// end inline asm
	xor.b32  	%r16219, %r14540, %r14532;
	xor.b32  	%r14550, %r16219, %r14544;
	shl.b32 	%r16220, %r14540, 7;
	xor.b32  	%r16221, %r16220, %r14536;
	xor.b32  	%r14554, %r16221, %r14544;
	// begin inline asm
	shf.l.wrap.b32 %r14548, %r14550, %r14550, %r15847;
	// end inline asm
	// begin inline asm
	shf.l.wrap.b32 %r14552, %r14554, %r14554, %r15851;
	// end inline asm
	// begin inline asm
	shf.l.wrap.b32 %r14556, %r14558, %r14558, %r15831;
	// end inline asm
	// begin inline asm
	shf.l.wrap.b32 %r14560, %r14562, %r14562, %r15835;
	// end inline asm
	xor.b32  	%r16222, %r14556, %r16176;
	xor.b32  	%r14566, %r16222, %r14560;
	shl.b32 	%r16223, %r14556, 3;
	xor.b32  	%r16224, %r16112, %r16223;
	xor.b32  	%r16225, %r16224, %r14560;
	not.b32 	%r14570, %r16225;
	// begin inline asm
	shf.l.wrap.b32 %r14564, %r14566, %r14566, %r15839;
	// end inline asm
	// begin inline asm
	shf.l.wrap.b32 %r14568, %r14570, %r14570, %r15843;
	// end inline asm
	xor.b32  	%r16226, %r14564, %r14556;
	xor.b32  	%r14574, %r16226, %r14568;
	shl.b32 	%r16227, %r14564, 7;
	xor.b32  	%r16228, %r16227, %r14560;
	xor.b32  	%r14578, %r16228, %r14568;
	// begin inline asm
	shf.l.wrap.b32 %r14572, %r14574, %r14574, %r15847;
	// end inline asm
	// begin inline asm
	shf.l.wrap.b32 %r14576, %r14578, %r14578, %r15851;
	// end inline asm
	// begin inline asm
	shf.l.wrap.b32 %r14580, %r14582, %r14582, %r15831;
	// end inline asm
	// begin inline asm
	shf.l.wrap.b32 %r14584, %r14586, %r14586, %r15835;
	// end inline asm
	xor.b32  	%r16229, %r14580, %r16099;
	xor.b32  	%r14590, %r16229, %r14584;
	shl.b32 	%r16230, %r14580, 3;
	xor.b32  	%r16231, %r16123, %r16230;
	xor.b32  	%r16232, %r16231, %r14584;
	not.b32 	%r14594, %r16232;
	// begin inline asm
	shf.l.wrap.b32 %r14588, %r14590, %r14590, %r15839;
	// end inline asm
	// begin inline asm
	shf.l.wrap.b32 %r14592, %r14594, %r14594, %r15843;
	// end inline asm
	xor.b32  	%r16233, %r14588, %r14580;
	xor.b32  	%r14598, %r16233, %r14592;
	shl.b32 	%r16234, %r14588, 7;
	xor.b32  	%r16235, %r16234, %r14584;
	xor.b32  	%r14602, %r16235, %r14592;
	// begin inline asm
	shf.l.wrap.b32 %r14596, %r14598, %r14598, %r15847;
	// end inline asm
	// begin inline asm
	shf.l.wrap.b32 %r14600, %r14602, %r14602, %r15851;
	// end inline asm
	// begin inline asm
	shf.l.wrap.b32 %r14604, %r14428, %r14428, %r15831;
	// end inline asm
	// begin inline asm
	shf.l.wrap.b32 %r14608, %r14548, %r14548, %r15835;
	// end inline asm
	xor.b32  	%r16236, %r14604, %r14476;
	xor.b32  	%r14614, %r16236, %r14608;
	shl.b32 	%r16237, %r14604, 3;
	xor.b32  	%r16238, %r16237, %r14596;
	xor.b32  	%r14618, %r16238, %r14608;
	// begin inline asm
	shf.l.wrap.b32 %r14612, %r14614, %r14614, %r15839;
	// end inline asm
	// begin inline asm
	shf.l.wrap.b32 %r14616, %r14618, %r14618, %r15843;
	// end inline asm
	xor.b32  	%r16239, %r14612, %r14604;
	xor.b32  	%r14622, %r16239, %r14616;
	shl.b32 	%r16240, %r14612, 7;
	xor.b32  	%r16241, %r16240, %r14608;
	xor.b32  	%r14626, %r16241, %r14616;
	// begin inline asm
	shf.l.wrap.b32 %r14620, %r14622, %r14622, %r15847;
	// end inline asm
	// begin inline asm
	shf.l.wrap.b32 %r14624, %r14626, %r14626, %r15851;
	// end inline asm
	// begin inline asm
	shf.l.wrap.b32 %r14628, %r14576, %r14576, %r15831;
	// end inline asm
	// begin inline asm
	shf.l.wrap.b32 %r14632, %r14504, %r14504, %r15835;
	// end inline asm
	xor.b32  	%r16242, %r14628, %r14456;
	xor.b32  	%r14638, %r16242, %r14632;
	shl.b32 	%r16243, %r14628, 3;
	xor.b32  	%r16244, %r16243, %r14528;
	xor.b32  	%r14642, %r16244, %r14632;
	// begin inline asm
	shf.l.wrap.b32 %r14636, %r14638, %r14638, %r15839;
	// end inline asm
	// begin inline asm
	shf.l.wrap.b32 %r14640, %r14642, %r14642, %r15843;
	// end inline asm
	xor.b32  	%r16245, %r14636, %r14628;
	xor.b32  	%r14646, %r16245, %r14640;
	shl.b32 	%r16246, %r14636, 7;
	xor.b32  	%r16247, %r16246, %r14632;
	xor.b32  	%r14650, %r16247, %r14640;
	// begin inline asm
	shf.l.wrap.b32 %r14644, %r14646, %r14646, %r15847;
	// end inline asm
	// begin inline asm
	shf.l.wrap.b32 %r14648, %r14650, %r14650, %r15851;
	// end inline asm
	// begin inline asm
	shf.l.wrap.b32 %r14652, %r14420, %r14420, %r15831;
	// end inline asm
	// begin inline asm
	shf.l.wrap.b32 %r14656, %r14492, %r14492, %r15835;
	// end inline asm
	xor.b32  	%r16248, %r14652, %r14468;
	xor.b32  	%r14662, %r16248, %r14656;
	shl.b32 	%r16249, %r14652, 3;
	xor.b32  	%r16250, %r16249, %r14540;
	xor.b32  	%r14666, %r16250, %r14656;
	// begin inline asm
	shf.l.wrap.b32 %r14660, %r14662, %r14662, %r15839;
	// end inline asm
	// begin inline asm
	shf.l.wrap.b32 %r14664, %r14666, %r14666, %r15843;
	// end inline asm
	xor.b32  	%r16251, %r14660, %r14652;
	xor.b32  	%r14670, %r16251, %r14664;
	shl.b32 	%r16252, %r14660, 7;
	xor.b32  	%r16253, %r16252, %r14656;
	xor.b32  	%r14674, %r16253, %r14664;
	// begin inline asm
	shf.l.wrap.b32 %r14668, %r14670, %r14670, %r15847;
	// end inline asm
	// begin inline asm
	shf.l.wrap.b32 %r14672, %r14674, %r14674, %r15851;
	// end inline asm
	// begin inline asm
	shf.l.wrap.b32 %r14676, %r14568, %r14568, %r15831;
	// end inline asm
	// begin inline asm
	shf.l.wrap.b32 %r14680, %r14448, %r14448, %r15835;
	// end inline asm
	xor.b32  	%r16254, %r14676, %r14592;
	xor.b32  	%r14686, %r16254, %r14680;
	shl.b32 	%r16255, %r14676, 3;
	xor.b32  	%r16256, %r16255, %r14520;
	xor.b32  	%r14690, %r16256, %r14680;
	// begin inline asm
	shf.l.wrap.b32 %r14684, %r14686, %r14686, %r15839;
	// end inline asm
	// begin inline asm
	shf.l.wrap.b32 %r14688, %r14690, %r14690, %r15843;
	// end inline asm
	xor.b32  	%r16257, %r14684, %r14676;
	xor.b32  	%r14694, %r16257, %r14688;
	shl.b32 	%r16258, %r14684, 7;
	xor.b32  	%r16259, %r16258, %r14680;
	xor.b32  	%r14698, %r16259, %r14688;
	// begin inline asm
	shf.l.wrap.b32 %r14692, %r14694, %r14694, %r15847;
	// end inline asm
	// begin inline asm
	shf.l.wrap.b32 %r14696, %r14698, %r14698, %r15851;
	// end inline asm
	xor.b32  	%r16260, %r15853, %r14620;
	xor.b32  	%r16261, %r7, %r14452;
	xor.b32  	%r16262, %r16261, 2;
	xor.b32  	%r16263, %r8, %r14612;
	xor.b32  	%r16264, %r9, %r14500;
	xor.b32  	%r16265, %r15858, %r14524;
	xor.b32  	%r16266, %r11, %r14624;
	xor.b32  	%r16267, %r12, %r14572;
	xor.b32  	%r16268, %r13, %r14616;
	xor.b32  	%r16269, %r14, %r14588;
	xor.b32  	%r16270, %r15, %r14668;
	xor.b32  	%r16271, %r16, %r14444;
	xor.b32  	%r16272, %r17, %r14660;
	xor.b32  	%r16273, %r15867, %r14672;
	xor.b32  	%r16274, %r19, %r14516;
	xor.b32  	%r16275, %r20, %r14664;
	xor.b32  	%r16276, %r21, %r14564;
	xor.b32  	%r16277, %r22, %r14644;
	xor.b32  	%r16278, %r23, %r14600;
	xor.b32  	%r16279, %r24, %r14432;
	xor.b32  	%r16280, %r25, %r14636;
	xor.b32  	%r16281, %r26, %r14480;
	xor.b32  	%r16282, %r27, %r14648;
	xor.b32  	%r16283, %r28, %r14640;
	xor.b32  	%r16284, %r29, %r14552;
	xor.b32  	%r16285, %r30, %r14544;
	xor.b32  	%r16286, %r15881, %r14692;
	xor.b32  	%r16287, %r32, %r14684;
	xor.b32  	%r16288, %r15884, %r14424;
	xor.b32  	%r16289, %r15886, %r14696;
	xor.b32  	%r16290, %r35, %r14472;
	xor.b32  	%r16291, %r36, %r14496;
	xor.b32  	%r16292, %r37, %r14688;
	and.b32  	%r16293, %r16277, %r16260;
	xor.b32  	%r16294, %r16285, %r16293;
	xor.b32  	%r16295, %r16277, %r16269;
	xor.b32  	%r14702, %r16295, %r16294;
	or.b32  	%r16296, %r16285, %r16260;
	xor.b32  	%r16297, %r16296, %r16269;
	xor.b32  	%r16298, %r14702, %r16260;
	or.b32  	%r16299, %r16298, %r16297;
	xor.b32  	%r16300, %r16299, %r16294;
	and.b32  	%r16301, %r16297, %r16294;
	xor.b32  	%r16302, %r16298, %r16301;
	xor.b32  	%r16303, %r16302, %r16297;
	xor.b32  	%r14850, %r16303, %r16300;
	and.b32  	%r16304, %r16278, %r16262;
	xor.b32  	%r16305, %r16286, %r16304;
	xor.b32  	%r16306, %r16278, %r16270;
	xor.b32  	%r14726, %r16306, %r16305;
	or.b32  	%r16307, %r16286, %r16262;
	xor.b32  	%r16308, %r16307, %r16270;
	xor.b32  	%r16309, %r14726, %r16262;
	or.b32  	%r16310, %r16309, %r16308;
	xor.b32  	%r16311, %r16310, %r16305;
	and.b32  	%r16312, %r16308, %r16305;
	xor.b32  	%r16313, %r16309, %r16312;
	xor.b32  	%r16314, %r16313, %r16308;
	xor.b32  	%r14874, %r16314, %r16311;
	and.b32  	%r16315, %r16279, %r16263;
	xor.b32  	%r16316, %r16287, %r16315;
	xor.b32  	%r16317, %r16279, %r16271;
	xor.b32  	%r14750, %r16317, %r16316;
	or.b32  	%r16318, %r16287, %r16263;
	xor.b32  	%r16319, %r16318, %r16271;
	xor.b32  	%r16320, %r14750, %r16263;
	or.b32  	%r16321, %r16320, %r16319;
	xor.b32  	%r16322, %r16321, %r16316;
	and.b32  	%r16323, %r16319, %r16316;
	xor.b32  	%r16324, %r16320, %r16323;
	xor.b32  	%r16325, %r16324, %r16319;
	xor.b32  	%r14706, %r16325, %r16322;
	and.b32  	%r16326, %r16280, %r16264;
	xor.b32  	%r16327, %r16288, %r16326;
	xor.b32  	%r16328, %r16280, %r16272;
	xor.b32  	%r14774, %r16328, %r16327;
	or.b32  	%r16329, %r16288, %r16264;
	xor.b32  	%r16330, %r16329, %r16272;
	xor.b32  	%r16331, %r14774, %r16264;
	or.b32  	%r16332, %r16331, %r16330;
	xor.b32  	%r16333, %r16332, %r16327;
	and.b32  	%r16334, %r16330, %r16327;
	xor.b32  	%r16335, %r16331, %r16334;
	xor.b32  	%r16336, %r16335, %r16330;
	xor.b32  	%r14730, %r16336, %r16333;
	and.b32  	%r16337, %r16281, %r16265;
	xor.b32  	%r16338, %r16289, %r16337;
	xor.b32  	%r16339, %r16281, %r16273;
	xor.b32  	%r14798, %r16339, %r16338;
	or.b32  	%r16340, %r16289, %r16265;
	xor.b32  	%r16341, %r16340, %r16273;
	xor.b32  	%r16342, %r14798, %r16265;
	or.b32  	%r16343, %r16342, %r16341;
	xor.b32  	%r16344, %r16343, %r16338;
	and.b32  	%r16345, %r16341, %r16338;
	xor.b32  	%r16346, %r16342, %r16345;
	xor.b32  	%r16347, %r16346, %r16341;
	xor.b32  	%r14754, %r16347, %r16344;
	and.b32  	%r16348, %r16282, %r16266;
	xor.b32  	%r16349, %r16290, %r16348;
	xor.b32  	%r16350, %r16282, %r16274;
	xor.b32  	%r14822, %r16350, %r16349;
	or.b32  	%r16351, %r16290, %r16266;
	xor.b32  	%r16352, %r16351, %r16274;
	xor.b32  	%r16353, %r14822, %r16266;
	or.b32  	%r16354, %r16353, %r16352;
	xor.b32  	%r16355, %r16354, %r16349;
	and.b32  	%r16356, %r16352, %r16349;
	xor.b32  	%r16357, %r16353, %r16356;
	xor.b32  	%r16358, %r16357, %r16352;
	xor.b32  	%r14778, %r16358, %r16355;
	and.b32  	%r16359, %r16283, %r16267;
	xor.b32  	%r16360, %r16291, %r16359;
	xor.b32  	%r16361, %r16283, %r16275;
	xor.b32  	%r14846, %r16361, %r16360;
	or.b32  	%r16362, %r16291, %r16267;
	xor.b32  	%r16363, %r16362, %r16275;
	xor.b32  	%r16364, %r14846, %r16267;
	or.b32  	%r16365, %r16364, %r16363;
	xor.b32  	%r16366, %r16365, %r16360;
	and.b32  	%r16367, %r16363, %r16360;
	xor.b32  	%r16368, %r16364, %r16367;
	xor.b32  	%r16369, %r16368, %r16363;
	xor.b32  	%r14802, %r16369, %r16366;
	and.b32  	%r16370, %r16284, %r16268;
	xor.b32  	%r16371, %r16292, %r16370;
	xor.b32  	%r16372, %r16284, %r16276;
	xor.b32  	%r14870, %r16372, %r16371;
	or.b32  	%r16373, %r16292, %r16268;
	xor.b32  	%r16374, %r16373, %r16276;
	xor.b32  	%r16375, %r14870, %r16268;
	or.b32  	%r16376, %r16375, %r16374;
	xor.b32  	%r16377, %r16376, %r16371;
	and.b32  	%r16378, %r16374, %r16371;
	xor.b32  	%r16379, %r16375, %r16378;
	xor.b32  	%r16380, %r16379, %r16374;
	xor.b32  	%r14826, %r16380, %r16377;
	// begin inline asm
	shf.l.wrap.b32 %r14700, %r14702, %r14702, %r15831;
	// end inline asm
	// begin inline asm
	shf.l.wrap.b32 %r14704, %r14706, %r14706, %r15835;
	// end inline asm
	xor.b32  	%r16381, %r14700, %r16311;
	xor.b32  	%r14710, %r16381, %r14704;
	shl.b32 	%r16382, %r14700, 3;
	xor.b32  	%r16383, %r16335, %r16382;
	xor.b32  	%r16384, %r16383, %r14704;
	not.b32 	%r14714, %r16384;
	// begin inline asm
	shf.l.wrap.b32 %r14708, %r14710, %r14710, %r15839;
	// end inline asm
	// begin inline asm
	shf.l.wrap.b32 %r14712, %r14714, %r14714, %r15843;
	// end inline asm
	xor.b32  	%r16385, %r14708, %r14700;
	xor.b32  	%r14718, %r16385, %r14712;
	shl.b32 	%r16386, %r14708, 7;
	xor.b32  	%r16387, %r16386, %r14704;
	xor.b32  	%r14722, %r16387, %r14712;
	// begin inline asm
	shf.l.wrap.b32 %r14716, %r14718, %r14718, %r15847;
	// end inline asm
	// begin inline asm
	shf.l.wrap.b32 %r14720, %r14722, %r14722, %r15851;
	// end inline asm
	// begin inline asm
	shf.l.wrap.b32 %r14724, %r14726, %r14726, %r15831;
	// end inline asm
	// begin inline asm
	shf.l.wrap.b32 %r14728, %r14730, %r14730, %r15835;
	// end inline asm
	xor.b32  	%r16388, %r14724, %r16322;
	xor.b32  	%r14734, %r16388, %r14728;
	shl.b32 	%r16389, %r14724, 3;
	xor.b32  	%r16390, %r16346, %r16389;
	xor.b32  	%r16391, %r16390, %r14728;
	not.b32 	%r14738, %r16391;
	// begin inline asm
	shf.l.wrap.b32 %r14732, %r14734, %r14734, %r15839;
	// end inline asm
	// begin inline asm
	shf.l.wrap.b32 %r14736, %r14738, %r14738, %r15843;
	// end inline asm
	xor.b32  	%r16392, %r14732, %r14724;
	xor.b32  	%r14742, %r16392, %r14736;
	shl.b32 	%r16393, %r14732, 7;
	xor.b32  	%r16394, %r16393, %r14728;
	xor.b32  	%r14746, %r16394, %r14736;
	// begin inline asm
	shf.l.wrap.b32 %r14740, %r14742, %r14742, %r15847;
	// end inline asm
	// begin inline asm
	shf.l.wrap.b32 %r14744, %r14746, %r14746, %r15851;
	// end inline asm
	// begin inline asm
	shf.l.wrap.b32 %r14748, %r14750, %r14750, %r15831;
	// end inline asm
	// begin inline asm
	shf.l.wrap.b32 %r14752, %r14754, %r14754, %r15835;
	// end inline asm
	xor.b32  	%r16395, %r14748, %r16333;
	xor.b32  	%r14758, %r16395, %r14752;
	shl.b32 	%r16396, %r14748, 3;
	xor.b32  	%r16397, %r16357, %r16396;
	xor.b32  	%r16398, %r16397, %r14752;
	not.b32 	%r14762, %r16398;
	// begin inline asm
	shf.l.wrap.b32 %r14756, %r14758, %r14758, %r15839;
	// end inline asm
	// begin inline asm
	shf.l.wrap.b32 %r14760, %r14762, %r14762, %r15843;
	// end inline asm
	xor.b32  	%r16399, %r14756, %r14748;
	xor.b32  	%r14766, %r16399, %r14760;
	shl.b32 	%r16400, %r14756, 7;
	xor.b32  	%r16401, %r16400, %r14752;
	xor.b32  	%r14770, %r16401, %r14760;
	// begin inline asm
	shf.l.wrap.b32 %r14764, %r14766, %r14766, %r15847;
	// end inline asm
	// begin inline asm
	shf.l.wrap.b32 %r14768, %r14770, %r14770, %r15851;
	// end inline asm
	// begin inline asm
	shf.l.wrap.b32 %r14772, %r14774, %r14774, %r15831;
	// end inline asm
	// begin inline asm
	shf.l.wrap.b32 %r14776, %r14778, %r14778, %r15835;
	// end inline asm
	xor.b32  	%r16402, %r14772, %r16344;
	xor.b32  	%r14782, %r16402, %r14776;
	shl.b32 	%r16403, %r14772, 3;
	xor.b32  	%r16404, %r16368, %r16403;
	xor.b32  	%r16405, %r16404, %r14776;
	not.b32 	%r14786, %r16405;
	// begin inline asm
	shf.l.wrap.b32 %r14780, %r14782, %r14782, %r15839;
	// end inline asm
	// begin inline asm
	shf.l.wrap.b32 %r14784, %r14786, %r14786, %r15843;
	// end inline asm
	xor.b32  	%r16406, %r14780, %r14772;
	xor.b32  	%r14790, %r16406, %r14784;
	shl.b32 	%r16407, %r14780, 7;
	xor.b32  	%r16408, %r16407, %r14776;
	xor.b32  	%r14794, %r16408, %r14784;
	// begin inline asm
	shf.l.wrap.b32 %r14788, %r14790, %r14790, %r15847;
	// end inline asm
	// begin inline asm
	shf.l.wrap.b32 %r14792, %r14794, %r14794, %r15851;
	// end inline asm
	// begin inline asm
	shf.l.wrap.b32 %r14796, %r14798, %r14798, %r15831;
	// end inline asm
	// begin inline asm
	shf.l.wrap.b32 %r14800, %r14802, %r14802, %r15835;
	// end inline asm
	xor.b32  	%r16409, %r14796, %r16355;
	xor.b32  	%r14806, %r16409, %r14800;
	shl.b32 	%r16410, %r14796, 3;
	xor.b32  	%r16411, %r16379, %r16410;
	xor.b32  	%r16412, %r16411, %r14800;
	not.b32 	%r14810, %r16412;
	// begin inline asm
	shf.l.wrap.b32 %r14804, %r14806, %r14806, %r15839;
	// end inline asm
	// begin inline asm
	shf.l.wrap.b32 %r14808, %r14810, %r14810, %r15843;
	// end inline asm
	xor.b32  	%r16413, %r14804, %r14796;
	xor.b32  	%r14814, %r16413, %r14808;
	shl.b32 	%r16414, %r14804, 7;
	xor.b32  	%r16415, %r16414, %r14800;
	xor.b32  	%r14818, %r16415, %r14808;
	// begin inline asm
	shf.l.wrap.b32 %r14812, %r14814, %r14814, %r15847;
	// end inline asm
	// begin inline asm
	shf.l.wrap.b32 %r14816, %r14818, %r14818, %r15851;
	// end inline asm
	// begin inline asm
	shf.l.wrap.b32 %r14820, %r14822, %r14822, %r15831;
	// end inline asm
	// begin inline asm
	shf.l.wrap.b32 %r14824, %r14826, %r14826, %r15835;
	// end inline asm
	xor.b32  	%r16416, %r14820, %r16366;
	xor.b32  	%r14830, %r16416, %r14824;
	shl.b32 	%r16417, %r14820, 3;
	xor.b32  	%r16418, %r16302, %r16417;
	xor.b32  	%r16419, %r16418, %r14824;
	not.b32 	%r14834, %r16419;
	// begin inline asm
	shf.l.wrap.b32 %r14828, %r14830, %r14830, %r15839;
	// end inline asm
	// begin inline asm
	shf.l.wrap.b32 %r14832, %r14834, %r14834, %r15843;
	// end inline asm
	xor.b32  	%r16420, %r14828, %r14820;
	xor.b32  	%r14838, %r16420, %r14832;
	shl.b32 	%r16421, %r14828, 7;
	xor.b32  	%r16422, %r16421, %r14824;
	xor.b32  	%r14842, %r16422, %r14832;
	// begin inline asm
	shf.l.wrap.b32 %r14836, %r14838, %r14838, %r15847;
	// end inline asm
	// begin inline asm
	shf.l.wrap.b32 %r14840, %r14842, %r14842, %r15851;
	// end inline asm
	// begin inline asm
	shf.l.wrap.b32 %r14844, %r14846, %r14846, %r15831;
	// end inline asm
	// begin inline asm
	shf.l.wrap.b32 %r14848, %r14850, %r14850, %r15835;
	// end inline asm
	xor.b32  	%r16423, %r14844, %r16377;
	xor.b32  	%r14854, %r16423, %r14848;
	shl.b32 	%r16424, %r14844, 3;
	xor.b32  	%r16425, %r16313, %r16424;
	xor.b32  	%r16426, %r16425, %r14848;
	not.b32 	%r14858, %r16426;
	// begin inline asm
	shf.l.wrap.b32 %r14852, %r14854, %r14854, %r15839;
	// end inline asm
	// begin inline asm
	shf.l.wrap.b32 %r14856, %r14858, %r14858, %r15843;
	// end inline asm
	xor.b32  	%r16427, %r14852, %r14844;
	xor.b32  	%r14862, %r16427, %r14856;
	shl.b32 	%r16428, %r14852, 7;
	xor.b32  	%r16429, %r16428, %r14848;
	xor.b32  	%r14866, %r16429, %r14856;
	// begin inline asm
	shf.l.wrap.b32 %r14860, %r14862, %r14862, %r15847;
	// end inline asm
	// begin inline asm
	shf.l.wrap.b32 %r14864, %r14866, %r14866, %r15851;
	// end inline asm
	// begin inline asm
	shf.l.wrap.b32 %r14868, %r14870, %r14870, %r15831;
	// end inline asm
	// begin inline asm
	shf.l.wrap.b32 %r14872, %r14874, %r14874, %r15835;
	// end inline asm
	xor.b32  	%r16430, %r14868, %r16300;
	xor.b32  	%r14878, %r16430, %r14872;
	shl.b32 	%r16431, %r14868, 3;
	xor.b32  	%r16432, %r16324, %r16431;
	xor.b32  	%r16433, %r16432, %r14872;
	not.b32 	%r14882, %r16433;
	// begin inline asm
	shf.l.wrap.b32 %r14876, %r14878, %r14878, %r15839;
	// end inline asm
	// begin inline asm
	shf.l.wrap.b32 %r14880, %r14882, %r14882, %r15843;
	// end inline asm
	xor.b32  	%r16434, %r14876, %r14868;
	xor.b32  	%r14886, %r16434, %r14880;
	shl.b32 	%r16435, %r14876, 7;
	xor.b32  	%r16436, %r16435, %r14872;
	xor.b32  	%r14890, %r16436, %r14880;
	// begin inline asm
	shf.l.wrap.b32 %r14884, %r14886, %r14886, %r15847;
	// end inline asm
	// begin inline asm
	shf.l.wrap.b32 %r14888, %r14890, %r14890, %r15851;
	// end inline asm
	// begin inline asm
	shf.l.wrap.b32 %r14892, %r14716, %r14716, %r15831;
	// end inline asm
	// begin inline asm
	shf.l.wrap.b32 %r14896, %r14836, %r14836, %r15835;
	// end inline asm
	xor.b32  	%r16437, %r14892, %r14764;
	xor.b32  	%r14902, %r16437, %r14896;
	shl.b32 	%r16438, %r14892, 3;
	xor.b32  	%r16439, %r16438, %r14884;
	xor.b32  	%r14906, %r16439, %r14896;
	// begin inline asm
	shf.l.wrap.b32 %r14900, %r14902, %r14902, %r15839;
	// end inline asm
	// begin inline asm
	shf.l.wrap.b32 %r14904, %r14906, %r14906, %r15843;
	// end inline asm
	xor.b32  	%r16440, %r14900, %r14892;
	xor.b32  	%r14910, %r16440, %r14904;
	shl.b32 	%r16441, %r14900, 7;
	xor.b32  	%r16442, %r16441, %r14896;
	xor.b32  	%r14914, %r16442, %r14904;
	// begin inline asm
	shf.l.wrap.b32 %r14908, %r14910, %r14910, %r15847;
	// end inline asm
	// begin inline asm
	shf.l.wrap.b32 %r14912, %r14914, %r14914, %r15851;
	// end inline asm
	// begin inline asm
	shf.l.wrap.b32 %r14916, %r14864, %r14864, %r15831;
	// end inline asm
	// begin inline asm
	shf.l.wrap.b32 %r14920, %r14792, %r14792, %r15835;
	// end inline asm
	xor.b32  	%r16443, %r14916, %r14744;
	xor.b32  	%r14926, %r16443, %r14920;
	shl.b32 	%r16444, %r14916, 3;
	xor.b32  	%r16445, %r16444, %r14816;
	xor.b32  	%r14930, %r16445, %r14920;
	// begin inline asm
	shf.l.wrap.b32 %r14924, %r14926, %r14926, %r15839;
	// end inline asm
	// begin inline asm
	shf.l.wrap.b32 %r14928, %r14930, %r14930, %r15843;
	// end inline asm
	xor.b32  	%r16446, %r14924, %r14916;
	xor.b32  	%r14934, %r16446, %r14928;
	shl.b32 	%r16447, %r14924, 7;
	xor.b32  	%r16448, %r16447, %r14920;
	xor.b32  	%r14938, %r16448, %r14928;
	// begin inline asm
	shf.l.wrap.b32 %r14932, %r14934, %r14934, %r15847;
	// end inline asm
	// begin inline asm
	shf.l.wrap.b32 %r14936, %r14938, %r14938, %r15851;
	// end inline asm
	// begin inline asm
	shf.l.wrap.b32 %r14940, %r14708, %r14708, %r15831;
	// end inline asm
	// begin inline asm
	shf.l.wrap.b32 %r14944, %r14780, %r14780, %r15835;
	// end inline asm
	xor.b32  	%r16449, %r14940, %r14756;
	xor.b32  	%r14950, %r16449, %r14944;
	shl.b32 	%r16450, %r14940, 3;
	xor.b32  	%r16451, %r16450, %r14828;
	xor.b32  	%r14954, %r16451, %r14944;
	// begin inline asm
	shf.l.wrap.b32 %r14948, %r14950, %r14950, %r15839;
	// end inline asm
	// begin inline asm
	shf.l.wrap.b32 %r14952, %r14954, %r14954, %r15843;
	// end inline asm
	xor.b32  	%r16452, %r14948, %r14940;
	xor.b32  	%r14958, %r16452, %r14952;
	shl.b32 	%r16453, %r14948, 7;
	xor.b32  	%r16454, %r16453, %r14944;
	xor.b32  	%r14962, %r16454, %r14952;
	// begin inline asm
	shf.l.wrap.b32 %r14956, %r14958, %r14958, %r15847;
	// end inline asm
	// begin inline asm
	shf.l.wrap.b32 %r14960, %r14962, %r14962, %r15851;
	// end inline asm
	// begin inline asm
	shf.l.wrap.b32 %r14964, %r14856, %r14856, %r15831;
	// end inline asm
	// begin inline asm
	shf.l.wrap.b32 %r14968, %r14736, %r14736, %r15835;
	// end inline asm
	xor.b32  	%r16455, %r14964, %r14880;
	xor.b32  	%r14974, %r16455, %r14968;
	shl.b32 	%r16456, %r14964, 3;
	xor.b32  	%r16457, %r16456, %r14808;
	xor.b32  	%r14978, %r16457, %r14968;
	// begin inline asm
	shf.l.wrap.b32 %r14972, %r14974, %r14974, %r15839;
	// end inline asm
	// begin inline asm
	shf.l.wrap.b32 %r14976, %r14978, %r14978, %r15843;
	// end inline asm
	xor.b32  	%r16458, %r14972, %r14964;
	xor.b32  	%r14982, %r16458, %r14976;
	shl.b32 	%r16459, %r14972, 7;
	xor.b32  	%r16460, %r16459, %r14968;
	xor.b32  	%r14986, %r16460, %r14976;
	// begin inline asm
	shf.l.wrap.b32 %r14980, %r14982, %r14982, %r15847;
	// end inline asm
	// begin inline asm
	shf.l.wrap.b32 %r14984, %r14986, %r14986, %r15851;
	// end inline asm
	xor.b32  	%r16461, %r15853, %r14908;
	xor.b32  	%r16462, %r7, %r14740;
	xor.b32  	%r16463, %r16462, 3;
	xor.b32  	%r16464, %r8, %r14900;
	xor.b32  	%r16465, %r9, %r14788;
	xor.b32  	%r16466, %r15858, %r14812;
	xor.b32  	%r16467, %r11, %r14912;
	xor.b32  	%r16468, %r12, %r14860;
	xor.b32  	%r16469, %r13, %r14904;
	xor.b32  	%r16470, %r14, %r14876;
	xor.b32  	%r16471, %r15, %r14956;
	xor.b32  	%r16472, %r16, %r14732;
	xor.b32  	%r16473, %r17, %r14948;
	xor.b32  	%r16474, %r15867, %r14960;
	xor.b32  	%r16475, %r19, %r14804;
	xor.b32  	%r16476, %r20, %r14952;
	xor.b32  	%r16477, %r21, %r14852;
	xor.b32  	%r16478, %r22, %r14932;
	xor.b32  	%r16479, %r23, %r14888;
	xor.b32  	%r16480, %r24, %r14720;
	xor.b32  	%r16481, %r25, %r14924;
	xor.b32  	%r16482, %r26, %r14768;
	xor.b32  	%r16483, %r27, %r14936;
	xor.b32  	%r16484, %r28, %r14928;
	xor.b32  	%r16485, %r29, %r14840;
	xor.b32  	%r16486, %r30, %r14832;
	xor.b32  	%r16487, %r15881, %r14980;
	xor.b32  	%r16488, %r32, %r14972;
	xor.b32  	%r16489, %r15884, %r14712;
	xor.b32  	%r16490, %r15886, %r14984;
	xor.b32  	%r16491, %r35, %r14760;
	xor.b32  	%r16492, %r36, %r14784;
	xor.b32  	%r16493, %r37, %r14976;
	and.b32  	%r16494, %r16478, %r16461;
	xor.b32  	%r16495, %r16486, %r16494;
	xor.b32  	%r16496, %r16478, %r16470;
	xor.b32  	%r14990, %r16496, %r16495;
	or.b32  	%r16497, %r16486, %r16461;
	xor.b32  	%r16498, %r16497, %r16470;
	xor.b32  	%r16499, %r14990, %r16461;
	or.b32  	%r16500, %r16499, %r16498;
	xor.b32  	%r16501, %r16500, %r16495;
	and.b32  	%r16502, %r16498, %r16495;
	xor.b32  	%r16503, %r16499, %r16502;
	xor.b32  	%r16504, %r16503, %r16498;
	xor.b32  	%r15138, %r16504, %r16501;
	and.b32  	%r16505, %r16479, %r16463;
	xor.b32  	%r16506, %r16487, %r16505;
	xor.b32  	%r16507, %r16479, %r16471;
	xor.b32  	%r15014, %r16507, %r16506;
	or.b32  	%r16508, %r16487, %r16463;
	xor.b32  	%r16509, %r16508, %r16471;
	xor.b32  	%r16510, %r15014, %r16463;
	or.b32  	%r16511, %r16510, %r16509;
	xor.b32  	%r16512, %r16511, %r16506;
	and.b32  	%r16513, %r16509, %r16506;
	xor.b32  	%r16514, %r16510, %r16513;
	xor.b32  	%r16515, %r16514, %r16509;
	xor.b32  	%r15162, %r16515, %r16512;
	and.b32  	%r16516, %r16480, %r16464;
	xor.b32  	%r16517, %r16488, %r16516;
	xor.b32  	%r16518, %r16480, %r16472;
	xor.b32  	%r15038, %r16518, %r16517;
	or.b32  	%r16519, %r16488, %r16464;
	xor.b32  	%r16520, %r16519, %r16472;
	xor.b32  	%r16521, %r15038, %r16464;
	or.b32  	%r16522, %r16521, %r16520;
	xor.b32  	%r16523, %r16522, %r16517;
	and.b32  	%r16524, %r16520, %r16517;
	xor.b32  	%r16525, %r16521, %r16524;
	xor.b32  	%r16526, %r16525, %r16520;
	xor.b32  	%r14994, %r16526, %r16523;
	and.b32  	%r16527, %r16481, %r16465;
	xor.b32  	%r16528, %r16489, %r16527;
	xor.b32  	%r16529, %r16481, %r16473;
	xor.b32  	%r15062, %r16529, %r16528;
	or.b32  	%r16530, %r16489, %r16465;
	xor.b32  	%r16531, %r16530, %r16473;
	xor.b32  	%r16532, %r15062, %r16465;
	or.b32  	%r16533, %r16532, %r16531;
	xor.b32  	%r16534, %r16533, %r16528;
	and.b32  	%r16535, %r16531, %r16528;
	xor.b32  	%r16536, %r16532, %r16535;
	xor.b32  	%r16537, %r16536, %r16531;
	xor.b32  	%r15018, %r16537, %r16534;
	and.b32  	%r16538, %r16482, %r16466;
	xor.b32  	%r16539, %r16490, %r16538;
	xor.b32  	%r16540, %r16482, %r16474;
	xor.b32  	%r15086, %r16540, %r16539;
	or.b32  	%r16541, %r16490, %r16466;
	xor.b32  	%r16542, %r16541, %r16474;
	xor.b32  	%r16543, %r15086, %r16466;
	or.b32  	%r16544, %r16543, %r16542;
	xor.b32  	%r16545, %r16544, %r16539;
	and.b32  	%r16546, %r16542, %r16539;
	xor.b32  	%r16547, %r16543, %r16546;
	xor.b32  	%r16548, %r16547, %r16542;
	xor.b32  	%r15042, %r16548, %r16545;
	and.b32  	%r16549, %r16483, %r16467;
	xor.b32  	%r16550, %r16491, %r16549;
	xor.b32  	%r16551, %r16483, %r16475;
	xor.b32  	%r15110, %r16551, %r16550;
	or.b32  	%r16552, %r16491, %r16467;
	xor.b32  	%r16553, %r16552, %r16475;
	xor.b32  	%r16554, %r15110, %r16467;
	or.b32  	%r16555, %r16554, %r16553;
	xor.b32  	%r16556, %r16555, %r16550;
	and.b32  	%r16557, %r16553, %r16550;
	xor.b32  	%r16558, %r16554, %r16557;
	xor.b32  	%r16559, %r16558, %r16553;
	xor.b32  	%r15066, %r16559, %r16556;
	and.b32  	%r16560, %r16484, %r16468;
	xor.b32  	%r16561, %r16492, %r16560;
	xor.b32  	%r16562, %r16484, %r16476;
	xor.b32  	%r15134, %r16562, %r16561;
	or.b32  	%r16563, %r16492, %r16468;
	xor.b32  	%r16564, %r16563, %r16476;
	xor.b32  	%r16565, %r15134, %r16468;
	or.b32  	%r16566, %r16565, %r16564;
	xor.b32  	%r16567, %r16566, %r16561;
	and.b32  	%r16568, %r16564, %r16561;
	xor.b32  	%r16569, %r16565, %r16568;
	xor.b32  	%r16570, %r16569, %r16564;
	xor.b32  	%r15090, %r16570, %r16567;
	and.b32  	%r16571, %r16485, %r16469;
	xor.b32  	%r16572, %r16493, %r16571;
	xor.b32  	%r16573, %r16485, %r16477;
	xor.b32  	%r15158, %r16573, %r16572;
	or.b32  	%r16574, %r16493, %r16469;
	xor.b32  	%r16575, %r16574, %r16477;
	xor.b32  	%r16576, %r15158, %r16469;
	or.b32  	%r16577, %r16576, %r16575;
	xor.b32  	%r16578, %r16577, %r16572;
	and.b32  	%r16579, %r16575, %r16572;
	xor.b32  	%r16580, %r16576, %r16579;
	xor.b32  	%r16581, %r16580, %r16575;
	xor.b32  	%r15114, %r16581, %r16578;
	// begin inline asm
	shf.l.wrap.b32 %r14988, %r14990, %r14990, %r15831;
	// end inline asm
	// begin inline asm
	shf.l.wrap.b32 %r14992, %r14994, %r14994, %r15835;
	// end inline asm
	xor.b32  	%r16582, %r14988, %r16512;
	xor.b32  	%r14998, %r16582, %r14992;
	shl.b32 	%r16583, %r14988, 3;
	xor.b32  	%r16584, %r16536, %r16583;
	xor.b32  	%r16585, %r16584, %r14992;
	not.b32 	%r15002, %r16585;
	// begin inline asm
	shf.l.wrap.b32 %r14996, %r14998, %r14998, %r15839;
	// end inline asm
	// begin inline asm
	shf.l.wrap.b32 %r15000, %r15002, %r15002, %r15843;
	// end inline asm
	xor.b32  	%r16586, %r14996, %r14988;
	xor.b32  	%r15006, %r16586, %r15000;
	shl.b32 	%r16587, %r14996, 7;
	xor.b32  	%r16588, %r16587, %r14992;
	xor.b32  	%r15010, %r16588, %r15000;
	// begin inline asm
	shf.l.wrap.b32 %r15004, %r15006, %r15006, %r15847;
	// end inline asm
	// begin inline asm
	shf.l.wrap.b32 %r15008, %r15010, %r15010, %r15851;
	// end inline asm
	// begin inline asm
	shf.l.wrap.b32 %r15012, %r15014, %r15014, %r15831;
	// end inline asm
	// begin inline asm
	shf.l.wrap.b32 %r15016, %r15018, %r15018, %r15835;
	// end inline asm
	xor.b32  	%r16589, %r15012, %r16523;
	xor.b32  	%r15022, %r16589, %r15016;
	shl.b32 	%r16590, %r15012, 3;
	xor.b32  	%r16591, %r16547, %r16590;
	xor.b32  	%r16592, %r16591, %r15016;
	not.b32 	%r15026, %r16592;
	// begin inline asm
	shf.l.wrap.b32 %r15020, %r15022, %r15022, %r15839;
	// end inline asm
	// begin inline asm
	shf.l.wrap.b32 %r15024, %r15026, %r15026, %r15843;
	// end inline asm
	xor.b32  	%r16593, %r15020, %r15012;
	xor.b32  	%r15030, %r16593, %r15024;
	shl.b32 	%r16594, %r15020, 7;
	xor.b32  	%r16595, %r16594, %r15016;
	xor.b32  	%r15034, %r16595, %r15024;
	// begin inline asm
	shf.l.wrap.b32 %r15028, %r15030, %r15030, %r15847;
	// end inline asm
	// begin inline asm
	shf.l.wrap.b32 %r15032, %r15034, %r15034, %r15851;
	// end inline asm
	// begin inline asm
	shf.l.wrap.b32 %r15036, %r15038, %r15038, %r15831;
	// end inline asm
	// begin inline asm
	shf.l.wrap.b32 %r15040, %r15042, %r15042, %r15835;
	// end inline asm
	xor.b32  	%r16596, %r15036, %r16534;
	xor.b32  	%r15046, %r16596, %r15040;
	shl.b32 	%r16597, %r15036, 3;
	xor.b32  	%r16598, %r16558, %r16597;
	xor.b32  	%r16599, %r16598, %r15040;
	not.b32 	%r15050, %r16599;
	// begin inline asm
	shf.l.wrap.b32 %r15044, %r15046, %r15046, %r15839;
	// end inline asm
	// begin inline asm
	shf.l.wrap.b32 %r15048, %r15050, %r15050, %r15843;
	// end inline asm
	xor.b32  	%r16600, %r15044, %r15036;
	xor.b32  	%r15054, %r16600, %r15048;
	shl.b32 	%r16601, %r15044, 7;
	xor.b32  	%r16602, %r16601, %r15040;
	xor.b32  	%r15058, %r16602, %r15048;
	// begin inline asm
	shf.l.wrap.b32 %r15052, %r15054, %r15054, %r15847;
	// end inline asm
	// begin inline asm
	shf.l.wrap.b32 %r15056, %r15058, %r15058, %r15851;
	// end inline asm
	// begin inline asm
	shf.l.wrap.b32 %r15060, %r15062, %r15062, %r15831;
	// end inline asm
	// begin inline asm
	shf.l.wrap.b32 %r15064, %r15066, %r15066, %r15835;
	// end inline asm
	xor.b32  	%r16603, %r15060, %r16545;
	xor.b32  	%r15070, %r16603, %r15064;
	shl.b32 	%r16604, %r15060, 3;
	xor.b32  	%r16605, %r16569, %r16604;
	xor.b32  	%r16606, %r16605, %r15064;
	not.b32 	%r15074, %r16606;
	// begin inline asm
	shf.l.wrap.b32 %r15068, %r15070, %r15070, %r15839;
	// end inline asm
	// begin inline asm
	shf.l.wrap.b32 %r15072, %r15074, %r15074, %r15843;
	// end inline asm
	xor.b32  	%r16607, %r15068, %r15060;
	xor.b32  	%r15078, %r16607, %r15072;
	shl.b32 	%r16608, %r15068, 7;
	xor.b32  	%r16609, %r16608, %r15064;
	xor.b32  	%r15082, %r16609, %r15072;
	// begin inline asm
	shf.l.wrap.b32 %r15076, %r15078, %r15078, %r15847;
	// end inline asm
	// begin inline asm
	shf.l.wrap.b32 %r15080, %r15082, %r15082, %r15851;
	// end inline asm
	// begin inline asm
	shf.l.wrap.b32 %r15084, %r15086, %r15086, %r15831;
	// end inline asm
	// begin inline asm
	shf.l.wrap.b32 %r15088, %r15090, %r15090, %r15835;
	// end inline asm
	xor.b32  	%r16610, %r15084, %r16556;
	xor.b32  	%r15094, %r16610, %r15088;
	shl.b32 	%r16611, %r15084, 3;
	xor.b32  	%r16612, %r16580, %r16611;
	xor.b32  	%r16613, %r16612, %r15088;
	not.b32 	%r15098, %r16613;
	// begin inline asm
	shf.l.wrap.b32 %r15092, %r15094, %r15094, %r15839;
	// end inline asm
	// begin inline asm
	shf.l.wrap.b32 %r15096, %r15098, %r15098, %r15843;
	// end inline asm
	xor.b32  	%r16614, %r15092, %r15084;
	xor.b32  	%r15102, %r16614, %r15096;
	shl.b32 	%r16615, %r15092, 7;
	xor.b32  	%r16616, %r16615, %r15088;
	xor.b32  	%r15106, %r16616, %r15096;
	// begin inline asm
	shf.l.wrap.b32 %r15100, %r15102, %r15102, %r15847;
	// end inline asm
	// begin inline asm
	shf.l.wrap.b32 %r15104, %r15106, %r15106, %r15851;
	// end inline asm
	// begin inline asm
	shf.l.wrap.b32 %r15108, %r15110, %r15110, %r15831;
	// end inline asm
	// begin inline asm
	shf.l.wrap.b32 %r15112, %r15114, %r15114, %r15835;
	// end inline asm
	xor.b32  	%r16617, %r15108, %r16567;
	xor.b32  	%r15118, %r16617, %r15112;
	shl.b32 	%r16618, %r15108, 3;
	xor.b32  	%r16619, %r16503, %r16618;
	xor.b32  	%r16620, %r16619, %r15112;
	not.b32 	%r15122, %r16620;
	// begin inline asm
	shf.l.wrap.b32 %r15116, %r15118, %r15118, %r15839;
	// end inline asm
	// begin inline asm
	shf.l.wrap.b32 %r15120, %r15122, %r15122, %r15843;
	// end inline asm
	xor.b32  	%r16621, %r15116, %r15108;
	xor.b32  	%r15126, %r16621, %r15120;
	shl.b32 	%r16622, %r15116, 7;
	xor.b32  	%r16623, %r16622, %r15112;
	xor.b32  	%r15130, %r16623, %r15120;
	// begin inline asm
	shf.l.wrap.b32 %r15124, %r15126, %r15126, %r15847;
	// end inline asm
	// begin inline asm
	shf.l.wrap.b32 %r15128, %r15130, %r15130, %r15851;
	// end inline asm
	// begin inline asm
	shf.l.wrap.b32 %r15132, %r15134, %r15134, %r15831;
	// end inline asm
	// begin inline asm
	shf.l.wrap.b32 %r15136, %r15138, %r15138, %r15835;
	// end inline asm
	xor.b32  	%r16624, %r15132, %r16578;
	xor.b32  	%r15142, %r16624, %r15136;
	shl.b32 	%r16625, %r15132, 3;
	xor.b32  	%r16626, %r16514, %r16625;
	xor.b32  	%r16627, %r16626, %r15136;
	not.b32 	%r15146, %r16627;
	// begin inline asm
	shf.l.wrap.b32 %r15140, %r15142, %r15142, %r15839;
	// end inline asm
	// begin inline asm
	shf.l.wrap.b32 %r15144, %r15146, %r15146, %r15843;
	// end inline asm
	xor.b32  	%r16628, %r15140, %r15132;
	xor.b32  	%r15150, %r16628, %r15144;
	shl.b32 	%r16629, %r15140, 7;
	xor.b32  	%r16630, %r16629, %r15136;
	xor.b32  	%r15154, %r16630, %r15144;
	// begin inline asm
	shf.l.wrap.b32 %r15148, %r15150, %r15150, %r15847;
	// end inline asm
	// begin inline asm
	shf.l.wrap.b32 %r15152, %r15154, %r15154, %r15851;
	// end inline asm
	// begin inline asm
	shf.l.wrap.b32 %r15156, %r15158, %r15158, %r15831;
	// end inline asm
	// begin inline asm
	shf.l.wrap.b32 %r15160, %r15162, %r15162, %r15835;
	// end inline asm
	xor.b32  	%r16631, %r15156, %r16501;
	xor.b32  	%r15166, %r16631, %r15160;
	shl.b32 	%r16632, %r15156, 3;
	xor.b32  	%r16633, %r16525, %r16632;
	xor.b32  	%r16634, %r16633, %r15160;
	not.b32 	%r15170, %r16634;
	// begin inline asm
	shf.l.wrap.b32 %r15164, %r15166, %r15166, %r15839;
	// end inline asm
	// begin inline asm
	shf.l.wrap.b32 %r15168, %r15170, %r15170, %r15843;
	// end inline asm
	xor.b32  	%r16635, %r15164, %r15156;
	xor.b32  	%r15174, %r16635, %r15168;
	shl.b32 	%r16636, %r15164, 7;
	xor.b32  	%r16637, %r16636, %r15160;
	xor.b32  	%r15178, %r16637, %r15168;
	// begin inline asm
	shf.l.wrap.b32 %r15172, %r15174, %r15174, %r15847;
	// end inline asm
	// begin inline asm
	shf.l.wrap.b32 %r15176, %r15178, %r15178, %r15851;
	// end inline asm
	// begin inline asm
	shf.l.wrap.b32 %r15180, %r15004, %r15004, %r15831;
	// end inline asm
	// begin inline asm
	shf.l.wrap.b32 %r15184, %r15124, %r15124, %r15835;
	// end inline asm
	xor.b32  	%r16638, %r15180, %r15052;
	xor.b32  	%r15190, %r16638, %r15184;
	shl.b32 	%r16639, %r15180, 3;
	xor.b32  	%r16640, %r16639, %r15172;
	xor.b32  	%r15194, %r16640, %r15184;
	// begin inline asm
	shf.l.wrap.b32 %r15188, %r15190, %r15190, %r15839;
	// end inline asm
	// begin inline asm
	shf.l.wrap.b32 %r15192, %r15194, %r15194, %r15843;
	// end inline asm
	xor.b32  	%r16641, %r15188, %r15180;
	xor.b32  	%r15198, %r16641, %r15192;
	shl.b32 	%r16642, %r15188, 7;
	xor.b32  	%r16643, %r16642, %r15184;
	xor.b32  	%r15202, %r16643, %r15192;
	// begin inline asm
	shf.l.wrap.b32 %r15196, %r15198, %r15198, %r15847;
	// end inline asm
	// begin inline asm
	shf.l.wrap.b32 %r15200, %r15202, %r15202, %r15851;
	// end inline asm
	// begin inline asm
	shf.l.wrap.b32 %r15204, %r15152, %r15152, %r15831;
	// end inline asm
	// begin inline asm
	shf.l.wrap.b32 %r15208, %r15080, %r15080, %r15835;
	// end inline asm
	xor.b32  	%r16644, %r15204, %r15032;
	xor.b32  	%r15214, %r16644, %r15208;
	shl.b32 	%r16645, %r15204, 3;
	xor.b32  	%r16646, %r16645, %r15104;
	xor.b32  	%r15218, %r16646, %r15208;
	// begin inline asm
	shf.l.wrap.b32 %r15212, %r15214, %r15214, %r15839;
	// end inline asm
	// begin inline asm
	shf.l.wrap.b32 %r15216, %r15218, %r15218, %r15843;
	// end inline asm
	xor.b32  	%r16647, %r15212, %r15204;
	xor.b32  	%r15222, %r16647, %r15216;
	shl.b32 	%r16648, %r15212, 7;
	xor.b32  	%r16649, %r16648, %r15208;
	xor.b32  	%r15226, %r16649, %r15216;
	// begin inline asm
	shf.l.wrap.b32 %r15220, %r15222, %r15222, %r15847;
	// end inline asm
	// begin inline asm
	shf.l.wrap.b32 %r15224, %r15226, %r15226, %r15851;
	// end inline asm
	// begin inline asm
	shf.l.wrap.b32 %r15228, %r14996, %r14996, %r15831;
	// end inline asm
	// begin inline asm
	shf.l.wrap.b32 %r15232, %r15068, %r15068, %r15835;
	// end inline asm
	xor.b32  	%r16650, %r15228, %r15044;
	xor.b32  	%r15238, %r16650, %r15232;
	shl.b32 	%r16651, %r15228, 3;
	xor.b32  	%r16652, %r16651, %r15116;
	xor.b32  	%r15242, %r16652, %r15232;
	// begin inline asm
	shf.l.wrap.b32 %r15236, %r15238, %r15238, %r15839;
	// end inline asm
	// begin inline asm
	shf.l.wrap.b32 %r15240, %r15242, %r15242, %r15843;
	// end inline asm
	xor.b32  	%r16653, %r15236, %r15228;
	xor.b32  	%r15246, %r16653, %r15240;
	shl.b32 	%r16654, %r15236, 7;
	xor.b32  	%r16655, %r16654, %r15232;
	xor.b32  	%r15250, %r16655, %r15240;
	// begin inline asm
	shf.l.wrap.b32 %r15244, %r15246, %r15246, %r15847;
	// end inline asm
	// begin inline asm
	shf.l.wrap.b32 %r15248, %r15250, %r15250, %r15851;
	// end inline asm
	// begin inline asm
	shf.l.wrap.b32 %r15252, %r15144, %r15144, %r15831;
	// end inline asm
	// begin inline asm
	shf.l.wrap.b32 %r15256, %r15024, %r15024, %r15835;
	// end inline asm
	xor.b32  	%r16656, %r15252, %r15168;
	xor.b32  	%r15262, %r16656, %r15256;
	shl.b32 	%r16657, %r15252, 3;
	xor.b32  	%r16658, %r16657, %r15096;
	xor.b32  	%r15266, %r16658, %r15256;
	// begin inline asm
	shf.l.wrap.b32 %r15260, %r15262, %r15262, %r15839;
	// end inline asm
	// begin inline asm
	shf.l.wrap.b32 %r15264, %r15266, %r15266, %r15843;
	// end inline asm
	xor.b32  	%r16659, %r15260, %r15252;
	xor.b32  	%r15270, %r16659, %r15264;
	shl.b32 	%r16660, %r15260, 7;
	xor.b32  	%r16661, %r16660, %r15256;
	xor.b32  	%r15274, %r16661, %r15264;
	// begin inline asm
	shf.l.wrap.b32 %r15268, %r15270, %r15270, %r15847;
	// end inline asm
	// begin inline asm
	shf.l.wrap.b32 %r15272, %r15274, %r15274, %r15851;
	// end inline asm
	xor.b32  	%r16662, %r15853, %r15196;
	xor.b32  	%r16663, %r7, %r15028;
	xor.b32  	%r16664, %r16663, 4;
	xor.b32  	%r16665, %r8, %r15188;
	xor.b32  	%r16666, %r9, %r15076;
	xor.b32  	%r16667, %r15858, %r15100;
	xor.b32  	%r16668, %r11, %r15200;
	xor.b32  	%r16669, %r12, %r15148;
	xor.b32  	%r16670, %r13, %r15192;
	xor.b32  	%r16671, %r14, %r15164;
	xor.b32  	%r16672, %r15, %r15244;
	xor.b32  	%r16673, %r16, %r15020;
	xor.b32  	%r16674, %r17, %r15236;
	xor.b32  	%r16675, %r15867, %r15248;
	xor.b32  	%r16676, %r19, %r15092;
	xor.b32  	%r16677, %r20, %r15240;
	xor.b32  	%r16678, %r21, %r15140;
	xor.b32  	%r16679, %r22, %r15220;
	xor.b32  	%r16680, %r23, %r15176;
	xor.b32  	%r16681, %r24, %r15008;
	xor.b32  	%r16682, %r25, %r15212;
	xor.b32  	%r16683, %r26, %r15056;
	xor.b32  	%r16684, %r27, %r15224;
	xor.b32  	%r16685, %r28, %r15216;
	xor.b32  	%r16686, %r29, %r15128;
	xor.b32  	%r16687, %r30, %r15120;
	xor.b32  	%r16688, %r15881, %r15268;
	xor.b32  	%r16689, %r32, %r15260;
	xor.b32  	%r16690, %r15884, %r15000;
	xor.b32  	%r16691, %r15886, %r15272;
	xor.b32  	%r16692, %r35, %r15048;
	xor.b32  	%r16693, %r36, %r15072;
	xor.b32  	%r16694, %r37, %r15264;
	and.b32  	%r16695, %r16679, %r16662;
	xor.b32  	%r16696, %r16687, %r16695;
	xor.b32  	%r16697, %r16679, %r16671;
	xor.b32  	%r15278, %r16697, %r16696;
	or.b32  	%r16698, %r16687, %r16662;
	xor.b32  	%r16699, %r16698, %r16671;
	xor.b32  	%r16700, %r15278, %r16662;
	or.b32  	%r16701, %r16700, %r16699;
	xor.b32  	%r16702, %r16701, %r16696;
	and.b32  	%r16703, %r16699, %r16696;
	xor.b32  	%r16704, %r16700, %r16703;
	xor.b32  	%r16705, %r16704, %r16699;
	xor.b32  	%r15426, %r16705, %r16702;
	and.b32  	%r16706, %r16680, %r16664;
	xor.b32  	%r16707, %r16688, %r16706;
	xor.b32  	%r16708, %r16680, %r16672;
	xor.b32  	%r15302, %r16708, %r16707;
	or.b32  	%r16709, %r16688, %r16664;
	xor.b32  	%r16710, %r16709, %r16672;
	xor.b32  	%r16711, %r15302, %r16664;
	or.b32  	%r16712, %r16711, %r16710;
	xor.b32  	%r16713, %r16712, %r16707;
	and.b32  	%r16714, %r16710, %r16707;
	xor.b32  	%r16715, %r16711, %r16714;
	xor.b32  	%r16716, %r16715, %r16710;
	xor.b32  	%r15450, %r16716, %r16713;
	and.b32  	%r16717, %r16681, %r16665;
	xor.b32  	%r16718, %r16689, %r16717;
	xor.b32  	%r16719, %r16681, %r16673;
	xor.b32  	%r15326, %r16719, %r16718;
	or.b32  	%r16720, %r16689, %r16665;
	xor.b32  	%r16721, %r16720, %r16673;
	xor.b32  	%r16722, %r15326, %r16665;
	or.b32  	%r16723, %r16722, %r16721;
	xor.b32  	%r16724, %r16723, %r16718;
	and.b32  	%r16725, %r16721, %r16718;
	xor.b32  	%r16726, %r16722, %r16725;
	xor.b32  	%r16727, %r16726, %r16721;
	xor.b32  	%r15282, %r16727, %r16724;
	and.b32  	%r16728, %r16682, %r16666;
	xor.b32  	%r16729, %r16690, %r16728;
	xor.b32  	%r16730, %r16682, %r16674;
	xor.b32  	%r15350, %r16730, %r16729;
	or.b32  	%r16731, %r16690, %r16666;
	xor.b32  	%r16732, %r16731, %r16674;
	xor.b32  	%r16733, %r15350, %r16666;
	or.b32  	%r16734, %r16733, %r16732;
	xor.b32  	%r16735, %r16734, %r16729;
	and.b32  	%r16736, %r16732, %r16729;
	xor.b32  	%r16737, %r16733, %r16736;
	xor.b32  	%r16738, %r16737, %r16732;
	xor.b32  	%r15306, %r16738, %r16735;
	and.b32  	%r16739, %r16683, %r16667;
	xor.b32  	%r16740, %r16691, %r16739;
	xor.b32  	%r16741, %r16683, %r16675;
	xor.b32  	%r15374, %r16741, %r16740;
	or.b32  	%r16742, %r16691, %r16667;
	xor.b32  	%r16743, %r16742, %r16675;
	xor.b32  	%r16744, %r15374, %r16667;
	or.b32  	%r16745, %r16744, %r16743;
	xor.b32  	%r16746, %r16745, %r16740;
	and.b32  	%r16747, %r16743, %r16740;
	xor.b32  	%r16748, %r16744, %r16747;
	xor.b32  	%r16749, %r16748, %r16743;
	xor.b32  	%r15330, %r16749, %r16746;
	and.b32  	%r16750, %r16684, %r16668;
	xor.b32  	%r16751, %r16692, %r16750;
	xor.b32  	%r16752, %r16684, %r16676;
	xor.b32  	%r15398, %r16752, %r16751;
	or.b32  	%r16753, %r16692, %r16668;
	xor.b32  	%r16754, %r16753, %r16676;
	xor.b32  	%r16755, %r15398, %r16668;
	or.b32  	%r16756, %r16755, %r16754;
	xor.b32  	%r16757, %r16756, %r16751;
	and.b32  	%r16758, %r16754, %r16751;
	xor.b32  	%r16759, %r16755, %r16758;
	xor.b32  	%r16760, %r16759, %r16754;
	xor.b32  	%r15354, %r16760, %r16757;
	and.b32  	%r16761, %r16685, %r16669;
	xor.b32  	%r16762, %r16693, %r16761;
	xor.b32  	%r16763, %r16685, %r16677;
	xor.b32  	%r15422, %r16763, %r16762;
	or.b32  	%r16764, %r16693, %r16669;
	xor.b32  	%r16765, %r16764, %r16677;
	xor.b32  	%r16766, %r15422, %r16669;
	or.b32  	%r16767, %r16766, %r16765;
	xor.b32  	%r16768, %r16767, %r16762;
	and.b32  	%r16769, %r16765, %r16762;
	xor.b32  	%r16770, %r16766, %r16769;
	xor.b32  	%r16771, %r16770, %r16765;
	xor.b32  	%r15378, %r16771, %r16768;
	and.b32  	%r16772, %r16686, %r16670;
	xor.b32  	%r16773, %r16694, %r16772;
	xor.b32  	%r16774, %r16686, %r16678;
	xor.b32  	%r15446, %r16774, %r16773;
	or.b32  	%r16775, %r16694, %r16670;
	xor.b32  	%r16776, %r16775, %r16678;
	xor.b32  	%r16777, %r15446, %r16670;
	or.b32  	%r16778, %r16777, %r16776;
	xor.b32  	%r16779, %r16778, %r16773;
	and.b32  	%r16780, %r16776, %r16773;
	xor.b32  	%r16781, %r16777, %r16780;
	xor.b32  	%r16782, %r16781, %r16776;
	xor.b32  	%r15402, %r16782, %r16779;
	// begin inline asm
	shf.l.wrap.b32 %r15276, %r15278, %r15278, %r15831;
	// end inline asm
	// begin inline asm
	shf.l.wrap.b32 %r15280, %r15282, %r15282, %r15835;
	// end inline asm
	xor.b32  	%r16783, %r15276, %r16713;
	xor.b32  	%r15286, %r16783, %r15280;
	shl.b32 	%r16784, %r15276, 3;
	xor.b32  	%r16785, %r16737, %r16784;
	xor.b32  	%r16786, %r16785, %r15280;
	not.b32 	%r15290, %r16786;
	// begin inline asm
	shf.l.wrap.b32 %r15284, %r15286, %r15286, %r15839;
	// end inline asm
	// begin inline asm
	shf.l.wrap.b32 %r15288, %r15290, %r15290, %r15843;
	// end inline asm
	xor.b32  	%r16787, %r15284, %r15276;
	xor.b32  	%r15294, %r16787, %r15288;
	shl.b32 	%r16788, %r15284, 7;
	xor.b32  	%r16789, %r16788, %r15280;
	xor.b32  	%r15298, %r16789, %r15288;
	// begin inline asm
	shf.l.wrap.b32 %r15292, %r15294, %r15294, %r15847;
	// end inline asm
	// begin inline asm
	shf.l.wrap.b32 %r15296, %r15298, %r15298, %r15851;
	// end inline asm
	// begin inline asm
	shf.l.wrap.b32 %r15300, %r15302, %r15302, %r15831;
	// end inline asm
	// begin inline asm
	shf.l.wrap.b32 %r15304, %r15306, %r15306, %r15835;
	// end inline asm
	xor.b32  	%r16790, %r15300, %r16724;
	xor.b32  	%r15310, %r16790, %r15304;
	shl.b32 	%r16791, %r15300, 3;
	xor.b32  	%r16792, %r16748, %r16791;
	xor.b32  	%r16793, %r16792, %r15304;
	not.b32 	%r15314, %r16793;
	// begin inline asm
	shf.l.wrap.b32 %r15308, %r15310, %r15310, %r15839;
	// end inline asm
	// begin inline asm
	shf.l.wrap.b32 %r15312, %r15314, %r15314, %r15843;
	// end inline asm
	xor.b32  	%r16794, %r15308, %r15300;
	xor.b32  	%r15318, %r16794, %r15312;
	shl.b32 	%r16795, %r15308, 7;
	xor.b32  	%r16796, %r16795, %r15304;
	xor.b32  	%r15322, %r16796, %r15312;
	// begin inline asm
	shf.l.wrap.b32 %r15316, %r15318, %r15318, %r15847;
	// end inline asm
	// begin inline asm
	shf.l.wrap.b32 %r15320, %r15322, %r15322, %r15851;
	// end inline asm
	// begin inline asm
	shf.l.wrap.b32 %r15324, %r15326, %r15326, %r15831;
	// end inline asm
	// begin inline asm
	shf.l.wrap.b32 %r15328, %r15330, %r15330, %r15835;
	// end inline asm
	xor.b32  	%r16797, %r15324, %r16735;
	xor.b32  	%r15334, %r16797, %r15328;
	shl.b32 	%r16798, %r15324, 3;
	xor.b32  	%r16799, %r16759, %r16798;
	xor.b32  	%r16800, %r16799, %r15328;
	not.b32 	%r15338, %r16800;
	// begin inline asm
	shf.l.wrap.b32 %r15332, %r15334, %r15334, %r15839;
	// end inline asm
	// begin inline asm
	shf.l.wrap.b32 %r15336, %r15338, %r15338, %r15843;
	// end inline asm
	xor.b32  	%r16801, %r15332, %r15324;
	xor.b32  	%r15342, %r16801, %r15336;
	shl.b32 	%r16802, %r15332, 7;
	xor.b32  	%r16803, %r16802, %r15328;
	xor.b32  	%r15346, %r16803, %r15336;
	// begin inline asm
	shf.l.wrap.b32 %r15340, %r15342, %r15342, %r15847;
	// end inline asm
	// begin inline asm
	shf.l.wrap.b32 %r15344, %r15346, %r15346, %r15851;
	// end inline asm
	// begin inline asm
	shf.l.wrap.b32 %r15348, %r15350, %r15350, %r15831;
	// end inline asm
	// begin inline asm
	shf.l.wrap.b32 %r15352, %r15354, %r15354, %r15835;
	// end inline asm
	xor.b32  	%r16804, %r15348, %r16746;
	xor.b32  	%r15358, %r16804, %r15352;
	shl.b32 	%r16805, %r15348, 3;
	xor.b32  	%r16806, %r16770, %r16805;
	xor.b32  	%r16807, %r16806, %r15352;
	not.b32 	%r15362, %r16807;
	// begin inline asm
	shf.l.wrap.b32 %r15356, %r15358, %r15358, %r15839;
	// end inline asm
	// begin inline asm
	shf.l.wrap.b32 %r15360, %r15362, %r15362, %r15843;
	// end inline asm
	xor.b32  	%r16808, %r15356, %r15348;
	xor.b32  	%r15366, %r16808, %r15360;
	shl.b32 	%r16809, %r15356, 7;
	xor.b32  	%r16810, %r16809, %r15352;
	xor.b32  	%r15370, %r16810, %r15360;
	// begin inline asm
	shf.l.wrap.b32 %r15364, %r15366, %r15366, %r15847;
	// end inline asm
	// begin inline asm
	shf.l.wrap.b32 %r15368, %r15370, %r15370, %r15851;
	// end inline asm
	// begin inline asm
	shf.l.wrap.b32 %r15372, %r15374, %r15374, %r15831;
	// end inline asm
	// begin inline asm
	shf.l.wrap.b32 %r15376, %r15378, %r15378, %r15835;
	// end inline asm
	xor.b32  	%r16811, %r15372, %r16757;
	xor.b32  	%r15382, %r16811, %r15376;
	shl.b32 	%r16812, %r15372, 3;
	xor.b32  	%r16813, %r16781, %r16812;
	xor.b32  	%r16814, %r16813, %r15376;
	not.b32 	%r15386, %r16814;
	// begin inline asm
	shf.l.wrap.b32 %r15380, %r15382, %r15382, %r15839;
	// end inline asm
	// begin inline asm
	shf.l.wrap.b32 %r15384, %r15386, %r15386, %r15843;
	// end inline asm
	xor.b32  	%r16815, %r15380, %r15372;
	xor.b32  	%r15390, %r16815, %r15384;
	shl.b32 	%r16816, %r15380, 7;
	xor.b32  	%r16817, %r16816, %r15376;
	xor.b32  	%r15394, %r16817, %r15384;
	// begin inline asm
	shf.l.wrap.b32 %r15388, %r15390, %r15390, %r15847;
	// end inline asm
	// begin inline asm
	shf.l.wrap.b32 %r15392, %r15394, %r15394, %r15851;
	// end inline asm
	// begin inline asm
	shf.l.wrap.b32 %r15396, %r15398, %r15398, %r15831;
	// end inline asm
	// begin inline asm
	shf.l.wrap.b32 %r15400, %r15402, %r15402, %r15835;
	// end inline asm
	xor.b32  	%r16818, %r15396, %r16768;
	xor.b32  	%r15406, %r16818, %r15400;
	shl.b32 	%r16819, %r15396, 3;
	xor.b32  	%r16820, %r16704, %r16819;
	xor.b32  	%r16821, %r16820, %r15400;
	not.b32 	%r15410, %r16821;
	// begin inline asm
	shf.l.wrap.b32 %r15404, %r15406, %r15406, %r15839;
	// end inline asm
	// begin inline asm
	shf.l.wrap.b32 %r15408, %r15410, %r15410, %r15843;
	// end inline asm
	xor.b32  	%r16822, %r15404, %r15396;
	xor.b32  	%r15414, %r16822, %r15408;
	shl.b32 	%r16823, %r15404, 7;
	xor.b32  	%r16824, %r16823, %r15400;
	xor.b32  	%r15418, %r16824, %r15408;
	// begin inline asm
	shf.l.wrap.b32 %r15412, %r15414, %r15414, %r15847;
	// end inline asm
	// begin inline asm
	shf.l.wrap.b32 %r15416, %r15418, %r15418, %r15851;
	// end inline asm
	// begin inline asm
	shf.l.wrap.b32 %r15420, %r15422, %r15422, %r15831;
	// end inline asm
	// begin inline asm
	shf.l.wrap.b32 %r15424, %r15426, %r15426, %r15835;
	// end inline asm
	xor.b32  	%r16825, %r15420, %r16779;
	xor.b32  	%r15430, %r16825, %r15424;
	shl.b32 	%r16826, %r15420, 3;
	xor.b32  	%r16827, %r16715, %r16826;
	xor.b32  	%r16828, %r16827, %r15424;
	not.b32 	%r15434, %r16828;
	// begin inline asm
	shf.l.wrap.b32 %r15428, %r15430, %r15430, %r15839;
	// end inline asm
	// begin inline asm
	shf.l.wrap.b32 %r15432, %r15434, %r15434, %r15843;
	// end inline asm
	xor.b32  	%r16829, %r15428, %r15420;
	xor.b32  	%r15438, %r16829, %r15432;
	shl.b32 	%r16830, %r15428, 7;
	xor.b32  	%r16831, %r16830, %r15424;
	xor.b32  	%r15442, %r16831, %r15432;
	// begin inline asm
	shf.l.wrap.b32 %r15436, %r15438, %r15438, %r15847;
	// end inline asm
	// begin inline asm
	shf.l.wrap.b32 %r15440, %r15442, %r15442, %r15851;
	// end inline asm
	// begin inline asm
	shf.l.wrap.b32 %r15444, %r15446, %r15446, %r15831;
	// end inline asm
	// begin inline asm
	shf.l.wrap.b32 %r15448, %r15450, %r15450, %r15835;
	// end inline asm
	xor.b32  	%r16832, %r15444, %r16702;
	xor.b32  	%r15454, %r16832, %r15448;
	shl.b32 	%r16833, %r15444, 3;
	xor.b32  	%r16834, %r16726, %r16833;
	xor.b32  	%r16835, %r16834, %r15448;
	not.b32 	%r15458, %r16835;
	// begin inline asm
	shf.l.wrap.b32 %r15452, %r15454, %r15454, %r15839;
	// end inline asm
	// begin inline asm
	shf.l.wrap.b32 %r15456, %r15458, %r15458, %r15843;
	// end inline asm
	xor.b32  	%r16836, %r15452, %r15444;
	xor.b32  	%r15462, %r16836, %r15456;
	shl.b32 	%r16837, %r15452, 7;
	xor.b32  	%r16838, %r16837, %r15448;
	xor.b32  	%r15466, %r16838, %r15456;
	// begin inline asm
	shf.l.wrap.b32 %r15460, %r15462, %r15462, %r15847;
	// end inline asm
	// begin inline asm
	shf.l.wrap.b32 %r15464, %r15466, %r15466, %r15851;
	// end inline asm
	// begin inline asm
	shf.l.wrap.b32 %r15468, %r15292, %r15292, %r15831;
	// end inline asm
	// begin inline asm
	shf.l.wrap.b32 %r15472, %r15412, %r15412, %r15835;
	// end inline asm
	xor.b32  	%r16839, %r15468, %r15340;
	xor.b32  	%r15478, %r16839, %r15472;
	shl.b32 	%r16840, %r15468, 3;
	xor.b32  	%r16841, %r16840, %r15460;
	xor.b32  	%r15482, %r16841, %r15472;
	// begin inline asm
	shf.l.wrap.b32 %r15476, %r15478, %r15478, %r15839;
	// end inline asm
	// begin inline asm
	shf.l.wrap.b32 %r15480, %r15482, %r15482, %r15843;
	// end inline asm
	xor.b32  	%r16842, %r15476, %r15468;
	xor.b32  	%r15486, %r16842, %r15480;
	shl.b32 	%r16843, %r15476, 7;
	xor.b32  	%r16844, %r16843, %r15472;
	xor.b32  	%r15490, %r16844, %r15480;
	// begin inline asm
	shf.l.wrap.b32 %r15484, %r15486, %r15486, %r15847;
	// end inline asm
	// begin inline asm
	shf.l.wrap.b32 %r15488, %r15490, %r15490, %r15851;
	// end inline asm
	// begin inline asm
	shf.l.wrap.b32 %r15492, %r15440, %r15440, %r15831;
	// end inline asm
	// begin inline asm
	shf.l.wrap.b32 %r15496, %r15368, %r15368, %r15835;
	// end inline asm
	xor.b32  	%r16845, %r15492, %r15320;
	xor.b32  	%r15502, %r16845, %r15496;
	shl.b32 	%r16846, %r15492, 3;
	xor.b32  	%r16847, %r16846, %r15392;
	xor.b32  	%r15506, %r16847, %r15496;
	// begin inline asm
	shf.l.wrap.b32 %r15500, %r15502, %r15502, %r15839;
	// end inline asm
	// begin inline asm
	shf.l.wrap.b32 %r15504, %r15506, %r15506, %r15843;
	// end inline asm
	xor.b32  	%r16848, %r15500, %r15492;
	xor.b32  	%r15510, %r16848, %r15504;
	shl.b32 	%r16849, %r15500, 7;
	xor.b32  	%r16850, %r16849, %r15496;
	xor.b32  	%r15514, %r16850, %r15504;
	// begin inline asm
	shf.l.wrap.b32 %r15508, %r15510, %r15510, %r15847;
	// end inline asm
	// begin inline asm
	shf.l.wrap.b32 %r15512, %r15514, %r15514, %r15851;
	// end inline asm
	// begin inline asm
	shf.l.wrap.b32 %r15516, %r15284, %r15284, %r15831;
	// end inline asm
	// begin inline asm
	shf.l.wrap.b32 %r15520, %r15356, %r15356, %r15835;
	// end inline asm
	xor.b32  	%r16851, %r15516, %r15332;
	xor.b32  	%r15526, %r16851, %r15520;
	shl.b32 	%r16852, %r15516, 3;
	xor.b32  	%r16853, %r16852, %r15404;
	xor.b32  	%r15530, %r16853, %r15520;
	// begin inline asm
	shf.l.wrap.b32 %r15524, %r15526, %r15526, %r15839;
	// end inline asm
	// begin inline asm
	shf.l.wrap.b32 %r15528, %r15530, %r15530, %r15843;
	// end inline asm
	xor.b32  	%r16854, %r15524, %r15516;
	xor.b32  	%r15534, %r16854, %r15528;
	shl.b32 	%r16855, %r15524, 7;
	xor.b32  	%r16856, %r16855, %r15520;
	xor.b32  	%r15538, %r16856, %r15528;
	// begin inline asm
	shf.l.wrap.b32 %r15532, %r15534, %r15534, %r15847;
	// end inline asm
	// begin inline asm
	shf.l.wrap.b32 %r15536, %r15538, %r15538, %r15851;
	// end inline asm
	// begin inline asm
	shf.l.wrap.b32 %r15540, %r15432, %r15432, %r15831;
	// end inline asm
	// begin inline asm
	shf.l.wrap.b32 %r15544, %r15312, %r15312, %r15835;
	// end inline asm
	xor.b32  	%r16857, %r15540, %r15456;
	xor.b32  	%r15550, %r16857, %r15544;
	shl.b32 	%r16858, %r15540, 3;
	xor.b32  	%r16859, %r16858, %r15384;
	xor.b32  	%r15554, %r16859, %r15544;
	// begin inline asm
	shf.l.wrap.b32 %r15548, %r15550, %r15550, %r15839;
	// end inline asm
	// begin inline asm
	shf.l.wrap.b32 %r15552, %r15554, %r15554, %r15843;
	// end inline asm
	xor.b32  	%r16860, %r15548, %r15540;
	xor.b32  	%r15558, %r16860, %r15552;
	shl.b32 	%r16861, %r15548, 7;
	xor.b32  	%r16862, %r16861, %r15544;
	xor.b32  	%r15562, %r16862, %r15552;
	// begin inline asm
	shf.l.wrap.b32 %r15556, %r15558, %r15558, %r15847;
	// end inline asm
	// begin inline asm
	shf.l.wrap.b32 %r15560, %r15562, %r15562, %r15851;
	// end inline asm
	xor.b32  	%r16863, %r15853, %r15484;
	xor.b32  	%r16864, %r7, %r15316;
	xor.b32  	%r16865, %r16864, 5;
	xor.b32  	%r16866, %r8, %r15476;
	xor.b32  	%r16867, %r9, %r15364;
	xor.b32  	%r16868, %r15858, %r15388;
	xor.b32  	%r16869, %r11, %r15488;
	xor.b32  	%r16870, %r12, %r15436;
	xor.b32  	%r16871, %r13, %r15480;
	xor.b32  	%r16872, %r14, %r15452;
	xor.b32  	%r16873, %r15, %r15532;
	xor.b32  	%r16874, %r16, %r15308;
	xor.b32  	%r16875, %r17, %r15524;
	xor.b32  	%r16876, %r15867, %r15536;
	xor.b32  	%r16877, %r19, %r15380;
	xor.b32  	%r16878, %r20, %r15528;
	xor.b32  	%r16879, %r21, %r15428;
	xor.b32  	%r16880, %r22, %r15508;
	xor.b32  	%r16881, %r23, %r15464;
	xor.b32  	%r16882, %r24, %r15296;
	xor.b32  	%r16883, %r25, %r15500;
	xor.b32  	%r16884, %r26, %r15344;
	xor.b32  	%r16885, %r27, %r15512;
	xor.b32  	%r16886, %r28, %r15504;
	xor.b32  	%r16887, %r29, %r15416;
	xor.b32  	%r16888, %r30, %r15408;
	xor.b32  	%r16889, %r15881, %r15556;
	xor.b32  	%r16890, %r32, %r15548;
	xor.b32  	%r16891, %r15884, %r15288;
	xor.b32  	%r16892, %r15886, %r15560;
	xor.b32  	%r16893, %r35, %r15336;
	xor.b32  	%r16894, %r36, %r15360;
	xor.b32  	%r16895, %r37, %r15552;
	and.b32  	%r16896, %r16880, %r16863;
	xor.b32  	%r16897, %r16888, %r16896;
	xor.b32  	%r16898, %r16880, %r16872;
	xor.b32  	%r15566, %r16898, %r16897;
	or.b32  	%r16899, %r16888, %r16863;
	xor.b32  	%r16900, %r16899, %r16872;
	xor.b32  	%r16901, %r15566, %r16863;
	or.b32  	%r16902, %r16901, %r16900;
	xor.b32  	%r16903, %r16902, %r16897;
	and.b32  	%r16904, %r16900, %r16897;
	xor.b32  	%r16905, %r16901, %r16904;
	xor.b32  	%r16906, %r16905, %r16900;
	xor.b32  	%r15714, %r16906, %r16903;
	and.b32  	%r16907, %r16881, %r16865;
	xor.b32  	%r16908, %r16889, %r16907;
	xor.b32  	%r16909, %r16881, %r16873;
	xor.b32  	%r15590, %r16909, %r16908;
	or.b32  	%r16910, %r16889, %r16865;
	xor.b32  	%r16911, %r16910, %r16873;
	xor.b32  	%r16912, %r15590, %r16865;
	or.b32  	%r16913, %r16912, %r16911;
	xor.b32  	%r16914, %r16913, %r16908;
	and.b32  	%r16915, %r16911, %r16908;
	xor.b32  	%r16916, %r16912, %r16915;
	xor.b32  	%r16917, %r16916, %r16911;
	xor.b32  	%r15738, %r16917, %r16914;
	and.b32  	%r16918, %r16882, %r16866;
	xor.b32  	%r16919, %r16890, %r16918;
	xor.b32  	%r16920, %r16882, %r16874;
	xor.b32  	%r15614, %r16920, %r16919;
	or.b32  	%r16921, %r16890, %r16866;
	xor.b32  	%r16922, %r16921, %r16874;
	xor.b32  	%r16923, %r15614, %r16866;
	or.b32  	%r16924, %r16923, %r16922;
	xor.b32  	%r16925, %r16924, %r16919;
	and.b32  	%r16926, %r16922, %r16919;
	xor.b32  	%r16927, %r16923, %r16926;
	xor.b32  	%r16928, %r16927, %r16922;
	xor.b32  	%r15570, %r16928, %r16925;
	and.b32  	%r16929, %r16883, %r16867;
	xor.b32  	%r16930, %r16891, %r16929;
	xor.b32  	%r16931, %r16883, %r16875;
	xor.b32  	%r15638, %r16931, %r16930;
	or.b32  	%r16932, %r16891, %r16867;
	xor.b32  	%r16933, %r16932, %r16875;
	xor.b32  	%r16934, %r15638, %r16867;
	or.b32  	%r16935, %r16934, %r16933;
	xor.b32  	%r16936, %r16935, %r16930;
	and.b32  	%r16937, %r16933, %r16930;
	xor.b32  	%r16938, %r16934, %r16937;
	xor.b32  	%r16939, %r16938, %r16933;
	xor.b32  	%r15594, %r16939, %r16936;
	and.b32  	%r16940, %r16884, %r16868;
	xor.b32  	%r16941, %r16892, %r16940;
	xor.b32  	%r16942, %r16884, %r16876;
	xor.b32  	%r15662, %r16942, %r16941;
	or.b32  	%r16943, %r16892, %r16868;
	xor.b32  	%r16944, %r16943, %r16876;
	xor.b32  	%r16945, %r15662, %r16868;
	or.b32  	%r16946, %r16945, %r16944;
	xor.b32  	%r16947, %r16946, %r16941;
	and.b32  	%r16948, %r16944, %r16941;
	xor.b32  	%r16949, %r16945, %r16948;
	xor.b32  	%r16950, %r16949, %r16944;
	xor.b32  	%r15618, %r16950, %r16947;
	and.b32  	%r16951, %r16885, %r16869;
	xor.b32  	%r16952, %r16893, %r16951;
	xor.b32  	%r16953, %r16885, %r16877;
	xor.b32  	%r15686, %r16953, %r16952;
	or.b32  	%r16954, %r16893, %r16869;
	xor.b32  	%r16955, %r16954, %r16877;
	xor.b32  	%r16956, %r15686, %r16869;
	or.b32  	%r16957, %r16956, %r16955;
	xor.b32  	%r16958, %r16957, %r16952;
	and.b32  	%r16959, %r16955, %r16952;
	xor.b32  	%r16960, %r16956, %r16959;
	xor.b32  	%r16961, %r16960, %r16955;
	xor.b32  	%r15642, %r16961, %r16958;
	and.b32  	%r16962, %r16886, %r16870;
	xor.b32  	%r16963, %r16894, %r16962;
	xor.b32  	%r16964, %r16886, %r16878;
	xor.b32  	%r15710, %r16964, %r16963;
	or.b32  	%r16965, %r16894, %r16870;
	xor.b32  	%r16966, %r16965, %r16878;
	xor.b32  	%r16967, %r15710, %r16870;
	or.b32  	%r16968, %r16967, %r16966;
	xor.b32  	%r16969, %r16968, %r16963;
	and.b32  	%r16970, %r16966, %r16963;
	xor.b32  	%r16971, %r16967, %r16970;
	xor.b32  	%r16972, %r16971, %r16966;
	xor.b32  	%r15666, %r16972, %r16969;
	and.b32  	%r16973, %r16887, %r16871;
	xor.b32  	%r16974, %r16895, %r16973;
	xor.b32  	%r16975, %r16887, %r16879;
	xor.b32  	%r15734, %r16975, %r16974;
	or.b32  	%r16976, %r16895, %r16871;
	xor.b32  	%r16977, %r16976, %r16879;
	xor.b32  	%r16978, %r15734, %r16871;
	or.b32  	%r16979, %r16978, %r16977;
	xor.b32  	%r16980, %r16979, %r16974;
	and.b32  	%r16981, %r16977, %r16974;
	xor.b32  	%r16982, %r16978, %r16981;
	xor.b32  	%r16983, %r16982, %r16977;
	xor.b32  	%r15690, %r16983, %r16980;
	// begin inline asm
	shf.l.wrap.b32 %r15564, %r15566, %r15566, %r15831;
	// end inline asm
	// begin inline asm
	shf.l.wrap.b32 %r15568, %r15570, %r15570, %r15835;
	// end inline asm
	xor.b32  	%r16984, %r15564, %r16914;
	xor.b32  	%r15574, %r16984, %r15568;
	shl.b32 	%r16985, %r15564, 3;
	xor.b32  	%r16986, %r16938, %r16985;
	xor.b32  	%r16987, %r16986, %r15568;
	not.b32 	%r15578, %r16987;
	// begin inline asm
	shf.l.wrap.b32 %r15572, %r15574, %r15574, %r15839;
	// end inline asm
	// begin inline asm
	shf.l.wrap.b32 %r15576, %r15578, %r15578, %r15843;
	// end inline asm
	xor.b32  	%r16988, %r15572, %r15564;
	xor.b32  	%r15582, %r16988, %r15576;
	shl.b32 	%r16989, %r15572, 7;
	xor.b32  	%r16990, %r16989, %r15568;
	xor.b32  	%r15586, %r16990, %r15576;
	// begin inline asm
	shf.l.wrap.b32 %r15580, %r15582, %r15582, %r15847;
	// end inline asm
	// begin inline asm
	shf.l.wrap.b32 %r15584, %r15586, %r15586, %r15851;
	// end inline asm
	// begin inline asm
	shf.l.wrap.b32 %r15588, %r15590, %r15590, %r15831;
	// end inline asm
	// begin inline asm
	shf.l.wrap.b32 %r15592, %r15594, %r15594, %r15835;
	// end inline asm
	xor.b32  	%r16991, %r15588, %r16925;
	xor.b32  	%r15598, %r16991, %r15592;
	shl.b32 	%r16992, %r15588, 3;
	xor.b32  	%r16993, %r16949, %r16992;
	xor.b32  	%r16994, %r16993, %r15592;
	not.b32 	%r15602, %r16994;
	// begin inline asm
	shf.l.wrap.b32 %r15596, %r15598, %r15598, %r15839;
	// end inline asm
	// begin inline asm
	shf.l.wrap.b32 %r15600, %r15602, %r15602, %r15843;
	// end inline asm
	xor.b32  	%r16995, %r15596, %r15588;
	xor.b32  	%r15606, %r16995, %r15600;
	shl.b32 	%r16996, %r15596, 7;
	xor.b32  	%r16997, %r16996, %r15592;
	xor.b32  	%r15610, %r16997, %r15600;
	// begin inline asm
	shf.l.wrap.b32 %r15604, %r15606, %r15606, %r15847;
	// end inline asm
	// begin inline asm
	shf.l.wrap.b32 %r15608, %r15610, %r15610, %r15851;
	// end inline asm
	// begin inline asm
	shf.l.wrap.b32 %r15612, %r15614, %r15614, %r15831;
	// end inline asm
	// begin inline asm
	shf.l.wrap.b32 %r15616, %r15618, %r15618, %r15835;
	// end inline asm
	xor.b32  	%r16998, %r15612, %r16936;
	xor.b32  	%r15622, %r16998, %r15616;
	shl.b32 	%r16999, %r15612, 3;
	xor.b32  	%r17000, %r16960, %r16999;
	xor.b32  	%r17001, %r17000, %r15616;
	not.b32 	%r15626, %r17001;
	// begin inline asm
	shf.l.wrap.b32 %r15620, %r15622, %r15622, %r15839;
	// end inline asm
	// begin inline asm
	shf.l.wrap.b32 %r15624, %r15626, %r15626, %r15843;
	// end inline asm
	xor.b32  	%r17002, %r15620, %r15612;
	xor.b32  	%r15630, %r17002, %r15624;
	shl.b32 	%r17003, %r15620, 7;
	xor.b32  	%r17004, %r17003, %r15616;
	xor.b32  	%r15634, %r17004, %r15624;
	// begin inline asm
	shf.l.wrap.b32 %r15628, %r15630, %r15630, %r15847;
	// end inline asm
	// begin inline asm
	shf.l.wrap.b32 %r15632, %r15634, %r15634, %r15851;
	// end inline asm
	// begin inline asm
	shf.l.wrap.b32 %r15636, %r15638, %r15638, %r15831;
	// end inline asm
	// begin inline asm
	shf.l.wrap.b32 %r15640, %r15642, %r15642, %r15835;
	// end inline asm
	xor.b32  	%r17005, %r15636, %r16947;
	xor.b32  	%r15646, %r17005, %r15640;
	shl.b32 	%r17006, %r15636, 3;
	xor.b32  	%r17007, %r16971, %r17006;
	xor.b32  	%r17008, %r17007, %r15640;
	not.b32 	%r15650, %r17008;
	// begin inline asm
	shf.l.wrap.b32 %r15644, %r15646, %r15646, %r15839;
	// end inline asm
	// begin inline asm
	shf.l.wrap.b32 %r15648, %r15650, %r15650, %r15843;
	// end inline asm
	xor.b32  	%r17009, %r15644, %r15636;
	xor.b32  	%r15654, %r17009, %r15648;
	shl.b32 	%r17010, %r15644, 7;
	xor.b32  	%r17011, %r17010, %r15640;
	xor.b32  	%r15658, %r17011, %r15648;
	// begin inline asm
	shf.l.wrap.b32 %r15652, %r15654, %r15654, %r15847;
	// end inline asm
	// begin inline asm
	shf.l.wrap.b32 %r15656, %r15658, %r15658, %r15851;
	// end inline asm
	// begin inline asm
	shf.l.wrap.b32 %r15660, %r15662, %r15662, %r15831;
	// end inline asm
	// begin inline asm
	shf.l.wrap.b32 %r15664, %r15666, %r15666, %r15835;
	// end inline asm
	xor.b32  	%r17012, %r15660, %r16958;
	xor.b32  	%r15670, %r17012, %r15664;
	shl.b32 	%r17013, %r15660, 3;
	xor.b32  	%r17014, %r16982, %r17013;
	xor.b32  	%r17015, %r17014, %r15664;
	not.b32 	%r15674, %r17015;
	// begin inline asm
	shf.l.wrap.b32 %r15668, %r15670, %r15670, %r15839;
	// end inline asm
	// begin inline asm
	shf.l.wrap.b32 %r15672, %r15674, %r15674, %r15843;
	// end inline asm
	xor.b32  	%r17016, %r15668, %r15660;
	xor.b32  	%r15678, %r17016, %r15672;
	shl.b32 	%r17017, %r15668, 7;
	xor.b32  	%r17018, %r17017, %r15664;
	xor.b32  	%r15682, %r17018, %r15672;
	// begin inline asm
	shf.l.wrap.b32 %r15676, %r15678, %r15678, %r15847;
	// end inline asm
	// begin inline asm
	shf.l.wrap.b32 %r15680, %r15682, %r15682, %r15851;
	// end inline asm
	// begin inline asm
	shf.l.wrap.b32 %r15684, %r15686, %r15686, %r15831;
	// end inline asm
	// begin inline asm
	shf.l.wrap.b32 %r15688, %r15690, %r15690, %r15835;
	// end inline asm
	xor.b32  	%r17019, %r15684, %r16969;
	xor.b32  	%r15694, %r17019, %r15688;
	shl.b32 	%r17020, %r15684, 3;
	xor.b32  	%r17021, %r16905, %r17020;
	xor.b32  	%r17022, %r17021, %r15688;
	not.b32 	%r15698, %r17022;
	// begin inline asm
	shf.l.wrap.b32 %r15692, %r15694, %r15694, %r15839;
	// end inline asm
	// begin inline asm
	shf.l.wrap.b32 %r15696, %r15698, %r15698, %r15843;
	// end inline asm
	xor.b32  	%r17023, %r15692, %r15684;
	xor.b32  	%r15702, %r17023, %r15696;
	shl.b32 	%r17024, %r15692, 7;
	xor.b32  	%r17025, %r17024, %r15688;
	xor.b32  	%r15706, %r17025, %r15696;
	// begin inline asm
	shf.l.wrap.b32 %r15700, %r15702, %r15702, %r15847;
	// end inline asm
	// begin inline asm
	shf.l.wrap.b32 %r15704, %r15706, %r15706, %r15851;
	// end inline asm
	// begin inline asm
	shf.l.wrap.b32 %r15708, %r15710, %r15710, %r15831;
	// end inline asm
	// begin inline asm
	shf.l.wrap.b32 %r15712, %r15714, %r15714, %r15835;
	// end inline asm
	xor.b32  	%r17026, %r15708, %r16980;
	xor.b32  	%r15718, %r17026, %r15712;
	shl.b32 	%r17027, %r15708, 3;
	xor.b32  	%r17028, %r16916, %r17027;
	xor.b32  	%r17029, %r17028, %r15712;
	not.b32 	%r15722, %r17029;
	// begin inline asm
	shf.l.wrap.b32 %r15716, %r15718, %r15718, %r15839;
	// end inline asm
	// begin inline asm
	shf.l.wrap.b32 %r15720, %r15722, %r15722, %r15843;
	// end inline asm
	xor.b32  	%r17030, %r15716, %r15708;
	xor.b32  	%r15726, %r17030, %r15720;
	shl.b32 	%r17031, %r15716, 7;
	xor.b32  	%r17032, %r17031, %r15712;
	xor.b32  	%r15730, %r17032, %r15720;
	// begin inline asm
	shf.l.wrap.b32 %r15724, %r15726, %r15726, %r15847;
	// end inline asm
	// begin inline asm
	shf.l.wrap.b32 %r15728, %r15730, %r15730, %r15851;
	// end inline asm
	// begin inline asm
	shf.l.wrap.b32 %r15732, %r15734, %r15734, %r15831;
	// end inline asm
	// begin inline asm
	shf.l.wrap.b32 %r15736, %r15738, %r15738, %r15835;
	// end inline asm
	xor.b32  	%r17033, %r15732, %r16903;
	xor.b32  	%r15742, %r17033, %r15736;
	shl.b32 	%r17034, %r15732, 3;
	xor.b32  	%r17035, %r16927, %r17034;
	xor.b32  	%r17036, %r17035, %r15736;
	not.b32 	%r15746, %r17036;
	// begin inline asm
	shf.l.wrap.b32 %r15740, %r15742, %r15742, %r15839;
	// end inline asm
	// begin inline asm
	shf.l.wrap.b32 %r15744, %r15746, %r15746, %r15843;
	// end inline asm
	xor.b32  	%r17037, %r15740, %r15732;
	xor.b32  	%r15750, %r17037, %r15744;
	shl.b32 	%r17038, %r15740, 7;
	xor.b32  	%r17039, %r17038, %r15736;
	xor.b32  	%r15754, %r17039, %r15744;
	// begin inline asm
	shf.l.wrap.b32 %r15748, %r15750, %r15750, %r15847;
	// end inline asm
	// begin inline asm
	shf.l.wrap.b32 %r15752, %r15754, %r15754, %r15851;
	// end inline asm
	// begin inline asm
	shf.l.wrap.b32 %r15756, %r15580, %r15580, %r15831;
	// end inline asm
	// begin inline asm
	shf.l.wrap.b32 %r15760, %r15700, %r15700, %r15835;
	// end inline asm
	xor.b32  	%r17040, %r15756, %r15628;
	xor.b32  	%r15766, %r17040, %r15760;
	shl.b32 	%r17041, %r15756, 3;
	xor.b32  	%r17042, %r17041, %r15748;
	xor.b32  	%r15770, %r17042, %r15760;
	// begin inline asm
	shf.l.wrap.b32 %r15764, %r15766, %r15766, %r15839;
	// end inline asm
	// begin inline asm
	shf.l.wrap.b32 %r15768, %r15770, %r15770, %r15843;
	// end inline asm
	xor.b32  	%r17043, %r15764, %r15756;
	xor.b32  	%r15774, %r17043, %r15768;
	shl.b32 	%r17044, %r15764, 7;
	xor.b32  	%r17045, %r17044, %r15760;
	xor.b32  	%r15778, %r17045, %r15768;
	// begin inline asm
	shf.l.wrap.b32 %r15772, %r15774, %r15774, %r15847;
	// end inline asm
	// begin inline asm
	shf.l.wrap.b32 %r15776, %r15778, %r15778, %r15851;
	// end inline asm
	// begin inline asm
	shf.l.wrap.b32 %r15780, %r15728, %r15728, %r15831;
	// end inline asm
	// begin inline asm
	shf.l.wrap.b32 %r15784, %r15656, %r15656, %r15835;
	// end inline asm
	xor.b32  	%r17046, %r15780, %r15608;
	xor.b32  	%r15790, %r17046, %r15784;
	shl.b32 	%r17047, %r15780, 3;
	xor.b32  	%r17048, %r17047, %r15680;
	xor.b32  	%r15794, %r17048, %r15784;
	// begin inline asm
	shf.l.wrap.b32 %r15788, %r15790, %r15790, %r15839;
	// end inline asm
	// begin inline asm
	shf.l.wrap.b32 %r15792, %r15794, %r15794, %r15843;
	// end inline asm
	xor.b32  	%r17049, %r15788, %r15780;
	xor.b32  	%r15798, %r17049, %r15792;
	shl.b32 	%r17050, %r15788, 7;
	xor.b32  	%r17051, %r17050, %r15784;
	xor.b32  	%r15802, %r17051, %r15792;
	// begin inline asm
	shf.l.wrap.b32 %r15796, %r15798, %r15798, %r15847;
	// end inline asm
	// begin inline asm
	shf.l.wrap.b32 %r15800, %r15802, %r15802, %r15851;
	// end inline asm
	// begin inline asm
	shf.l.wrap.b32 %r15804, %r15572, %r15572, %r15831;
	// end inline asm
	// begin inline asm
	shf.l.wrap.b32 %r15808, %r15644, %r15644, %r15835;
	// end inline asm
	xor.b32  	%r17052, %r15804, %r15620;
	xor.b32  	%r15814, %r17052, %r15808;
	shl.b32 	%r17053, %r15804, 3;
	xor.b32  	%r17054, %r17053, %r15692;
	xor.b32  	%r15818, %r17054, %r15808;
	// begin inline asm
	shf.l.wrap.b32 %r15812, %r15814, %r15814, %r15839;
	// end inline asm
	// begin inline asm
	shf.l.wrap.b32 %r15816, %r15818, %r15818, %r15843;
	// end inline asm
	xor.b32  	%r17055, %r15812, %r15804;
	xor.b32  	%r15822, %r17055, %r15816;
	shl.b32 	%r17056, %r15812, 7;
	xor.b32  	%r17057, %r17056, %r15808;
	xor.b32  	%r15826, %r17057, %r15816;
	// begin inline asm
	shf.l.wrap.b32 %r15820, %r15822, %r15822, %r15847;
	// end inline asm
	// begin inline asm
	shf.l.wrap.b32 %r15824, %r15826, %r15826, %r15851;
	// end inline asm
	// begin inline asm
	shf.l.wrap.b32 %r15828, %r15720, %r15720, %r15831;
	// end inline asm
	// begin inline asm
	shf.l.wrap.b32 %r15832, %r15600, %r15600, %r15835;
	// end inline asm
	xor.b32  	%r17058, %r15828, %r15744;
	xor.b32  	%r15838, %r17058, %r15832;
	shl.b32 	%r17059, %r15828, 3;
	xor.b32  	%r17060, %r17059, %r15672;
	xor.b32  	%r15842, %r17060, %r15832;
	// begin inline asm
	shf.l.wrap.b32 %r15836, %r15838, %r15838, %r15839;
	// end inline asm
	// begin inline asm
	shf.l.wrap.b32 %r15840, %r15842, %r15842, %r15843;
	// end inline asm
	xor.b32  	%r17061, %r15836, %r15828;
	xor.b32  	%r15846, %r17061, %r15840;
	shl.b32 	%r17062, %r15836, 7;
	xor.b32  	%r17063, %r17062, %r15832;
	xor.b32  	%r15850, %r17063, %r15840;
	// begin inline asm
	shf.l.wrap.b32 %r15844, %r15846, %r15846, %r15847;
	// end inline asm
	// begin inline asm
	shf.l.wrap.b32 %r15848, %r15850, %r15850, %r15851;
	// end inline asm
	xor.b32  	%r272, %r222, %r15704;
	xor.b32  	%r273, %r223, %r15792;
	xor.b32  	%r274, %r224, %r15800;
	xor.b32  	%r275, %r225, %r15632;
	xor.b32  	%r276, %r226, %r15788;
	xor.b32  	%r277, %r227, %r15584;
	xor.b32  	%r278, %r228, %r15752;
	xor.b32  	%r279, %r229, %r15796;
	xor.b32  	%r280, %r230, %r15768;
	xor.b32  	%r281, %r231, %r15724;
	xor.b32  	%r282, %r232, %r15776;
	xor.b32  	%r283, %r233, %r15676;
	xor.b32  	%r284, %r234, %r15652;
	xor.b32  	%r285, %r235, %r15764;
	xor.b32  	%r286, %r236, %r15604;
	xor.b32  	%r287, %r237, %r15772;
	cvta.to.global.u64 	%rd62, %rd73;
	add.s64 	%rd63, %rd49, %rd62;
	add.s64 	%rd86, %rd63, 40;
	mov.u64 	%rd87, d_T512;
	mov.b32 	%r36061, 0;
	mov.u32 	%r36062, %r36061;
	mov.u32 	%r36063, %r36061;
	mov.u32 	%r36064, %r36061;
	mov.u32 	%r36065, %r36061;
	mov.u32 	%r36066, %r36061;
	mov.u32 	%r36067, %r36061;
	mov.u32 	%r36068, %r36061;
	mov.u32 	%r36069, %r36061;
	mov.u32 	%r36070, %r36061;
	mov.u32 	%r36071, %r36061;
	mov.u32 	%r36072, %r36061;
	mov.u32 	%r36073, %r36061;
	mov.u32 	%r36074, %r36061;
	mov.u32 	%r36075, %r36061;
	mov.u32 	%r36076, %r36061;
	mov.u32 	%r36077, %r36061;
$L__BB0_15:
	ld.global.u8 	%r17064, [%rd86];
	and.b32  	%r17065, %r17064, 1;
	neg.s32 	%r17066, %r17065;
	ld.const.u32 	%r17067, [%rd87];
	and.b32  	%r17068, %r17067, %r17066;
	xor.b32  	%r17069, %r17068, %r36062;
	ld.const.u32 	%r17070, [%rd87+4];
	and.b32  	%r17071, %r17070, %r17066;
	xor.b32  	%r17072, %r17071, %r36063;
	ld.const.u32 	%r17073, [%rd87+8];
	and.b32  	%r17074, %r17073, %r17066;
	xor.b32  	%r17075, %r17074, %r36064;
	ld.const.u32 	%r17076, [%rd87+12];
	and.b32  	%r17077, %r17076, %r17066;
	xor.b32  	%r17078, %r17077, %r36065;
	ld.const.u32 	%r17079, [%rd87+16];
	and.b32  	%r17080, %r17079, %r17066;
	xor.b32  	%r17081, %r17080, %r36066;
	ld.const.u32 	%r17082, [%rd87+20];
	and.b32  	%r17083, %r17082, %r17066;
	xor.b32  	%r17084, %r17083, %r36067;
	ld.const.u32 	%r17085, [%rd87+24];
	and.b32  	%r17086, %r17085, %r17066;
	xor.b32  	%r17087, %r17086, %r36068;
	ld.const.u32 	%r17088, [%rd87+28];
	and.b32  	%r17089, %r17088, %r17066;
	xor.b32  	%r17090, %r17089, %r36069;
	ld.const.u32 	%r17091, [%rd87+32];
	and.b32  	%r17092, %r17091, %r17066;
	xor.b32  	%r17093, %r17092, %r36070;
	ld.const.u32 	%r17094, [%rd87+36];
	and.b32  	%r17095, %r17094, %r17066;
	xor.b32  	%r17096, %r17095, %r36071;
	ld.const.u32 	%r17097, [%rd87+40];
	and.b32  	%r17098, %r17097, %r17066;
	xor.b32  	%r17099, %r17098, %r36072;
	ld.const.u32 	%r17100, [%rd87+44];
	and.b32  	%r17101, %r17100, %r17066;
	xor.b32  	%r17102, %r17101, %r36073;
	ld.const.u32 	%r17103, [%rd87+48];
	and.b32  	%r17104, %r17103, %r17066;
	xor.b32  	%r17105, %r17104, %r36074;
	ld.const.u32 	%r17106, [%rd87+52];
	and.b32  	%r17107, %r17106, %r17066;
	xor.b32  	%r17108, %r17107, %r36075;
	ld.const.u32 	%r17109, [%rd87+56];
	and.b32  	%r17110, %r17109, %r17066;
	xor.b32  	%r17111, %r17110, %r36076;
	ld.const.u32 	%r17112, [%rd87+60];
	and.b32  	%r17113, %r17112, %r17066;
	xor.b32  	%r17114, %r17113, %r36077;
	shl.b32 	%r17115, %r17064, 30;
	shr.s32 	%r17116, %r17115, 31;
	ld.const.u32 	%r17117, [%rd87+64];
	and.b32  	%r17118, %r17117, %r17116;
	xor.b32  	%r17119, %r17118, %r17069;
	ld.const.u32 	%r17120, [%rd87+68];
	and.b32  	%r17121, %r17120, %r17116;
	xor.b32  	%r17122, %r17121, %r17072;
	ld.const.u32 	%r17123, [%rd87+72];
	and.b32  	%r17124, %r17123, %r17116;
	xor.b32  	%r17125, %r17124, %r17075;
	ld.const.u32 	%r17126, [%rd87+76];
	and.b32  	%r17127, %r17126, %r17116;
	xor.b32  	%r17128, %r17127, %r17078;
	ld.const.u32 	%r17129, [%rd87+80];
	and.b32  	%r17130, %r17129, %r17116;
	xor.b32  	%r17131, %r17130, %r17081;
	ld.const.u32 	%r17132, [%rd87+84];
	and.b32  	%r17133, %r17132, %r17116;
	xor.b32  	%r17134, %r17133, %r17084;
	ld.const.u32 	%r17135, [%rd87+88];
	and.b32  	%r17136, %r17135, %r17116;
	xor.b32  	%r17137, %r17136, %r17087;
	ld.const.u32 	%r17138, [%rd87+92];
	and.b32  	%r17139, %r17138, %r17116;
	xor.b32  	%r17140, %r17139, %r17090;
	ld.const.u32 	%r17141, [%rd87+96];
	and.b32  	%r17142, %r17141, %r17116;
	xor.b32  	%r17143, %r17142, %r17093;
	ld.const.u32 	%r17144, [%rd87+100];
	and.b32  	%r17145, %r17144, %r17116;
	xor.b32  	%r17146, %r17145, %r17096;
	ld.const.u32 	%r17147, [%rd87+104];
	and.b32  	%r17148, %r17147, %r17116;
	xor.b32  	%r17149, %r17148, %r17099;
	ld.const.u32 	%r17150, [%rd87+108];
	and.b32  	%r17151, %r17150, %r17116;
	xor.b32  	%r17152, %r17151, %r17102;
	ld.const.u32 	%r17153, [%rd87+112];
	and.b32  	%r17154, %r17153, %r17116;
	xor.b32  	%r17155, %r17154, %r17105;
	ld.const.u32 	%r17156, [%rd87+116];
	and.b32  	%r17157, %r17156, %r17116;
	xor.b32  	%r17158, %r17157, %r17108;
	ld.const.u32 	%r17159, [%rd87+120];
	and.b32  	%r17160, %r17159, %r17116;
	xor.b32  	%r17161, %r17160, %r17111;
	ld.const.u32 	%r17162, [%rd87+124];
	and.b32  	%r17163, %r17162, %r17116;
	xor.b32  	%r17164, %r17163, %r17114;
	shl.b32 	%r17165, %r17064, 29;
	shr.s32 	%r17166, %r17165, 31;
	ld.const.u32 	%r17167, [%rd87+128];
	and.b32  	%r17168, %r17167, %r17166;
	xor.b32  	%r17169, %r17168, %r17119;
	ld.const.u32 	%r17170, [%rd87+132];
	and.b32  	%r17171, %r17170, %r17166;
	xor.b32  	%r17172, %r17171, %r17122;
	ld.const.u32 	%r17173, [%rd87+136];
	and.b32  	%r17174, %r17173, %r17166;
	xor.b32  	%r17175, %r17174, %r17125;
	ld.const.u32 	%r17176, [%rd87+140];
	and.b32  	%r17177, %r17176, %r17166;
	xor.b32  	%r17178, %r17177, %r17128;
	ld.const.u32 	%r17179, [%rd87+144];
	and.b32  	%r17180, %r17179, %r17166;
	xor.b32  	%r17181, %r17180, %r17131;
	ld.const.u32 	%r17182, [%rd87+148];
	and.b32  	%r17183, %r17182, %r17166;
	xor.b32  	%r17184, %r17183, %r17134;
	ld.const.u32 	%r17185, [%rd87+152];
	and.b32  	%r17186, %r17185, %r17166;
	xor.b32  	%r17187, %r17186, %r17137;
	ld.const.u32 	%r17188, [%rd87+156];
	and.b32  	%r17189, %r17188, %r17166;
	xor.b32  	%r17190, %r17189, %r17140;
	ld.const.u32 	%r17191, [%rd87+160];
	and.b32  	%r17192, %r17191, %r17166;
	xor.b32  	%r17193, %r17192, %r17143;
	ld.const.u32 	%r17194, [%rd87+164];
	and.b32  	%r17195, %r17194, %r17166;
	xor.b32  	%r17196, %r17195, %r17146;
	ld.const.u32 	%r17197, [%rd87+168];
	and.b32  	%r17198, %r17197, %r17166;
	xor.b32  	%r17199, %r17198, %r17149;
	ld.const.u32 	%r17200, [%rd87+172];
	and.b32  	%r17201, %r17200, %r17166;
	xor.b32  	%r17202, %r17201, %r17152;
	ld.const.u32 	%r17203, [%rd87+176];
	and.b32  	%r17204, %r17203, %r17166;
	xor.b32  	%r17205, %r17204, %r17155;
	ld.const.u32 	%r17206, [%rd87+180];
	and.b32  	%r17207, %r17206, %r17166;
	xor.b32  	%r17208, %r17207, %r17158;
	ld.const.u32 	%r17209, [%rd87+184];
	and.b32  	%r17210, %r17209, %r17166;
	xor.b32  	%r17211, %r17210, %r17161;
	ld.const.u32 	%r17212, [%rd87+188];
	and.b32  	%r17213, %r17212, %r17166;
	xor.b32  	%r17214, %r17213, %r17164;
	shl.b32 	%r17215, %r17064, 28;
	shr.s32 	%r17216, %r17215, 31;
	ld.const.u32 	%r17217, [%rd87+192];
	and.b32  	%r17218, %r17217, %r17216;
	xor.b32  	%r17219, %r17218, %r17169;
	ld.const.u32 	%r17220, [%rd87+196];
	and.b32  	%r17221, %r17220, %r17216;
	xor.b32  	%r17222, %r17221, %r17172;
	ld.const.u32 	%r17223, [%rd87+200];
	and.b32  	%r17224, %r17223, %r17216;
	xor.b32  	%r17225, %r17224, %r17175;
	ld.const.u32 	%r17226, [%rd87+204];
	and.b32  	%r17227, %r17226, %r17216;
	xor.b32  	%r17228, %r17227, %r17178;
	ld.const.u32 	%r17229, [%rd87+208];
	and.b32  	%r17230, %r17229, %r17216;
	xor.b32  	%r17231, %r17230, %r17181;
	ld.const.u32 	%r17232, [%rd87+212];
	and.b32  	%r17233, %r17232, %r17216;
	xor.b32  	%r17234, %r17233, %r17184;
	ld.const.u32 	%r17235, [%rd87+216];
	and.b32  	%r17236, %r17235, %r17216;
	xor.b32  	%r17237, %r17236, %r17187;
	ld.const.u32 	%r17238, [%rd87+220];
	and.b32  	%r17239, %r17238, %r17216;
	xor.b32  	%r17240, %r17239, %r17190;
	ld.const.u32 	%r17241, [%rd87+224];
	and.b32  	%r17242, %r17241, %r17216;
	xor.b32  	%r17243, %r17242, %r17193;
	ld.const.u32 	%r17244, [%rd87+228];
	and.b32  	%r17245, %r17244, %r17216;
	xor.b32  	%r17246, %r17245, %r17196;
	ld.const.u32 	%r17247, [%rd87+232];
	and.b32  	%r17248, %r17247, %r17216;
	xor.b32  	%r17249, %r17248, %r17199;
	ld.const.u32 	%r17250, [%rd87+236];
	and.b32  	%r17251, %r17250, %r17216;
	xor.b32  	%r17252, %r17251, %r17202;
	ld.const.u32 	%r17253, [%rd87+240];
	and.b32  	%r17254, %r17253, %r17216;
	xor.b32  	%r17255, %r17254, %r17205;
	ld.const.u32 	%r17256, [%rd87+244];
	and.b32  	%r17257, %r17256, %r17216;
	xor.b32  	%r17258, %r17257, %r17208;
	ld.const.u32 	%r17259, [%rd87+248];
	and.b32  	%r17260, %r17259, %r17216;
	xor.b32  	%r17261, %r17260, %r17211;
	ld.const.u32 	%r17262, [%rd87+252];
	and.b32  	%r17263, %r17262, %r17216;
	xor.b32  	%r17264, %r17263, %r17214;
	shl.b32 	%r17265, %r17064, 27;
	shr.s32 	%r17266, %r17265, 31;
	ld.const.u32 	%r17267, [%rd87+256];
	and.b32  	%r17268, %r17267, %r17266;
	xor.b32  	%r17269, %r17268, %r17219;
	ld.const.u32 	%r17270, [%rd87+260];
	and.b32  	%r17271, %r17270, %r17266;
	xor.b32  	%r17272, %r17271, %r17222;
	ld.const.u32 	%r17273, [%rd87+264];
	and.b32  	%r17274, %r17273, %r17266;
	xor.b32  	%r17275, %r17274, %r17225;
	ld.const.u32 	%r17276, [%rd87+268];
	and.b32  	%r17277, %r17276, %r17266;
	xor.b32  	%r17278, %r17277, %r17228;
	ld.const.u32 	%r17279, [%rd87+272];
	and.b32  	%r17280, %r17279, %r17266;
	xor.b32  	%r17281, %r17280, %r17231;
	ld.const.u32 	%r17282, [%rd87+276];
	and.b32  	%r17283, %r17282, %r17266;
	xor.b32  	%r17284, %r17283, %r17234;
	ld.const.u32 	%r17285, [%rd87+280];
	and.b32  	%r17286, %r17285, %r17266;
	xor.b32  	%r17287, %r17286, %r17237;
	ld.const.u32 	%r17288, [%rd87+284];
	and.b32  	%r17289, %r17288, %r17266;
	xor.b32  	%r17290, %r17289, %r17240;
	ld.const.u32 	%r17291, [%rd87+288];
	and.b32  	%r17292, %r17291, %r17266;
	xor.b32  	%r17293, %r17292, %r17243;
	ld.const.u32 	%r17294, [%rd87+292];
	and.b32  	%r17295, %r17294, %r17266;
	xor.b32  	%r17296, %r17295, %r17246;
	ld.const.u32 	%r17297, [%rd87+296];
	and.b32  	%r17298, %r17297, %r17266;
	xor.b32  	%r17299, %r17298, %r17249;
	ld.const.u32 	%r17300, [%rd87+300];
	and.b32  	%r17301, %r17300, %r17266;
	xor.b32  	%r17302, %r17301, %r17252;
	ld.const.u32 	%r17303, [%rd87+304];
	and.b32  	%r17304, %r17303, %r17266;
	xor.b32  	%r17305, %r17304, %r17255;
	ld.const.u32 	%r17306, [%rd87+308];
	and.b32  	%r17307, %r17306, %r17266;
	xor.b32  	%r17308, %r17307, %r17258;
	ld.const.u32 	%r17309, [%rd87+312];
	and.b32  	%r17310, %r17309, %r17266;
	xor.b32  	%r17311, %r17310, %r17261;
	ld.const.u32 	%r17312, [%rd87+316];
	and.b32  	%r17313, %r17312, %r17266;
	xor.b32  	%r17314, %r17313, %r17264;
	shl.b32 	%r17315, %r17064, 26;
	shr.s32 	%r17316, %r17315, 31;
	ld.const.u32 	%r17317, [%rd87+320];
	and.b32  	%r17318, %r17317, %r17316;
	xor.b32  	%r17319, %r17318, %r17269;
	ld.const.u32 	%r17320, [%rd87+324];
	and.b32  	%r17321, %r17320, %r17316;
	xor.b32  	%r17322, %r17321, %r17272;
	ld.const.u32 	%r17323, [%rd87+328];
	and.b32  	%r17324, %r17323, %r17316;
	xor.b32  	%r17325, %r17324, %r17275;
	ld.const.u32 	%r17326, [%rd87+332];
	and.b32  	%r17327, %r17326, %r17316;
	xor.b32  	%r17328, %r17327, %r17278;
	ld.const.u32 	%r17329, [%rd87+336];
	and.b32  	%r17330, %r17329, %r17316;
	xor.b32  	%r17331, %r17330, %r17281;
	ld.const.u32 	%r17332, [%rd87+340];
	and.b32  	%r17333, %r17332, %r17316;
	xor.b32  	%r17334, %r17333, %r17284;
	ld.const.u32 	%r17335, [%rd87+344];
	and.b32  	%r17336, %r17335, %r17316;
	xor.b32  	%r17337, %r17336, %r17287;
	ld.const.u32 	%r17338, [%rd87+348];
	and.b32  	%r17339, %r17338, %r17316;
	xor.b32  	%r17340, %r17339, %r17290;
	ld.const.u32 	%r17341, [%rd87+352];
	and.b32  	%r17342, %r17341, %r17316;
	xor.b32  	%r17343, %r17342, %r17293;
	ld.const.u32 	%r17344, [%rd87+356];
	and.b32  	%r17345, %r17344, %r17316;
	xor.b32  	%r17346, %r17345, %r17296;
	ld.const.u32 	%r17347, [%rd87+360];
	and.b32  	%r17348, %r17347, %r17316;
	xor.b32  	%r17349, %r17348, %r17299;
	ld.const.u32 	%r17350, [%rd87+364];
	and.b32  	%r17351, %r17350, %r17316;
	xor.b32  	%r17352, %r17351, %r17302;
	ld.const.u32 	%r17353, [%rd87+368];
	and.b32  	%r17354, %r17353, %r17316;
	xor.b32  	%r17355, %r17354, %r17305;
	ld.const.u32 	%r17356, [%rd87+372];
	and.b32  	%r17357, %r17356, %r17316;
	xor.b32  	%r17358, %r17357, %r17308;
	ld.const.u32 	%r17359, [%rd87+376];
	and.b32  	%r17360, %r17359, %r17316;
	xor.b32  	%r17361, %r17360, %r17311;
	ld.const.u32 	%r17362, [%rd87+380];
	and.b32  	%r17363, %r17362, %r17316;
	xor.b32  	%r17364, %r17363, %r17314;
	shl.b32 	%r17365, %r17064, 25;
	shr.s32 	%r17366, %r17365, 31;
	ld.const.u32 	%r17367, [%rd87+384];
	and.b32  	%r17368, %r17367, %r17366;
	xor.b32  	%r17369, %r17368, %r17319;
	ld.const.u32 	%r17370, [%rd87+388];
	and.b32  	%r17371, %r17370, %r17366;
	xor.b32  	%r17372, %r17371, %r17322;
	ld.const.u32 	%r17373, [%rd87+392];
	and.b32  	%r17374, %r17373, %r17366;
	xor.b32  	%r17375, %r17374, %r17325;
	ld.const.u32 	%r17376, [%rd87+396];
	and.b32  	%r17377, %r17376, %r17366;
	xor.b32  	%r17378, %r17377, %r17328;
	ld.const.u32 	%r17379, [%rd87+400];
	and.b32  	%r17380, %r17379, %r17366;
	xor.b32  	%r17381, %r17380, %r17331;
	ld.const.u32 	%r17382, [%rd87+404];
	and.b32  	%r17383, %r17382, %r17366;
	xor.b32  	%r17384, %r17383, %r17334;
	ld.const.u32 	%r17385, [%rd87+408];
	and.b32  	%r17386, %r17385, %r17366;
	xor.b32  	%r17387, %r17386, %r17337;
	ld.const.u32 	%r17388, [%rd87+412];
	and.b32  	%r17389, %r17388, %r17366;
	xor.b32  	%r17390, %r17389, %r17340;
	ld.const.u32 	%r17391, [%rd87+416];
	and.b32  	%r17392, %r17391, %r17366;
	xor.b32  	%r17393, %r17392, %r17343;
	ld.const.u32 	%r17394, [%rd87+420];
	and.b32  	%r17395, %r17394, %r17366;
	xor.b32  	%r17396, %r17395, %r17346;
	ld.const.u32 	%r17397, [%rd87+424];
	and.b32  	%r17398, %r17397, %r17366;
	xor.b32  	%r17399, %r17398, %r17349;
	ld.const.u32 	%r17400, [%rd87+428];
	and.b32  	%r17401, %r17400, %r17366;
	xor.b32  	%r17402, %r17401, %r17352;
	ld.const.u32 	%r17403, [%rd87+432];
	and.b32  	%r17404, %r17403, %r17366;
	xor.b32  	%r17405, %r17404, %r17355;
	ld.const.u32 	%r17406, [%rd87+436];
	and.b32  	%r17407, %r17406, %r17366;
	xor.b32  	%r17408, %r17407, %r17358;
	ld.const.u32 	%r17409, [%rd87+440];
	and.b32  	%r17410, %r17409, %r17366;
	xor.b32  	%r17411, %r17410, %r17361;
	ld.const.u32 	%r17412, [%rd87+444];
	and.b32  	%r17413, %r17412, %r17366;
	xor.b32  	%r17414, %r17413, %r17364;
	shr.u32 	%r17415, %r17064, 7;
	neg.s32 	%r17416, %r17415;
	ld.const.u32 	%r17417, [%rd87+448];
	and.b32  	%r17418, %r17417, %r17416;
	xor.b32  	%r36062, %r17418, %r17369;
	ld.const.u32 	%r17419, [%rd87+452];
	and.b32  	%r17420, %r17419, %r17416;
	xor.b32  	%r36063, %r17420, %r17372;
	ld.const.u32 	%r17421, [%rd87+456];
	and.b32  	%r17422, %r17421, %r17416;
	xor.b32  	%r36064, %r17422, %r17375;
	ld.const.u32 	%r17423, [%rd87+460];
	and.b32  	%r17424, %r17423, %r17416;
	xor.b32  	%r36065, %r17424, %r17378;
	ld.const.u32 	%r17425, [%rd87+464];
	and.b32  	%r17426, %r17425, %r17416;
	xor.b32  	%r36066, %r17426, %r17381;
	ld.const.u32 	%r17427, [%rd87+468];
	and.b32  	%r17428, %r17427, %r17416;
	xor.b32  	%r36067, %r17428, %r17384;
	ld.const.u32 	%r17429, [%rd87+472];
	and.b32  	%r17430, %r17429, %r17416;
	xor.b32  	%r36068, %r17430, %r17387;
	ld.const.u32 	%r17431, [%rd87+476];
	and.b32  	%r17432, %r17431, %r17416;
	xor.b32  	%r36069, %r17432, %r17390;
	ld.const.u32 	%r17433, [%rd87+480];
	and.b32  	%r17434, %r17433, %r17416;
	xor.b32  	%r36070, %r17434, %r17393;
	ld.const.u32 	%r17435, [%rd87+484];
	and.b32  	%r17436, %r17435, %r17416;
	xor.b32  	%r36071, %r17436, %r17396;
	ld.const.u32 	%r17437, [%rd87+488];
	and.b32  	%r17438, %r17437, %r17416;
	xor.b32  	%r36072, %r17438, %r17399;
	ld.const.u32 	%r17439, [%rd87+492];
	and.b32  	%r17440, %r17439, %r17416;
	xor.b32  	%r36073, %r17440, %r17402;
	ld.const.u32 	%r17441, [%rd87+496];
	and.b32  	%r17442, %r17441, %r17416;
	xor.b32  	%r36074, %r17442, %r17405;
	ld.const.u32 	%r17443, [%rd87+500];
	and.b32  	%r17444, %r17443, %r17416;
	xor.b32  	%r36075, %r17444, %r17408;
	ld.const.u32 	%r17445, [%rd87+504];
	and.b32  	%r17446, %r17445, %r17416;
	xor.b32  	%r36076, %r17446, %r17411;
	ld.const.u32 	%r17447, [%rd87+508];
	and.b32  	%r17448, %r17447, %r17416;
	xor.b32  	%r36077, %r17448, %r17414;
	add.s64 	%rd86, %rd86, 1;
	add.s32 	%r36061, %r36061, 512;
	setp.ne.s32 	%p8, %r36061, 4096;
	add.s64 	%rd87, %rd87, 512;
	@%p8 bra 	$L__BB0_15;
	ld.param.u64 	%rd74, [_Z24x13_hamsi512_gpu_hash_64ijPyPj_param_2];
	ld.const.u32 	%r19178, [d_alpha_n];
	xor.b32  	%r19179, %r19178, %r36062;
	xor.b32  	%r19180, %r7, %r36063;
	xor.b32  	%r19181, %r8, %r287;
	xor.b32  	%r19182, %r9, %r286;
	ld.const.u32 	%r19183, [d_alpha_n+16];
	xor.b32  	%r19184, %r19183, %r36064;
	xor.b32  	%r19185, %r11, %r36065;
	xor.b32  	%r19186, %r12, %r285;
	xor.b32  	%r19187, %r13, %r284;
	xor.b32  	%r19188, %r14, %r283;
	xor.b32  	%r19189, %r15, %r282;
	xor.b32  	%r19190, %r16, %r36066;
	xor.b32  	%r19191, %r17, %r36067;
	ld.const.u32 	%r19192, [d_alpha_n+48];
	xor.b32  	%r19193, %r19192, %r281;
	xor.b32  	%r19194, %r19, %r280;
	xor.b32  	%r19195, %r20, %r36068;
	xor.b32  	%r19196, %r21, %r36069;
	xor.b32  	%r19197, %r22, %r36070;
	xor.b32  	%r19198, %r23, %r36071;
	xor.b32  	%r19199, %r24, %r279;
	xor.b32  	%r19200, %r25, %r278;
	xor.b32  	%r19201, %r26, %r36072;
	xor.b32  	%r19202, %r27, %r36073;
	xor.b32  	%r19203, %r28, %r277;
	xor.b32  	%r19204, %r29, %r276;
	xor.b32  	%r19205, %r30, %r275;
	ld.const.u32 	%r19206, [d_alpha_n+100];
	xor.b32  	%r19207, %r19206, %r274;
	xor.b32  	%r19208, %r32, %r36074;
	ld.const.u32 	%r19209, [d_alpha_n+108];
	xor.b32  	%r19210, %r19209, %r36075;
	ld.const.u32 	%r19211, [d_alpha_n+112];
	xor.b32  	%r19212, %r19211, %r273;
	xor.b32  	%r19213, %r35, %r272;
	xor.b32  	%r19214, %r36, %r36076;
	xor.b32  	%r19215, %r37, %r36077;
	and.b32  	%r19216, %r19197, %r19179;
	xor.b32  	%r19217, %r19205, %r19216;
	xor.b32  	%r19218, %r19197, %r19188;
	xor.b32  	%r17451, %r19218, %r19217;
	or.b32  	%r19219, %r19205, %r19179;
	xor.b32  	%r19220, %r19219, %r19188;
	xor.b32  	%r19221, %r17451, %r19179;
	or.b32  	%r19222, %r19221, %r19220;
	xor.b32  	%r19223, %r19222, %r19217;
	and.b32  	%r19224, %r19220, %r19217;
	xor.b32  	%r19225, %r19221, %r19224;
	xor.b32  	%r19226, %r19225, %r19220;
	xor.b32  	%r17599, %r19226, %r19223;
	and.b32  	%r19227, %r19198, %r19180;
	xor.b32  	%r19228, %r19207, %r19227;
	xor.b32  	%r19229, %r19198, %r19189;
	xor.b32  	%r17475, %r19229, %r19228;
	or.b32  	%r19230, %r19207, %r19180;
	xor.b32  	%r19231, %r19230, %r19189;
	xor.b32  	%r19232, %r17475, %r19180;
	or.b32  	%r19233, %r19232, %r19231;
	xor.b32  	%r19234, %r19233, %r19228;
	and.b32  	%r19235, %r19231, %r19228;
	xor.b32  	%r19236, %r19232, %r19235;
	xor.b32  	%r19237, %r19236, %r19231;
	xor.b32  	%r17623, %r19237, %r19234;
	and.b32  	%r19238, %r19199, %r19181;
	xor.b32  	%r19239, %r19208, %r19238;
	xor.b32  	%r19240, %r19199, %r19190;
	xor.b32  	%r17499, %r19240, %r19239;
	or.b32  	%r19241, %r19208, %r19181;
	xor.b32  	%r19242, %r19241, %r19190;
	xor.b32  	%r19243, %r17499, %r19181;
	or.b32  	%r19244, %r19243, %r19242;
	xor.b32  	%r19245, %r19244, %r19239;
	and.b32  	%r19246, %r19242, %r19239;
	xor.b32  	%r19247, %r19243, %r19246;
	xor.b32  	%r19248, %r19247, %r19242;
	xor.b32  	%r17455, %r19248, %r19245;
	and.b32  	%r19249, %r19200, %r19182;
	xor.b32  	%r19250, %r19210, %r19249;
	xor.b32  	%r19251, %r19200, %r19191;
	xor.b32  	%r17523, %r19251, %r19250;
	or.b32  	%r19252, %r19210, %r19182;
	xor.b32  	%r19253, %r19252, %r19191;
	xor.b32  	%r19254, %r17523, %r19182;
	or.b32  	%r19255, %r19254, %r19253;
	xor.b32  	%r19256, %r19255, %r19250;
	and.b32  	%r19257, %r19253, %r19250;
	xor.b32  	%r19258, %r19254, %r19257;
	xor.b32  	%r19259, %r19258, %r19253;
	xor.b32  	%r17479, %r19259, %r19256;
	and.b32  	%r19260, %r19201, %r19184;
	xor.b32  	%r19261, %r19212, %r19260;
	xor.b32  	%r19262, %r19201, %r19193;
	xor.b32  	%r17547, %r19262, %r19261;
	or.b32  	%r19263, %r19212, %r19184;
	xor.b32  	%r19264, %r19263, %r19193;
	xor.b32  	%r19265, %r17547, %r19184;
	or.b32  	%r19266, %r19265, %r19264;
	xor.b32  	%r19267, %r19266, %r19261;
	and.b32  	%r19268, %r19264, %r19261;
	xor.b32  	%r19269, %r19265, %r19268;
	xor.b32  	%r19270, %r19269, %r19264;
	xor.b32  	%r17503, %r19270, %r19267;
	and.b32  	%r19271, %r19202, %r19185;
	xor.b32  	%r19272, %r19213, %r19271;
	xor.b32  	%r19273, %r19202, %r19194;
	xor.b32  	%r17571, %r19273, %r19272;
	or.b32  	%r19274, %r19213, %r19185;
	xor.b32  	%r19275, %r19274, %r19194;
	xor.b32  	%r19276, %r17571, %r19185;
	or.b32  	%r19277, %r19276, %r19275;
	xor.b32  	%r19278, %r19277, %r19272;
	and.b32  	%r19279, %r19275, %r19272;
	xor.b32  	%r19280, %r19276, %r19279;
	xor.b32  	%r19281, %r19280, %r19275;
	xor.b32  	%r17527, %r19281, %r19278;
	and.b32  	%r19282, %r19203, %r19186;
	xor.b32  	%r19283, %r19214, %r19282;
	xor.b32  	%r19284, %r19203, %r19195;
	xor.b32  	%r17595, %r19284, %r19283;
	or.b32  	%r19285, %r19214, %r19186;
	xor.b32  	%r19286, %r19285, %r19195;
	xor.b32  	%r19287, %r17595, %r19186;
	or.b32  	%r19288, %r19287, %r19286;
	xor.b32  	%r19289, %r19288, %r19283;
	and.b32  	%r19290, %r19286, %r19283;
	xor.b32  	%r19291, %r19287, %r19290;
	xor.b32  	%r19292, %r19291, %r19286;
	xor.b32  	%r17551, %r19292, %r19289;
	and.b32  	%r19293, %r19204, %r19187;
	xor.b32  	%r19294, %r19215, %r19293;
	xor.b32  	%r19295, %r19204, %r19196;
	xor.b32  	%r17619, %r19295, %r19294;
	or.b32  	%r19296, %r19215, %r19187;
	xor.b32  	%r19297, %r19296, %r19196;
	xor.b32  	%r19298, %r17619, %r19187;
	or.b32  	%r19299, %r19298, %r19297;
	xor.b32  	%r19300, %r19299, %r19294;
	and.b32  	%r19301, %r19297, %r19294;
	xor.b32  	%r19302, %r19298, %r19301;
	xor.b32  	%r19303, %r19302, %r19297;
	xor.b32  	%r17575, %r19303, %r19300;
	mov.b32 	%r19156, 13;
	// begin inline asm
	shf.l.wrap.b32 %r17449, %r17451, %r17451, %r19156;
	// end inline asm
	mov.b32 	%r19160, 3;
	// begin inline asm
	shf.l.wrap.b32 %r17453, %r17455, %r17455, %r19160;
	// end inline asm
	xor.b32  	%r19304, %r17449, %r19234;
	xor.b32  	%r17459, %r19304, %r17453;
	shl.b32 	%r19305, %r17449, 3;
	xor.b32  	%r19306, %r19258, %r19305;
	xor.b32  	%r19307, %r19306, %r17453;
	not.b32 	%r17463, %r19307;
	mov.b32 	%r19164, 1;
	// begin inline asm
	shf.l.wrap.b32 %r17457, %r17459, %r17459, %r19164;
	// end inline asm
	mov.b32 	%r19168, 7;
	// begin inline asm
	shf.l.wrap.b32 %r17461, %r17463, %r17463, %r19168;
	// end inline asm
	xor.b32  	%r19308, %r17457, %r17449;
	xor.b32  	%r17467, %r19308, %r17461;
	shl.b32 	%r19309, %r17457, 7;
	xor.b32  	%r19310, %r19309, %r17453;
	xor.b32  	%r17471, %r19310, %r17461;
	mov.b32 	%r19172, 5;
	// begin inline asm
	shf.l.wrap.b32 %r17465, %r17467, %r17467, %r19172;
	// end inline asm
	mov.b32 	%r19176, 22;
	// begin inline asm
	shf.l.wrap.b32 %r17469, %r17471, %r17471, %r19176;
	// end inline asm
	// begin inline asm
	shf.l.wrap.b32 %r17473, %r17475, %r17475, %r19156;
	// end inline asm
	// begin inline asm
	shf.l.wrap.b32 %r17477, %r17479, %r17479, %r19160;
	// end inline asm
	xor.b32  	%r19311, %r17473, %r19245;
	xor.b32  	%r17483, %r19311, %r17477;
	shl.b32 	%r19312, %r17473, 3;
	xor.b32  	%r19313, %r19269, %r19312;
	xor.b32  	%r19314, %r19313, %r17477;
	not.b32 	%r17487, %r19314;
	// begin inline asm
	shf.l.wrap.b32 %r17481, %r17483, %r17483, %r19164;
	// end inline asm
	// begin inline asm
	shf.l.wrap.b32 %r17485, %r17487, %r17487, %r19168;
	// end inline asm
	xor.b32  	%r19315, %r17481, %r17473;
	xor.b32  	%r17491, %r19315, %r17485;
	shl.b32 	%r19316, %r17481, 7;
	xor.b32  	%r19317, %r19316, %r17477;
	xor.b32  	%r17495, %r19317, %r17485;
	// begin inline asm
	shf.l.wrap.b32 %r17489, %r17491, %r17491, %r19172;
	// end inline asm
	// begin inline asm
	shf.l.wrap.b32 %r17493, %r17495, %r17495, %r19176;
	// end inline asm
	// begin inline asm
	shf.l.wrap.b32 %r17497, %r17499, %r17499, %r19156;
	// end inline asm
	// begin inline asm
	shf.l.wrap.b32 %r17501, %r17503, %r17503, %r19160;
	// end inline asm
	xor.b32  	%r19318, %r17497, %r19256;
	xor.b32  	%r17507, %r19318, %r17501;
	shl.b32 	%r19319, %r17497, 3;
	xor.b32  	%r19320, %r19280, %r19319;
	xor.b32  	%r19321, %r19320, %r17501;
	not.b32 	%r17511, %r19321;
	// begin inline asm
	shf.l.wrap.b32 %r17505, %r17507, %r17507, %r19164;
	// end inline asm
	// begin inline asm
	shf.l.wrap.b32 %r17509, %r17511, %r17511, %r19168;
	// end inline asm
	xor.b32  	%r19322, %r17505, %r17497;
	xor.b32  	%r17515, %r19322, %r17509;
	shl.b32 	%r19323, %r17505, 7;
	xor.b32  	%r19324, %r19323, %r17501;
	xor.b32  	%r17519, %r19324, %r17509;
	// begin inline asm
	shf.l.wrap.b32 %r17513, %r17515, %r17515, %r19172;
	// end inline asm
	// begin inline asm
	shf.l.wrap.b32 %r17517, %r17519, %r17519, %r19176;
	// end inline asm
	// begin inline asm
	shf.l.wrap.b32 %r17521, %r17523, %r17523, %r19156;
	// end inline asm
	// begin inline asm
	shf.l.wrap.b32 %r17525, %r17527, %r17527, %r19160;
	// end inline asm
	xor.b32  	%r19325, %r17521, %r19267;
	xor.b32  	%r17531, %r19325, %r17525;
	shl.b32 	%r19326, %r17521, 3;
	xor.b32  	%r19327, %r19291, %r19326;
	xor.b32  	%r19328, %r19327, %r17525;
	not.b32 	%r17535, %r19328;
	// begin inline asm
	shf.l.wrap.b32 %r17529, %r17531, %r17531, %r19164;
	// end inline asm
	// begin inline asm
	shf.l.wrap.b32 %r17533, %r17535, %r17535, %r19168;
	// end inline asm
	xor.b32  	%r19329, %r17529, %r17521;
	xor.b32  	%r17539, %r19329, %r17533;
	shl.b32 	%r19330, %r17529, 7;
	xor.b32  	%r19331, %r19330, %r17525;
	xor.b32  	%r17543, %r19331, %r17533;
	// begin inline asm
	shf.l.wrap.b32 %r17537, %r17539, %r17539, %r19172;
	// end inline asm
	// begin inline asm
	shf.l.wrap.b32 %r17541, %r17543, %r17543, %r19176;
	// end inline asm
	// begin inline asm
	shf.l.wrap.b32 %r17545, %r17547, %r17547, %r19156;
	// end inline asm
	// begin inline asm
	shf.l.wrap.b32 %r17549, %r17551, %r17551, %r19160;
	// end inline asm
	xor.b32  	%r19332, %r17545, %r19278;
	xor.b32  	%r17555, %r19332, %r17549;
	shl.b32 	%r19333, %r17545, 3;
	xor.b32  	%r19334, %r19302, %r19333;
	xor.b32  	%r19335, %r19334, %r17549;
	not.b32 	%r17559, %r19335;
	// begin inline asm
	shf.l.wrap.b32 %r17553, %r17555, %r17555, %r19164;
	// end inline asm
	// begin inline asm
	shf.l.wrap.b32 %r17557, %r17559, %r17559, %r19168;
	// end inline asm
	xor.b32  	%r19336, %r17553, %r17545;
	xor.b32  	%r17563, %r19336, %r17557;
	shl.b32 	%r19337, %r17553, 7;
	xor.b32  	%r19338, %r19337, %r17549;
	xor.b32  	%r17567, %r19338, %r17557;
	// begin inline asm
	shf.l.wrap.b32 %r17561, %r17563, %r17563, %r19172;
	// end inline asm
	// begin inline asm
	shf.l.wrap.b32 %r17565, %r17567, %r17567, %r19176;
	// end inline asm
	// begin inline asm
	shf.l.wrap.b32 %r17569, %r17571, %r17571, %r19156;
	// end inline asm
	// begin inline asm
	shf.l.wrap.b32 %r17573, %r17575, %r17575, %r19160;
	// end inline asm
	xor.b32  	%r19339, %r17569, %r19289;
	xor.b32  	%r17579, %r19339, %r17573;
	shl.b32 	%r19340, %r17569, 3;
	xor.b32  	%r19341, %r19225, %r19340;
	xor.b32  	%r19342, %r19341, %r17573;
	not.b32 	%r17583, %r19342;
	// begin inline asm
	shf.l.wrap.b32 %r17577, %r17579, %r17579, %r19164;
	// end inline asm
	// begin inline asm
	shf.l.wrap.b32 %r17581, %r17583, %r17583, %r19168;
	// end inline asm
	xor.b32  	%r19343, %r17577, %r17569;
	xor.b32  	%r17587, %r19343, %r17581;
	shl.b32 	%r19344, %r17577, 7;
	xor.b32  	%r19345, %r19344, %r17573;
	xor.b32  	%r17591, %r19345, %r17581;
	// begin inline asm
	shf.l.wrap.b32 %r17585, %r17587, %r17587, %r19172;
	// end inline asm
	// begin inline asm
	shf.l.wrap.b32 %r17589, %r17591, %r17591, %r19176;
	// end inline asm
	// begin inline asm
	shf.l.wrap.b32 %r17593, %r17595, %r17595, %r19156;
	// end inline asm
	// begin inline asm
	shf.l.wrap.b32 %r17597, %r17599, %r17599, %r19160;
	// end inline asm
	xor.b32  	%r19346, %r17593, %r19300;
	xor.b32  	%r17603, %r19346, %r17597;
	shl.b32 	%r19347, %r17593, 3;
	xor.b32  	%r19348, %r19236, %r19347;
	xor.b32  	%r19349, %r19348, %r17597;
	not.b32 	%r17607, %r19349;
	// begin inline asm
	shf.l.wrap.b32 %r17601, %r17603, %r17603, %r19164;
	// end inline asm
	// begin inline asm
	shf.l.wrap.b32 %r17605, %r17607, %r17607, %r19168;
	// end inline asm
	xor.b32  	%r19350, %r17601, %r17593;
	xor.b32  	%r17611, %r19350, %r17605;
	shl.b32 	%r19351, %r17601, 7;
	xor.b32  	%r19352, %r19351, %r17597;
	xor.b32  	%r17615, %r19352, %r17605;
	// begin inline asm
	shf.l.wrap.b32 %r17609, %r17611, %r17611, %r19172;
	// end inline asm
	// begin inline asm
	shf.l.wrap.b32 %r17613, %r17615, %r17615, %r19176;
	// end inline asm
	// begin inline asm
	shf.l.wrap.b32 %r17617, %r17619, %r17619, %r19156;
	// end inline asm
	// begin inline asm
	shf.l.wrap.b32 %r17621, %r17623, %r17623, %r19160;
	// end inline asm
	xor.b32  	%r19353, %r17617, %r19223;
	xor.b32  	%r17627, %r19353, %r17621;
	shl.b32 	%r19354, %r17617, 3;
	xor.b32  	%r19355, %r19247, %r19354;
	xor.b32  	%r19356, %r19355, %r17621;
	not.b32 	%r17631, %r19356;
	// begin inline asm
	shf.l.wrap.b32 %r17625, %r17627, %r17627, %r19164;
	// end inline asm
	// begin inline asm
	shf.l.wrap.b32 %r17629, %r17631, %r17631, %r19168;
	// end inline asm
	xor.b32  	%r19357, %r17625, %r17617;
	xor.b32  	%r17635, %r19357, %r17629;
	shl.b32 	%r19358, %r17625, 7;
	xor.b32  	%r19359, %r19358, %r17621;
	xor.b32  	%r17639, %r19359, %r17629;
	// begin inline asm
	shf.l.wrap.b32 %r17633, %r17635, %r17635, %r19172;
	// end inline asm
	// begin inline asm
	shf.l.wrap.b32 %r17637, %r17639, %r17639, %r19176;
	// end inline asm
	// begin inline asm
	shf.l.wrap.b32 %r17641, %r17465, %r17465, %r19156;
	// end inline asm
	// begin inline asm
	shf.l.wrap.b32 %r17645, %r17585, %r17585, %r19160;
	// end inline asm
	xor.b32  	%r19360, %r17641, %r17513;
	xor.b32  	%r17651, %r19360, %r17645;
	shl.b32 	%r19361, %r17641, 3;
	xor.b32  	%r19362, %r19361, %r17633;
	xor.b32  	%r17655, %r19362, %r17645;
	// begin inline asm
	shf.l.wrap.b32 %r17649, %r17651, %r17651, %r19164;
	// end inline asm
	// begin inline asm
	shf.l.wrap.b32 %r17653, %r17655, %r17655, %r19168;
	// end inline asm
	xor.b32  	%r19363, %r17649, %r17641;
	xor.b32  	%r17659, %r19363, %r17653;
	shl.b32 	%r19364, %r17649, 7;
	xor.b32  	%r19365, %r19364, %r17645;
	xor.b32  	%r17663, %r19365, %r17653;
	// begin inline asm
	shf.l.wrap.b32 %r17657, %r17659, %r17659, %r19172;
	// end inline asm
	// begin inline asm
	shf.l.wrap.b32 %r17661, %r17663, %r17663, %r19176;
	// end inline asm
	// begin inline asm
	shf.l.wrap.b32 %r17665, %r17613, %r17613, %r19156;
	// end inline asm
	// begin inline asm
	shf.l.wrap.b32 %r17669, %r17541, %r17541, %r19160;
	// end inline asm
	xor.b32  	%r19366, %r17665, %r17493;
	xor.b32  	%r17675, %r19366, %r17669;
	shl.b32 	%r19367, %r17665, 3;
	xor.b32  	%r19368, %r19367, %r17565;
	xor.b32  	%r17679, %r19368, %r17669;
	// begin inline asm
	shf.l.wrap.b32 %r17673, %r17675, %r17675, %r19164;
	// end inline asm
	// begin inline asm
	shf.l.wrap.b32 %r17677, %r17679, %r17679, %r19168;
	// end inline asm
	xor.b32  	%r19369, %r17673, %r17665;
	xor.b32  	%r17683, %r19369, %r17677;
	shl.b32 	%r19370, %r17673, 7;
	xor.b32  	%r19371, %r19370, %r17669;
	xor.b32  	%r17687, %r19371, %r17677;
	// begin inline asm
	shf.l.wrap.b32 %r17681, %r17683, %r17683, %r19172;
	// end inline asm
	// begin inline asm
	shf.l.wrap.b32 %r17685, %r17687, %r17687, %r19176;
	// end inline asm
	// begin inline asm
	shf.l.wrap.b32 %r17689, %r17457, %r17457, %r19156;
	// end inline asm
	// begin inline asm
	shf.l.wrap.b32 %r17693, %r17529, %r17529, %r19160;
	// end inline asm
	xor.b32  	%r19372, %r17689, %r17505;
	xor.b32  	%r17699, %r19372, %r17693;
	shl.b32 	%r19373, %r17689, 3;
	xor.b32  	%r19374, %r19373, %r17577;
	xor.b32  	%r17703, %r19374, %r17693;
	// begin inline asm
	shf.l.wrap.b32 %r17697, %r17699, %r17699, %r19164;
	// end inline asm
	// begin inline asm
	shf.l.wrap.b32 %r17701, %r17703, %r17703, %r19168;
	// end inline asm
	xor.b32  	%r19375, %r17697, %r17689;
	xor.b32  	%r17707, %r19375, %r17701;
	shl.b32 	%r19376, %r17697, 7;
	xor.b32  	%r19377, %r19376, %r17693;
	xor.b32  	%r17711, %r19377, %r17701;
	// begin inline asm
	shf.l.wrap.b32 %r17705, %r17707, %r17707, %r19172;
	// end inline asm
	// begin inline asm
	shf.l.wrap.b32 %r17709, %r17711, %r17711, %r19176;
	// end inline asm
	// begin inline asm
	shf.l.wrap.b32 %r17713, %r17605, %r17605, %r19156;
	// end inline asm
	// begin inline asm
	shf.l.wrap.b32 %r17717, %r17485, %r17485, %r19160;
	// end inline asm
	xor.b32  	%r19378, %r17713, %r17629;
	xor.b32  	%r17723, %r19378, %r17717;
	shl.b32 	%r19379, %r17713, 3;
	xor.b32  	%r19380, %r19379, %r17557;
	xor.b32  	%r17727, %r19380, %r17717;
	// begin inline asm
	shf.l.wrap.b32 %r17721, %r17723, %r17723, %r19164;
	// end inline asm
	// begin inline asm
	shf.l.wrap.b32 %r17725, %r17727, %r17727, %r19168;
	// end inline asm
	xor.b32  	%r19381, %r17721, %r17713;
	xor.b32  	%r17731, %r19381, %r17725;
	shl.b32 	%r19382, %r17721, 7;
	xor.b32  	%r19383, %r19382, %r17717;
	xor.b32  	%r17735, %r19383, %r17725;
	// begin inline asm
	shf.l.wrap.b32 %r17729, %r17731, %r17731, %r19172;
	// end inline asm
	// begin inline asm
	shf.l.wrap.b32 %r17733, %r17735, %r17735, %r19176;
	// end inline asm
	xor.b32  	%r19384, %r19178, %r17657;
	xor.b32  	%r19385, %r7, %r17489;
	xor.b32  	%r19386, %r19385, 1;
	xor.b32  	%r19387, %r8, %r17649;
	xor.b32  	%r19388, %r9, %r17537;
	xor.b32  	%r19389, %r19183, %r17561;
	xor.b32  	%r19390, %r11, %r17661;
	xor.b32  	%r19391, %r12, %r17609;
	xor.b32  	%r19392, %r13, %r17653;
	xor.b32  	%r19393, %r14, %r17625;
	xor.b32  	%r19394, %r15, %r17705;
	xor.b32  	%r19395, %r16, %r17481;
	xor.b32  	%r19396, %r17, %r17697;
	xor.b32  	%r19397, %r19192, %r17709;
	xor.b32  	%r19398, %r19, %r17553;
	xor.b32  	%r19399, %r20, %r17701;
	xor.b32  	%r19400, %r21, %r17601;
	xor.b32  	%r19401, %r22, %r17681;
	xor.b32  	%r19402, %r23, %r17637;
	xor.b32  	%r19403, %r24, %r17469;
	xor.b32  	%r19404, %r25, %r17673;
	xor.b32  	%r19405, %r26, %r17517;
	xor.b32  	%r19406, %r27, %r17685;
	xor.b32  	%r19407, %r28, %r17677;
	xor.b32  	%r19408, %r29, %r17589;
	xor.b32  	%r19409, %r30, %r17581;
	xor.b32  	%r19410, %r19206, %r17729;
	xor.b32  	%r19411, %r32, %r17721;
	xor.b32  	%r19412, %r19209, %r17461;
	xor.b32  	%r19413, %r19211, %r17733;
	xor.b32  	%r19414, %r35, %r17509;
	xor.b32  	%r19415, %r36, %r17533;
	xor.b32  	%r19416, %r37, %r17725;
	and.b32  	%r19417, %r19401, %r19384;
	xor.b32  	%r19418, %r19409, %r19417;
	xor.b32  	%r19419, %r19401, %r19393;
	xor.b32  	%r17739, %r19419, %r19418;
	or.b32  	%r19420, %r19409, %r19384;
	xor.b32  	%r19421, %r19420, %r19393;
	xor.b32  	%r19422, %r17739, %r19384;
	or.b32  	%r19423, %r19422, %r19421;
	xor.b32  	%r19424, %r19423, %r19418;
	and.b32  	%r19425, %r19421, %r19418;
	xor.b32  	%r19426, %r19422, %r19425;
	xor.b32  	%r19427, %r19426, %r19421;
	xor.b32  	%r17887, %r19427, %r19424;
	and.b32  	%r19428, %r19402, %r19386;
	xor.b32  	%r19429, %r19410, %r19428;
	xor.b32  	%r19430, %r19402, %r19394;
	xor.b32  	%r17763, %r19430, %r19429;
	or.b32  	%r19431, %r19410, %r19386;
	xor.b32  	%r19432, %r19431, %r19394;
	xor.b32  	%r19433, %r17763, %r19386;
	or.b32  	%r19434, %r19433, %r19432;
	xor.b32  	%r19435, %r19434, %r19429;
	and.b32  	%r19436, %r19432, %r19429;
	xor.b32  	%r19437, %r19433, %r19436;
	xor.b32  	%r19438, %r19437, %r19432;
	xor.b32  	%r17911, %r19438, %r19435;
	and.b32  	%r19439, %r19403, %r19387;
	xor.b32  	%r19440, %r19411, %r19439;
	xor.b32  	%r19441, %r19403, %r19395;
	xor.b32  	%r17787, %r19441, %r19440;
	or.b32  	%r19442, %r19411, %r19387;
	xor.b32  	%r19443, %r19442, %r19395;
	xor.b32  	%r19444, %r17787, %r19387;
	or.b32  	%r19445, %r19444, %r19443;
	xor.b32  	%r19446, %r19445, %r19440;
	and.b32  	%r19447, %r19443, %r19440;
	xor.b32  	%r19448, %r19444, %r19447;
	xor.b32  	%r19449, %r19448, %r19443;
	xor.b32  	%r17743, %r19449, %r19446;
	and.b32  	%r19450, %r19404, %r19388;
	xor.b32  	%r19451, %r19412, %r19450;
	xor.b32  	%r19452, %r19404, %r19396;
	xor.b32  	%r17811, %r19452, %r19451;
	or.b32  	%r19453, %r19412, %r19388;
	xor.b32  	%r19454, %r19453, %r19396;
	xor.b32  	%r19455, %r17811, %r19388;
	or.b32  	%r19456, %r19455, %r19454;
	xor.b32  	%r19457, %r19456, %r19451;
	and.b32  	%r19458, %r19454, %r19451;
	xor.b32  	%r19459, %r19455, %r19458;
	xor.b32  	%r19460, %r19459, %r19454;
	xor.b32  	%r17767, %r19460, %r19457;
	and.b32  	%r19461, %r19405, %r19389;
	xor.b32  	%r19462, %r19413, %r19461;
	xor.b32  	%r19463, %r19405, %r19397;
	xor.b32  	%r17835, %r19463, %r19462;
	or.b32  	%r19464, %r19413, %r19389;
	xor.b32  	%r19465, %r19464, %r19397;
	xor.b32  	%r19466, %r17835, %r19389;
	or.b32  	%r19467, %r19466, %r19465;
	xor.b32  	%r19468, %r19467, %r19462;
	and.b32  	%r19469, %r19465, %r19462;
	xor.b32  	%r19470, %r19466, %r19469;
	xor.b32  	%r19471, %r19470, %r19465;
	xor.b32  	%r17791, %r19471, %r19468;
	and.b32  	%r19472, %r19406, %r19390;
	xor.b32  	%r19473, %r19414, %r19472;
	xor.b32  	%r19474, %r19406, %r19398;
	xor.b32  	%r17859, %r19474, %r19473;
	or.b32  	%r19475, %r19414, %r19390;
	xor.b32  	%r19476, %r19475, %r19398;
	xor.b32  	%r19477, %r17859, %r19390;
	or.b32  	%r19478, %r19477, %r19476;
	xor.b32  	%r19479, %r19478, %r19473;
	and.b32  	%r19480, %r19476, %r19473;
	xor.b32  	%r19481, %r19477, %r19480;
	xor.b32  	%r19482, %r19481, %r19476;
	xor.b32  	%r17815, %r19482, %r19479;
	and.b32  	%r19483, %r19407, %r19391;
	xor.b32  	%r19484, %r19415, %r19483;
	xor.b32  	%r19485, %r19407, %r19399;
	xor.b32  	%r17883, %r19485, %r19484;
	or.b32  	%r19486, %r19415, %r19391;
	xor.b32  	%r19487, %r19486, %r19399;
	xor.b32  	%r19488, %r17883, %r19391;
	or.b32  	%r19489, %r19488, %r19487;
	xor.b32  	%r19490, %r19489, %r19484;
	and.b32  	%r19491, %r19487, %r19484;
	xor.b32  	%r19492, %r19488, %r19491;
	xor.b32  	%r19493, %r19492, %r19487;
	xor.b32  	%r17839, %r19493, %r19490;
	and.b32  	%r19494, %r19408, %r19392;
	xor.b32  	%r19495, %r19416, %r19494;
	xor.b32  	%r19496, %r19408, %r19400;
	xor.b32  	%r17907, %r19496, %r19495;
	or.b32  	%r19497, %r19416, %r19392;
	xor.b32  	%r19498, %r19497, %r19400;
	xor.b32  	%r19499, %r17907, %r19392;
	or.b32  	%r19500, %r19499, %r19498;
	xor.b32  	%r19501, %r19500, %r19495;
	and.b32  	%r19502, %r19498, %r19495;
	xor.b32  	%r19503, %r19499, %r19502;
	xor.b32  	%r19504, %r19503, %r19498;
	xor.b32  	%r17863, %r19504, %r19501;
	// begin inline asm
	shf.l.wrap.b32 %r17737, %r17739, %r17739, %r19156;
	// end inline asm
	// begin inline asm
	shf.l.wrap.b32 %r17741, %r17743, %r17743, %r19160;
	// end inline asm
	xor.b32  	%r19505, %r17737, %r19435;
	xor.b32  	%r17747, %r19505, %r17741;
	shl.b32 	%r19506, %r17737, 3;
	xor.b32  	%r19507, %r19459, %r19506;
	xor.b32  	%r19508, %r19507, %r17741;
	not.b32 	%r17751, %r19508;
	// begin inline asm
	shf.l.wrap.b32 %r17745, %r17747, %r17747, %r19164;
	// end inline asm
	// begin inline asm
	shf.l.wrap.b32 %r17749, %r17751, %r17751, %r19168;
	// end inline asm
	xor.b32  	%r19509, %r17745, %r17737;
	xor.b32  	%r17755, %r19509, %r17749;
	shl.b32 	%r19510, %r17745, 7;
	xor.b32  	%r19511, %r19510, %r17741;
	xor.b32  	%r17759, %r19511, %r17749;
	// begin inline asm
	shf.l.wrap.b32 %r17753, %r17755, %r17755, %r19172;
	// end inline asm
	// begin inline asm
	shf.l.wrap.b32 %r17757, %r17759, %r17759, %r19176;
	// end inline asm
	// begin inline asm
	shf.l.wrap.b32 %r17761, %r17763, %r17763, %r19156;
	// end inline asm
	// begin inline asm
	shf.l.wrap.b32 %r17765, %r17767, %r17767, %r19160;
	// end inline asm
	xor.b32  	%r19512, %r17761, %r19446;
	xor.b32  	%r17771, %r19512, %r17765;
	shl.b32 	%r19513, %r17761, 3;
	xor.b32  	%r19514, %r19470, %r19513;
	xor.b32  	%r19515, %r19514, %r17765;
	not.b32 	%r17775, %r19515;
	// begin inline asm
	shf.l.wrap.b32 %r17769, %r17771, %r17771, %r19164;
	// end inline asm
	// begin inline asm
	shf.l.wrap.b32 %r17773, %r17775, %r17775, %r19168;
	// end inline asm
	xor.b32  	%r19516, %r17769, %r17761;
	xor.b32  	%r17779, %r19516, %r17773;
	shl.b32 	%r19517, %r17769, 7;
	xor.b32  	%r19518, %r19517, %r17765;
	xor.b32  	%r17783, %r19518, %r17773;
	// begin inline asm
	shf.l.wrap.b32 %r17777, %r17779, %r17779, %r19172;
	// end inline asm
	// begin inline asm
	shf.l.wrap.b32 %r17781, %r17783, %r17783, %r19176;
	// end inline asm
	// begin inline asm
	shf.l.wrap.b32 %r17785, %r17787, %r17787, %r19156;
	// end inline asm
	// begin inline asm
	shf.l.wrap.b32 %r17789, %r17791, %r17791, %r19160;
	// end inline asm
	xor.b32  	%r19519, %r17785, %r19457;
	xor.b32  	%r17795, %r19519, %r17789;
	shl.b32 	%r19520, %r17785, 3;
	xor.b32  	%r19521, %r19481, %r19520;
	xor.b32  	%r19522, %r19521, %r17789;
	not.b32 	%r17799, %r19522;
	// begin inline asm
	shf.l.wrap.b32 %r17793, %r17795, %r17795, %r19164;
	// end inline asm
	// begin inline asm
	shf.l.wrap.b32 %r17797, %r17799, %r17799, %r19168;
	// end inline asm
	xor.b32  	%r19523, %r17793, %r17785;
	xor.b32  	%r17803, %r19523, %r17797;
	shl.b32 	%r19524, %r17793, 7;
	xor.b32  	%r19525, %r19524, %r17789;
	xor.b32  	%r17807, %r19525, %r17797;
	// begin inline asm
	shf.l.wrap.b32 %r17801, %r17803, %r17803, %r19172;
	// end inline asm
	// begin inline asm
	shf.l.wrap.b32 %r17805, %r17807, %r17807, %r19176;
	// end inline asm
	// begin inline asm
	shf.l.wrap.b32 %r17809, %r17811, %r17811, %r19156;
	// end inline asm
	// begin inline asm
	shf.l.wrap.b32 %r17813, %r17815, %r17815, %r19160;
	// end inline asm
	xor.b32  	%r19526, %r17809, %r19468;
	xor.b32  	%r17819, %r19526, %r17813;
	shl.b32 	%r19527, %r17809, 3;
	xor.b32  	%r19528, %r19492, %r19527;
	xor.b32  	%r19529, %r19528, %r17813;
	not.b32 	%r17823, %r19529;
	// begin inline asm
	shf.l.wrap.b32 %r17817, %r17819, %r17819, %r19164;
	// end inline asm
	// begin inline asm
	shf.l.wrap.b32 %r17821, %r17823, %r17823, %r19168;
	// end inline asm
	xor.b32  	%r19530, %r17817, %r17809;
	xor.b32  	%r17827, %r19530, %r17821;
	shl.b32 	%r19531, %r17817, 7;
	xor.b32  	%r19532, %r19531, %r17813;
	xor.b32  	%r17831, %r19532, %r17821;
	// begin inline asm
	shf.l.wrap.b32 %r17825, %r17827, %r17827, %r19172;
	// end inline asm
	// begin inline asm
	shf.l.wrap.b32 %r17829, %r17831, %r17831, %r19176;
	// end inline asm
	// begin inline asm
	shf.l.wrap.b32 %r17833, %r17835, %r17835, %r19156;
	// end inline asm
	// begin inline asm
	shf.l.wrap.b32 %r17837, %r17839, %r17839, %r19160;
	// end inline asm
	xor.b32  	%r19533, %r17833, %r19479;
	xor.b32  	%r17843, %r19533, %r17837;
	shl.b32 	%r19534, %r17833, 3;
	xor.b32  	%r19535, %r19503, %r19534;
	xor.b32  	%r19536, %r19535, %r17837;
	not.b32 	%r17847, %r19536;
	// begin inline asm
	shf.l.wrap.b32 %r17841, %r17843, %r17843, %r19164;
	// end inline asm
	// begin inline asm
	shf.l.wrap.b32 %r17845, %r17847, %r17847, %r19168;
	// end inline asm
	xor.b32  	%r19537, %r17841, %r17833;
	xor.b32  	%r17851, %r19537, %r17845;
	shl.b32 	%r19538, %r17841, 7;
	xor.b32  	%r19539, %r19538, %r17837;
	xor.b32  	%r17855, %r19539, %r17845;
	// begin inline asm
	shf.l.wrap.b32 %r17849, %r17851, %r17851, %r19172;
	// end inline asm
	// begin inline asm
	shf.l.wrap.b32 %r17853, %r17855, %r17855, %r19176;
	// end inline asm
	// begin inline asm
	shf.l.wrap.b32 %r17857, %r17859, %r17859, %r19156;
	// end inline asm
	// begin inline asm
	shf.l.wrap.b32 %r17861, %r17863, %r17863, %r19160;
	// end inline asm
	xor.b32  	%r19540, %r17857, %r19490;
	xor.b32  	%r17867, %r19540, %r17861;
	shl.b32 	%r19541, %r17857, 3;
	xor.b32  	%r19542, %r19426, %r19541;
	xor.b32  	%r19543, %r19542, %r17861;
	not.b32 	%r17871, %r19543;
	// begin inline asm
	shf.l.wrap.b32 %r17865, %r17867, %r17867, %r19164;
	// end inline asm
	// begin inline asm
	shf.l.wrap.b32 %r17869, %r17871, %r17871, %r19168;
	// end inline asm
	xor.b32  	%r19544, %r17865, %r17857;
	xor.b32  	%r17875, %r19544, %r17869;
	shl.b32 	%r19545, %r17865, 7;
	xor.b32  	%r19546, %r19545, %r17861;
	xor.b32  	%r17879, %r19546, %r17869;
	// begin inline asm
	shf.l.wrap.b32 %r17873, %r17875, %r17875, %r19172;
	// end inline asm
	// begin inline asm
	shf.l.wrap.b32 %r17877, %r17879, %r17879, %r19176;
	// end inline asm
	// begin inline asm
	shf.l.wrap.b32 %r17881, %r17883, %r17883, %r19156;
	// end inline asm
	// begin inline asm
	shf.l.wrap.b32 %r17885, %r17887, %r17887, %r19160;
	// end inline asm
	xor.b32  	%r19547, %r17881, %r19501;
	xor.b32  	%r17891, %r19547, %r17885;
	shl.b32 	%r19548, %r17881, 3;
	xor.b32  	%r19549, %r19437, %r19548;
	xor.b32  	%r19550, %r19549, %r17885;
	not.b32 	%r17895, %r19550;
	// begin inline asm
	shf.l.wrap.b32 %r17889, %r17891, %r17891, %r19164;
	// end inline asm
	// begin inline asm
	shf.l.wrap.b32 %r17893, %r17895, %r17895, %r19168;
	// end inline asm
	xor.b32  	%r19551, %r17889, %r17881;
	xor.b32  	%r17899, %r19551, %r17893;
	shl.b32 	%r19552, %r17889, 7;
	xor.b32  	%r19553, %r19552, %r17885;
	xor.b32  	%r17903, %r19553, %r17893;
	// begin inline asm
	shf.l.wrap.b32 %r17897, %r17899, %r17899, %r19172;
	// end inline asm
	// begin inline asm
	shf.l.wrap.b32 %r17901, %r17903, %r17903, %r19176;
	// end inline asm
	// begin inline asm
	shf.l.wrap.b32 %r17905, %r17907, %r17907, %r19156;
	// end inline asm
	// begin inline asm
	shf.l.wrap.b32 %r17909, %r17911, %r17911, %r19160;
	// end inline asm
	xor.b32  	%r19554, %r17905, %r19424;
	xor.b32  	%r17915, %r19554, %r17909;
	shl.b32 	%r19555, %r17905, 3;
	xor.b32  	%r19556, %r19448, %r19555;
	xor.b32  	%r19557, %r19556, %r17909;
	not.b32 	%r17919, %r19557;
	// begin inline asm
	shf.l.wrap.b32 %r17913, %r17915, %r17915, %r19164;
	// end inline asm
	// begin inline asm
	shf.l.wrap.b32 %r17917, %r17919, %r17919, %r19168;
	// end inline asm
	xor.b32  	%r19558, %r17913, %r17905;
	xor.b32  	%r17923, %r19558, %r17917;
	shl.b32 	%r19559, %r17913, 7;
	xor.b32  	%r19560, %r19559, %r17909;
	xor.b32  	%r17927, %r19560, %r17917;
	// begin inline asm
	shf.l.wrap.b32 %r17921, %r17923, %r17923, %r19172;
	// end inline asm
	// begin inline asm
	shf.l.wrap.b32 %r17925, %r17927, %r17927, %r19176;
	// end inline asm
	// begin inline asm
	shf.l.wrap.b32 %r17929, %r17753, %r17753, %r19156;
	// end inline asm
	// begin inline asm
	shf.l.wrap.b32 %r17933, %r17873, %r17873, %r19160;
	// end inline asm
	xor.b32  	%r19561, %r17929, %r17801;
	xor.b32  	%r17939, %r19561, %r17933;
	shl.b32 	%r19562, %r17929, 3;
	xor.b32  	%r19563, %r19562, %r17921;
	xor.b32  	%r17943, %r19563, %r17933;
	// begin inline asm
	shf.l.wrap.b32 %r17937, %r17939, %r17939, %r19164;
	// end inline asm
	// begin inline asm
	shf.l.wrap.b32 %r17941, %r17943, %r17943, %r19168;
	// end inline asm
	xor.b32  	%r19564, %r17937, %r17929;
	xor.b32  	%r17947, %r19564, %r17941;
	shl.b32 	%r19565, %r17937, 7;
	xor.b32  	%r19566, %r19565, %r17933;
	xor.b32  	%r17951, %r19566, %r17941;
	// begin inline asm
	shf.l.wrap.b32 %r17945, %r17947, %r17947, %r19172;
	// end inline asm
	// begin inline asm
	shf.l.wrap.b32 %r17949, %r17951, %r17951, %r19176;
	// end inline asm
	// begin inline asm
	shf.l.wrap.b32 %r17953, %r17901, %r17901, %r19156;
	// end inline asm
	// begin inline asm
	shf.l.wrap.b32 %r17957, %r17829, %r17829, %r19160;
	// end inline asm
	xor.b32  	%r19567, %r17953, %r17781;
	xor.b32  	%r17963, %r19567, %r17957;
	shl.b32 	%r19568, %r17953, 3;
	xor.b32  	%r19569, %r19568, %r17853;
	xor.b32  	%r17967, %r19569, %r17957;
	// begin inline asm
	shf.l.wrap.b32 %r17961, %r17963, %r17963, %r19164;
	// end inline asm
	// begin inline asm
	shf.l.wrap.b32 %r17965, %r17967, %r17967, %r19168;
	// end inline asm
	xor.b32  	%r19570, %r17961, %r17953;
	xor.b32  	%r17971, %r19570, %r17965;
	shl.b32 	%r19571, %r17961, 7;
	xor.b32  	%r19572, %r19571, %r17957;
	xor.b32  	%r17975, %r19572, %r17965;
	// begin inline asm
	shf.l.wrap.b32 %r17969, %r17971, %r17971, %r19172;
	// end inline asm
	// begin inline asm
	shf.l.wrap.b32 %r17973, %r17975, %r17975, %r19176;
	// end inline asm
	// begin inline asm
	shf.l.wrap.b32 %r17977, %r17745, %r17745, %r19156;
	// end inline asm
	// begin inline asm
	shf.l.wrap.b32 %r17981, %r17817, %r17817, %r19160;
	// end inline asm
	xor.b32  	%r19573, %r17977, %r17793;
	xor.b32  	%r17987, %r19573, %r17981;
	shl.b32 	%r19574, %r17977, 3;
	xor.b32  	%r19575, %r19574, %r17865;
	xor.b32  	%r17991, %r19575, %r17981;
	// begin inline asm
	shf.l.wrap.b32 %r17985, %r17987, %r17987, %r19164;
	// end inline asm
	// begin inline asm
	shf.l.wrap.b32 %r17989, %r17991, %r17991, %r19168;
	// end inline asm
	xor.b32  	%r19576, %r17985, %r17977;
	xor.b32  	%r17995, %r19576, %r17989;
	shl.b32 	%r19577, %r17985, 7;
	xor.b32  	%r19578, %r19577, %r17981;
	xor.b32  	%r17999, %r19578, %r17989;
	// begin inline asm
	shf.l.wrap.b32 %r17993, %r17995, %r17995, %r19172;
	// end inline asm
	// begin inline asm
	shf.l.wrap.b32 %r17997, %r17999, %r17999, %r19176;
	// end inline asm
	// begin inline asm
	shf.l.wrap.b32 %r18001, %r17893, %r17893, %r19156;
	// end inline asm
	// begin inline asm
	shf.l.wrap.b32 %r18005, %r17773, %r17773, %r19160;
	// end inline asm
	xor.b32  	%r19579, %r18001, %r17917;
	xor.b32  	%r18011, %r19579, %r18005;
	shl.b32 	%r19580, %r18001, 3;
	xor.b32  	%r19581, %r19580, %r17845;
	xor.b32  	%r18015, %r19581, %r18005;
	// begin inline asm
	shf.l.wrap.b32 %r18009, %r18011, %r18011, %r19164;
	// end inline asm
	// begin inline asm
	shf.l.wrap.b32 %r18013, %r18015, %r18015, %r19168;
	// end inline asm
	xor.b32  	%r19582, %r18009, %r18001;
	xor.b32  	%r18019, %r19582, %r18013;
	shl.b32 	%r19583, %r18009, 7;
	xor.b32  	%r19584, %r19583, %r18005;
	xor.b32  	%r18023, %r19584, %r18013;
	// begin inline asm
	shf.l.wrap.b32 %r18017, %r18019, %r18019, %r19172;
	// end inline asm
	// begin inline asm
	shf.l.wrap.b32 %r18021, %r18023, %r18023, %r19176;
	// end inline asm
	xor.b32  	%r19585, %r19178, %r17945;
	xor.b32  	%r19586, %r7, %r17777;
	xor.b32  	%r19587, %r19586, 2;
	xor.b32  	%r19588, %r8, %r17937;
	xor.b32  	%r19589, %r9, %r17825;
	xor.b32  	%r19590, %r19183, %r17849;
	xor.b32  	%r19591, %r11, %r17949;
	xor.b32  	%r19592, %r12, %r17897;
	xor.b32  	%r19593, %r13, %r17941;
	xor.b32  	%r19594, %r14, %r17913;
	xor.b32  	%r19595, %r15, %r17993;
	xor.b32  	%r19596, %r16, %r17769;
	xor.b32  	%r19597, %r17, %r17985;
	xor.b32  	%r19598, %r19192, %r17997;
	xor.b32  	%r19599, %r19, %r17841;
	xor.b32  	%r19600, %r20, %r17989;
	xor.b32  	%r19601, %r21, %r17889;
	xor.b32  	%r19602, %r22, %r17969;
	xor.b32  	%r19603, %r23, %r17925;
	xor.b32  	%r19604, %r24, %r17757;
	xor.b32  	%r19605, %r25, %r17961;
	xor.b32  	%r19606, %r26, %r17805;
	xor.b32  	%r19607, %r27, %r17973;
	xor.b32  	%r19608, %r28, %r17965;
	xor.b32  	%r19609, %r29, %r17877;
	xor.b32  	%r19610, %r30, %r17869;
	xor.b32  	%r19611, %r19206, %r18017;
	xor.b32  	%r19612, %r32, %r18009;
	xor.b32  	%r19613, %r19209, %r17749;
	xor.b32  	%r19614, %r19211, %r18021;
	xor.b32  	%r19615, %r35, %r17797;
	xor.b32  	%r19616, %r36, %r17821;
	xor.b32  	%r19617, %r37, %r18013;
	and.b32  	%r19618, %r19602, %r19585;
	xor.b32  	%r19619, %r19610, %r19618;
	xor.b32  	%r19620, %r19602, %r19594;
	xor.b32  	%r18027, %r19620, %r19619;
	or.b32  	%r19621, %r19610, %r19585;
	xor.b32  	%r19622, %r19621, %r19594;
	xor.b32  	%r19623, %r18027, %r19585;
	or.b32  	%r19624, %r19623, %r19622;
	xor.b32  	%r19625, %r19624, %r19619;
	and.b32  	%r19626, %r19622, %r19619;
	xor.b32  	%r19627, %r19623, %r19626;
	xor.b32  	%r19628, %r19627, %r19622;
	xor.b32  	%r18175, %r19628, %r19625;
	and.b32  	%r19629, %r19603, %r19587;
	xor.b32  	%r19630, %r19611, %r19629;
	xor.b32  	%r19631, %r19603, %r19595;
	xor.b32  	%r18051, %r19631, %r19630;
	or.b32  	%r19632, %r19611, %r19587;
	xor.b32  	%r19633, %r19632, %r19595;
	xor.b32  	%r19634, %r18051, %r19587;
	or.b32  	%r19635, %r19634, %r19633;
	xor.b32  	%r19636, %r19635, %r19630;
	and.b32  	%r19637, %r19633, %r19630;
	xor.b32  	%r19638, %r19634, %r19637;
	xor.b32  	%r19639, %r19638, %r19633;
	xor.b32  	%r18199, %r19639, %r19636;
	and.b32  	%r19640, %r19604, %r19588;
	xor.b32  	%r19641, %r19612, %r19640;
	xor.b32  	%r19642, %r19604, %r19596;
	xor.b32  	%r18075, %r19642, %r19641;
	or.b32  	%r19643, %r19612, %r19588;
	xor.b32  	%r19644, %r19643, %r19596;
	xor.b32  	%r19645, %r18075, %r19588;
	or.b32  	%r19646, %r19645, %r19644;
	xor.b32  	%r19647, %r19646, %r19641;
	and.b32  	%r19648, %r19644, %r19641;
	xor.b32  	%r19649, %r19645, %r19648;
	xor.b32  	%r19650, %r19649, %r19644;
	xor.b32  	%r18031, %r19650, %r19647;
	and.b32  	%r19651, %r19605, %r19589;
	xor.b32  	%r19652, %r19613, %r19651;
	xor.b32  	%r19653, %r19605, %r19597;
	xor.b32  	%r18099, %r19653, %r19652;
	or.b32  	%r19654, %r19613, %r19589;
	xor.b32  	%r19655, %r19654, %r19597;
	xor.b32  	%r19656, %r18099, %r19589;
	or.b32  	%r19657, %r19656, %r19655;
	xor.b32  	%r19658, %r19657, %r19652;
	and.b32  	%r19659, %r19655, %r19652;
	xor.b32  	%r19660, %r19656, %r19659;
	xor.b32  	%r19661, %r19660, %r19655;
	xor.b32  	%r18055, %r19661, %r19658;
	and.b32  	%r19662, %r19606, %r19590;
	xor.b32  	%r19663, %r19614, %r19662;
	xor.b32  	%r19664, %r19606, %r19598;
	xor.b32  	%r18123, %r19664, %r19663;
	or.b32  	%r19665, %r19614, %r19590;
	xor.b32  	%r19666, %r19665, %r19598;
	xor.b32  	%r19667, %r18123, %r19590;
	or.b32  	%r19668, %r19667, %r19666;
	xor.b32  	%r19669, %r19668, %r19663;
	and.b32  	%r19670, %r19666, %r19663;
	xor.b32  	%r19671, %r19667, %r19670;
	xor.b32  	%r19672, %r19671, %r19666;
	xor.b32  	%r18079, %r19672, %r19669;
	and.b32  	%r19673, %r19607, %r19591;
	xor.b32  	%r19674, %r19615, %r19673;
	xor.b32  	%r19675, %r19607, %r19599;
	xor.b32  	%r18147, %r19675, %r19674;
	or.b32  	%r19676, %r19615, %r19591;
	xor.b32  	%r19677, %r19676, %r19599;
	xor.b32  	%r19678, %r18147, %r19591;
	or.b32  	%r19679, %r19678, %r19677;
	xor.b32  	%r19680, %r19679, %r19674;
	and.b32  	%r19681, %r19677, %r19674;
	xor.b32  	%r19682, %r19678, %r19681;
	xor.b32  	%r19683, %r19682, %r19677;
	xor.b32  	%r18103, %r19683, %r19680;
	and.b32  	%r19684, %r19608, %r19592;
	xor.b32  	%r19685, %r19616, %r19684;
	xor.b32  	%r19686, %r19608, %r19600;
	xor.b32  	%r18171, %r19686, %r19685;
	or.b32  	%r19687, %r19616, %r19592;
	xor.b32  	%r19688, %r19687, %r19600;
	xor.b32  	%r19689, %r18171, %r19592;
	or.b32  	%r19690, %r19689, %r19688;
	xor.b32  	%r19691, %r19690, %r19685;
	and.b32  	%r19692, %r19688, %r19685;
	xor.b32  	%r19693, %r19689, %r19692;
	xor.b32  	%r19694, %r19693, %r19688;
	xor.b32  	%r18127, %r19694, %r19691;
	and.b32  	%r19695, %r19609, %r19593;
	xor.b32  	%r19696, %r19617, %r19695;
	xor.b32  	%r19697, %r19609, %r19601;
	xor.b32  	%r18195, %r19697, %r19696;
	or.b32  	%r19698, %r19617, %r19593;
	xor.b32  	%r19699, %r19698, %r19601;
	xor.b32  	%r19700, %r18195, %r19593;
	or.b32  	%r19701, %r19700, %r19699;
	xor.b32  	%r19702, %r19701, %r19696;
	and.b32  	%r19703, %r19699, %r19696;
	xor.b32  	%r19704, %r19700, %r19703;
	xor.b32  	%r19705, %r19704, %r19699;
	xor.b32  	%r18151, %r19705, %r19702;
	// begin inline asm
	shf.l.wrap.b32 %r18025, %r18027, %r18027, %r19156;
	// end inline asm
	// begin inline asm
	shf.l.wrap.b32 %r18029, %r18031, %r18031, %r19160;
	// end inline asm
	xor.b32  	%r19706, %r18025, %r19636;
	xor.b32  	%r18035, %r19706, %r18029;
	shl.b32 	%r19707, %r18025, 3;
	xor.b32  	%r19708, %r19660, %r19707;
	xor.b32  	%r19709, %r19708, %r18029;
	not.b32 	%r18039, %r19709;
	// begin inline asm
	shf.l.wrap.b32 %r18033, %r18035, %r18035, %r19164;
	// end inline asm
	// begin inline asm
	shf.l.wrap.b32 %r18037, %r18039, %r18039, %r19168;
	// end inline asm
	xor.b32  	%r19710, %r18033, %r18025;
	xor.b32  	%r18043, %r19710, %r18037;
	shl.b32 	%r19711, %r18033, 7;
	xor.b32  	%r19712, %r19711, %r18029;
	xor.b32  	%r18047, %r19712, %r18037;
	// begin inline asm
	shf.l.wrap.b32 %r18041, %r18043, %r18043, %r19172;
	// end inline asm
	// begin inline asm
	shf.l.wrap.b32 %r18045, %r18047, %r18047, %r19176;
	// end inline asm
	// begin inline asm
	shf.l.wrap.b32 %r18049, %r18051, %r18051, %r19156;
	// end inline asm
	// begin inline asm
	shf.l.wrap.b32 %r18053, %r18055, %r18055, %r19160;
	// end inline asm
	xor.b32  	%r19713, %r18049, %r19647;
	xor.b32  	%r18059, %r19713, %r18053;
	shl.b32 	%r19714, %r18049, 3;
	xor.b32  	%r19715, %r19671, %r19714;
	xor.b32  	%r19716, %r19715, %r18053;
	not.b32 	%r18063, %r19716;
	// begin inline asm
	shf.l.wrap.b32 %r18057, %r18059, %r18059, %r19164;
	// end inline asm
	// begin inline asm
	shf.l.wrap.b32 %r18061, %r18063, %r18063, %r19168;
	// end inline asm
	xor.b32  	%r19717, %r18057, %r18049;
	xor.b32  	%r18067, %r19717, %r18061;
	shl.b32 	%r19718, %r18057, 7;
	xor.b32  	%r19719, %r19718, %r18053;
	xor.b32  	%r18071, %r19719, %r18061;
	// begin inline asm
	shf.l.wrap.b32 %r18065, %r18067, %r18067, %r19172;
	// end inline asm
	// begin inline asm
	shf.l.wrap.b32 %r18069, %r18071, %r18071, %r19176;
	// end inline asm
	// begin inline asm
	shf.l.wrap.b32 %r18073, %r18075, %r18075, %r19156;
	// end inline asm
	// begin inline asm
	shf.l.wrap.b32 %r18077, %r18079, %r18079, %r19160;
	// end inline asm
	xor.b32  	%r19720, %r18073, %r19658;
	xor.b32  	%r18083, %r19720, %r18077;
	shl.b32 	%r19721, %r18073, 3;
	xor.b32  	%r19722, %r19682, %r19721;
	xor.b32  	%r19723, %r19722, %r18077;
	not.b32 	%r18087, %r19723;
	// begin inline asm
	shf.l.wrap.b32 %r18081, %r18083, %r18083, %r19164;
	// end inline asm
	// begin inline asm
	shf.l.wrap.b32 %r18085, %r18087, %r18087, %r19168;
	// end inline asm
	xor.b32  	%r19724, %r18081, %r18073;
	xor.b32  	%r18091, %r19724, %r18085;
	shl.b32 	%r19725, %r18081, 7;
	xor.b32  	%r19726, %r19725, %r18077;
	xor.b32  	%r18095, %r19726, %r18085;
	// begin inline asm
	shf.l.wrap.b32 %r18089, %r18091, %r18091, %r19172;
	// end inline asm
	// begin inline asm
	shf.l.wrap.b32 %r18093, %r18095, %r18095, %r19176;
	// end inline asm
	// begin inline asm
	shf.l.wrap.b32 %r18097, %r18099, %r18099, %r19156;
	// end inline asm
	// begin inline asm
	shf.l.wrap.b32 %r18101, %r18103, %r18103, %r19160;
	// end inline asm
	xor.b32  	%r19727, %r18097, %r19669;
	xor.b32  	%r18107, %r19727, %r18101;
	shl.b32 	%r19728, %r18097, 3;
	xor.b32  	%r19729, %r19693, %r19728;
	xor.b32  	%r19730, %r19729, %r18101;
	not.b32 	%r18111, %r19730;
	// begin inline asm
	shf.l.wrap.b32 %r18105, %r18107, %r18107, %r19164;
	// end inline asm
	// begin inline asm
	shf.l.wrap.b32 %r18109, %r18111, %r18111, %r19168;
	// end inline asm
	xor.b32  	%r19731, %r18105, %r18097;
	xor.b32  	%r18115, %r19731, %r18109;
	shl.b32 	%r19732, %r18105, 7;
	xor.b32  	%r19733, %r19732, %r18101;
	xor.b32  	%r18119, %r19733, %r18109;
	// begin inline asm
	shf.l.wrap.b32 %r18113, %r18115, %r18115, %r19172;
	// end inline asm
	// begin inline asm
	shf.l.wrap.b32 %r18117, %r18119, %r18119, %r19176;
	// end inline asm
	// begin inline asm
	shf.l.wrap.b32 %r18121, %r18123, %r18123, %r19156;
	// end inline asm
	// begin inline asm
	shf.l.wrap.b32 %r18125, %r18127, %r18127, %r19160;
	// end inline asm
	xor.b32  	%r19734, %r18121, %r19680;
	xor.b32  	%r18131, %r19734, %r18125;
	shl.b32 	%r19735, %r18121, 3;
	xor.b32  	%r19736, %r19704, %r19735;
	xor.b32  	%r19737, %r19736, %r18125;
	not.b32 	%r18135, %r19737;
	// begin inline asm
	shf.l.wrap.b32 %r18129, %r18131, %r18131, %r19164;
	// end inline asm
	// begin inline asm
	shf.l.wrap.b32 %r18133, %r18135, %r18135, %r19168;
	// end inline asm
	xor.b32  	%r19738, %r18129, %r18121;
	xor.b32  	%r18139, %r19738, %r18133;
	shl.b32 	%r19739, %r18129, 7;
	xor.b32  	%r19740, %r19739, %r18125;
	xor.b32  	%r18143, %r19740, %r18133;
	// begin inline asm
	shf.l.wrap.b32 %r18137, %r18139, %r18139, %r19172;
	// end inline asm
	// begin inline asm
	shf.l.wrap.b32 %r18141, %r18143, %r18143, %r19176;
	// end inline asm
	// begin inline asm
	shf.l.wrap.b32 %r18145, %r18147, %r18147, %r19156;
	// end inline asm
	// begin inline asm
	shf.l.wrap.b32 %r18149, %r18151, %r18151, %r19160;
	// end inline asm
	xor.b32  	%r19741, %r18145, %r19691;
	xor.b32  	%r18155, %r19741, %r18149;
	shl.b32 	%r19742, %r18145, 3;
	xor.b32  	%r19743, %r19627, %r19742;
	xor.b32  	%r19744, %r19743, %r18149;
	not.b32 	%r18159, %r19744;
	// begin inline asm
	shf.l.wrap.b32 %r18153, %r18155, %r18155, %r19164;
	// end inline asm
	// begin inline asm
	shf.l.wrap.b32 %r18157, %r18159, %r18159, %r19168;
	// end inline asm
	xor.b32  	%r19745, %r18153, %r18145;
	xor.b32  	%r18163, %r19745, %r18157;
	shl.b32 	%r19746, %r18153, 7;
	xor.b32  	%r19747, %r19746, %r18149;
	xor.b32  	%r18167, %r19747, %r18157;
	// begin inline asm
	shf.l.wrap.b32 %r18161, %r18163, %r18163, %r19172;
	// end inline asm
	// begin inline asm
	shf.l.wrap.b32 %r18165, %r18167, %r18167, %r19176;
	// end inline asm
	// begin inline asm
	shf.l.wrap.b32 %r18169, %r18171, %r18171, %r19156;
	// end inline asm
	// begin inline asm
	shf.l.wrap.b32 %r18173, %r18175, %r18175, %r19160;
	// end inline asm
	xor.b32  	%r19748, %r18169, %r19702;
	xor.b32  	%r18179, %r19748, %r18173;
	shl.b32 	%r19749, %r18169, 3;
	xor.b32  	%r19750, %r19638, %r19749;
	xor.b32  	%r19751, %r19750, %r18173;
	not.b32 	%r18183, %r19751;
	// begin inline asm
	shf.l.wrap.b32 %r18177, %r18179, %r18179, %r19164;
	// end inline asm
	// begin inline asm
	shf.l.wrap.b32 %r18181, %r18183, %r18183, %r19168;
	// end inline asm
	xor.b32  	%r19752, %r18177, %r18169;
	xor.b32  	%r18187, %r19752, %r18181;
	shl.b32 	%r19753, %r18177, 7;
	xor.b32  	%r19754, %r19753, %r18173;
	xor.b32  	%r18191, %r19754, %r18181;
	// begin inline asm
	shf.l.wrap.b32 %r18185, %r18187, %r18187, %r19172;
	// end inline asm
	// begin inline asm
	shf.l.wrap.b32 %r18189, %r18191, %r18191, %r19176;
	// end inline asm
	// begin inline asm
	shf.l.wrap.b32 %r18193, %r18195, %r18195, %r19156;
	// end inline asm
	// begin inline asm
	shf.l.wrap.b32 %r18197, %r18199, %r18199, %r19160;
	// end inline asm
	xor.b32  	%r19755, %r18193, %r19625;
	xor.b32  	%r18203, %r19755, %r18197;
	shl.b32 	%r19756, %r18193, 3;
	xor.b32  	%r19757, %r19649, %r19756;
	xor.b32  	%r19758, %r19757, %r18197;
	not.b32 	%r18207, %r19758;
	// begin inline asm
	shf.l.wrap.b32 %r18201, %r18203, %r18203, %r19164;
	// end inline asm
	// begin inline asm
	shf.l.wrap.b32 %r18205, %r18207, %r18207, %r19168;
	// end inline asm
	xor.b32  	%r19759, %r18201, %r18193;
	xor.b32  	%r18211, %r19759, %r18205;
	shl.b32 	%r19760, %r18201, 7;
	xor.b32  	%r19761, %r19760, %r18197;
	xor.b32  	%r18215, %r19761, %r18205;
	// begin inline asm
	shf.l.wrap.b32 %r18209, %r18211, %r18211, %r19172;
	// end inline asm
	// begin inline asm
	shf.l.wrap.b32 %r18213, %r18215, %r18215, %r19176;
	// end inline asm
	// begin inline asm
	shf.l.wrap.b32 %r18217, %r18041, %r18041, %r19156;
	// end inline asm
	// begin inline asm
	shf.l.wrap.b32 %r18221, %r18161, %r18161, %r19160;
	// end inline asm
	xor.b32  	%r19762, %r18217, %r18089;
	xor.b32  	%r18227, %r19762, %r18221;
	shl.b32 	%r19763, %r18217, 3;
	xor.b32  	%r19764, %r19763, %r18209;
	xor.b32  	%r18231, %r19764, %r18221;
	// begin inline asm
	shf.l.wrap.b32 %r18225, %r18227, %r18227, %r19164;
	// end inline asm
	// begin inline asm
	shf.l.wrap.b32 %r18229, %r18231, %r18231, %r19168;
	// end inline asm
	xor.b32  	%r19765, %r18225, %r18217;
	xor.b32  	%r18235, %r19765, %r18229;
	shl.b32 	%r19766, %r18225, 7;
	xor.b32  	%r19767, %r19766, %r18221;
	xor.b32  	%r18239, %r19767, %r18229;
	// begin inline asm
	shf.l.wrap.b32 %r18233, %r18235, %r18235, %r19172;
	// end inline asm
	// begin inline asm
	shf.l.wrap.b32 %r18237, %r18239, %r18239, %r19176;
	// end inline asm
	// begin inline asm
	shf.l.wrap.b32 %r18241, %r18189, %r18189, %r19156;
	// end inline asm
	// begin inline asm
	shf.l.wrap.b32 %r18245, %r18117, %r18117, %r19160;
	// end inline asm
	xor.b32  	%r19768, %r18241, %r18069;
	xor.b32  	%r18251, %r19768, %r18245;
	shl.b32 	%r19769, %r18241, 3;
	xor.b32  	%r19770, %r19769, %r18141;
	xor.b32  	%r18255, %r19770, %r18245;
	// begin inline asm
	shf.l.wrap.b32 %r18249, %r18251, %r18251, %r19164;
	// end inline asm
	// begin inline asm
	shf.l.wrap.b32 %r18253, %r18255, %r18255, %r19168;
	// end inline asm
	xor.b32  	%r19771, %r18249, %r18241;
	xor.b32  	%r18259, %r19771, %r18253;
	shl.b32 	%r19772, %r18249, 7;
	xor.b32  	%r19773, %r19772, %r18245;
	xor.b32  	%r18263, %r19773, %r18253;
	// begin inline asm
	shf.l.wrap.b32 %r18257, %r18259, %r18259, %r19172;
	// end inline asm
	// begin inline asm
	shf.l.wrap.b32 %r18261, %r18263, %r18263, %r19176;
	// end inline asm
	// begin inline asm
	shf.l.wrap.b32 %r18265, %r18033, %r18033, %r19156;
	// end inline asm
	// begin inline asm
	shf.l.wrap.b32 %r18269, %r18105, %r18105, %r19160;
	// end inline asm
	xor.b32  	%r19774, %r18265, %r18081;
	xor.b32  	%r18275, %r19774, %r18269;
	shl.b32 	%r19775, %r18265, 3;
	xor.b32  	%r19776, %r19775, %r18153;
	xor.b32  	%r18279, %r19776, %r18269;
	// begin inline asm
	shf.l.wrap.b32 %r18273, %r18275, %r18275, %r19164;
	// end inline asm
	// begin inline asm
	shf.l.wrap.b32 %r18277, %r18279, %r18279, %r19168;
	// end inline asm
	xor.b32  	%r19777, %r18273, %r18265;
	xor.b32  	%r18283, %r19777, %r18277;
	shl.b32 	%r19778, %r18273, 7;
	xor.b32  	%r19779, %r19778, %r18269;
	xor.b32  	%r18287, %r19779, %r18277;
	// begin inline asm
	shf.l.wrap.b32 %r18281, %r18283, %r18283, %r19172;
	// end inline asm
	// begin inline asm
	shf.l.wrap.b32 %r18285, %r18287, %r18287, %r19176;
	// end inline asm
	// begin inline asm
	shf.l.wrap.b32 %r18289, %r18181, %r18181, %r19156;
	// end inline asm
	// begin inline asm
	shf.l.wrap.b32 %r18293, %r18061, %r18061, %r19160;
	// end inline asm
	xor.b32  	%r19780, %r18289, %r18205;
	xor.b32  	%r18299, %r19780, %r18293;
	shl.b32 	%r19781, %r18289, 3;
	xor.b32  	%r19782, %r19781, %r18133;
	xor.b32  	%r18303, %r19782, %r18293;
	// begin inline asm
	shf.l.wrap.b32 %r18297, %r18299, %r18299, %r19164;
	// end inline asm
	// begin inline asm
	shf.l.wrap.b32 %r18301, %r18303, %r18303, %r19168;
	// end inline asm
	xor.b32  	%r19783, %r18297, %r18289;
	xor.b32  	%r18307, %r19783, %r18301;
	shl.b32 	%r19784, %r18297, 7;
	xor.b32  	%r19785, %r19784, %r18293;
	xor.b32  	%r18311, %r19785, %r18301;
	// begin inline asm
	shf.l.wrap.b32 %r18305, %r18307, %r18307, %r19172;
	// end inline asm
	// begin inline asm
	shf.l.wrap.b32 %r18309, %r18311, %r18311, %r19176;
	// end inline asm
	xor.b32  	%r19786, %r19178, %r18233;
	xor.b32  	%r19787, %r7, %r18065;
	xor.b32  	%r19788, %r19787, 3;
	xor.b32  	%r19789, %r8, %r18225;
	xor.b32  	%r19790, %r9, %r18113;
	xor.b32  	%r19791, %r19183, %r18137;
	xor.b32  	%r19792, %r11, %r18237;
	xor.b32  	%r19793, %r12, %r18185;
	xor.b32  	%r19794, %r13, %r18229;
	xor.b32  	%r19795, %r14, %r18201;
	xor.b32  	%r19796, %r15, %r18281;
	xor.b32  	%r19797, %r16, %r18057;
	xor.b32  	%r19798, %r17, %r18273;
	xor.b32  	%r19799, %r19192, %r18285;
	xor.b32  	%r19800, %r19, %r18129;
	xor.b32  	%r19801, %r20, %r18277;
	xor.b32  	%r19802, %r21, %r18177;
	xor.b32  	%r19803, %r22, %r18257;
	xor.b32  	%r19804, %r23, %r18213;
	xor.b32  	%r19805, %r24, %r18045;
	xor.b32  	%r19806, %r25, %r18249;
	xor.b32  	%r19807, %r26, %r18093;
	xor.b32  	%r19808, %r27, %r18261;
	xor.b32  	%r19809, %r28, %r18253;
	xor.b32  	%r19810, %r29, %r18165;
	xor.b32  	%r19811, %r30, %r18157;
	xor.b32  	%r19812, %r19206, %r18305;
	xor.b32  	%r19813, %r32, %r18297;
	xor.b32  	%r19814, %r19209, %r18037;
	xor.b32  	%r19815, %r19211, %r18309;
	xor.b32  	%r19816, %r35, %r18085;
	xor.b32  	%r19817, %r36, %r18109;
	xor.b32  	%r19818, %r37, %r18301;
	and.b32  	%r19819, %r19803, %r19786;
	xor.b32  	%r19820, %r19811, %r19819;
	xor.b32  	%r19821, %r19803, %r19795;
	xor.b32  	%r18315, %r19821, %r19820;
	or.b32  	%r19822, %r19811, %r19786;
	xor.b32  	%r19823, %r19822, %r19795;
	xor.b32  	%r19824, %r18315, %r19786;
	or.b32  	%r19825, %r19824, %r19823;
	xor.b32  	%r19826, %r19825, %r19820;
	and.b32  	%r19827, %r19823, %r19820;
	xor.b32  	%r19828, %r19824, %r19827;
	xor.b32  	%r19829, %r19828, %r19823;
	xor.b32  	%r18463, %r19829, %r19826;
	and.b32  	%r19830, %r19804, %r19788;
	xor.b32  	%r19831, %r19812, %r19830;
	xor.b32  	%r19832, %r19804, %r19796;
	xor.b32  	%r18339, %r19832, %r19831;
	or.b32  	%r19833, %r19812, %r19788;
	xor.b32  	%r19834, %r19833, %r19796;
	xor.b32  	%r19835, %r18339, %r19788;
	or.b32  	%r19836, %r19835, %r19834;
	xor.b32  	%r19837, %r19836, %r19831;
	and.b32  	%r19838, %r19834, %r19831;
	xor.b32  	%r19839, %r19835, %r19838;
	xor.b32  	%r19840, %r19839, %r19834;
	xor.b32  	%r18487, %r19840, %r19837;
	and.b32  	%r19841, %r19805, %r19789;
	xor.b32  	%r19842, %r19813, %r19841;
	xor.b32  	%r19843, %r19805, %r19797;
	xor.b32  	%r18363, %r19843, %r19842;
	or.b32  	%r19844, %r19813, %r19789;
	xor.b32  	%r19845, %r19844, %r19797;
	xor.b32  	%r19846, %r18363, %r19789;
	or.b32  	%r19847, %r19846, %r19845;
	xor.b32  	%r19848, %r19847, %r19842;
	and.b32  	%r19849, %r19845, %r19842;
	xor.b32  	%r19850, %r19846, %r19849;
	xor.b32  	%r19851, %r19850, %r19845;
	xor.b32  	%r18319, %r19851, %r19848;
	and.b32  	%r19852, %r19806, %r19790;
	xor.b32  	%r19853, %r19814, %r19852;
	xor.b32  	%r19854, %r19806, %r19798;
	xor.b32  	%r18387, %r19854, %r19853;
	or.b32  	%r19855, %r19814, %r19790;
	xor.b32  	%r19856, %r19855, %r19798;
	xor.b32  	%r19857, %r18387, %r19790;
	or.b32  	%r19858, %r19857, %r19856;
	xor.b32  	%r19859, %r19858, %r19853;
	and.b32  	%r19860, %r19856, %r19853;
	xor.b32  	%r19861, %r19857, %r19860;
	xor.b32  	%r19862, %r19861, %r19856;
	xor.b32  	%r18343, %r19862, %r19859;
	and.b32  	%r19863, %r19807, %r19791;
	xor.b32  	%r19864, %r19815, %r19863;
	xor.b32  	%r19865, %r19807, %r19799;
	xor.b32  	%r18411, %r19865, %r19864;
	or.b32  	%r19866, %r19815, %r19791;
	xor.b32  	%r19867, %r19866, %r19799;
	xor.b32  	%r19868, %r18411, %r19791;
	or.b32  	%r19869, %r19868, %r19867;
	xor.b32  	%r19870, %r19869, %r19864;
	and.b32  	%r19871, %r19867, %r19864;
	xor.b32  	%r19872, %r19868, %r19871;
	xor.b32  	%r19873, %r19872, %r19867;
	xor.b32  	%r18367, %r19873, %r19870;
	and.b32  	%r19874, %r19808, %r19792;
	xor.b32  	%r19875, %r19816, %r19874;
	xor.b32  	%r19876, %r19808, %r19800;
	xor.b32  	%r18435, %r19876, %r19875;
	or.b32  	%r19877, %r19816, %r19792;
	xor.b32  	%r19878, %r19877, %r19800;
	xor.b32  	%r19879, %r18435, %r19792;
	or.b32  	%r19880, %r19879, %r19878;
	xor.b32  	%r19881, %r19880, %r19875;
	and.b32  	%r19882, %r19878, %r19875;
	xor.b32  	%r19883, %r19879, %r19882;
	xor.b32  	%r19884, %r19883, %r19878;
	xor.b32  	%r18391, %r19884, %r19881;
	and.b32  	%r19885, %r19809, %r19793;
	xor.b32  	%r19886, %r19817, %r19885;
	xor.b32  	%r19887, %r19809, %r19801;
	xor.b32  	%r18459, %r19887, %r19886;
	or.b32  	%r19888, %r19817, %r19793;
	xor.b32  	%r19889, %r19888, %r19801;
	xor.b32  	%r19890, %r18459, %r19793;
	or.b32  	%r19891, %r19890, %r19889;
	xor.b32  	%r19892, %r19891, %r19886;
	and.b32  	%r19893, %r19889, %r19886;
	xor.b32  	%r19894, %r19890, %r19893;
	xor.b32  	%r19895, %r19894, %r19889;
	xor.b32  	%r18415, %r19895, %r19892;
	and.b32  	%r19896, %r19810, %r19794;
	xor.b32  	%r19897, %r19818, %r19896;
	xor.b32  	%r19898, %r19810, %r19802;
	xor.b32  	%r18483, %r19898, %r19897;
	or.b32  	%r19899, %r19818, %r19794;
	xor.b32  	%r19900, %r19899, %r19802;
	xor.b32  	%r19901, %r18483, %r19794;
	or.b32  	%r19902, %r19901, %r19900;
	xor.b32  	%r19903, %r19902, %r19897;
	and.b32  	%r19904, %r19900, %r19897;
	xor.b32  	%r19905, %r19901, %r19904;
	xor.b32  	%r19906, %r19905, %r19900;
	xor.b32  	%r18439, %r19906, %r19903;
	// begin inline asm
	shf.l.wrap.b32 %r18313, %r18315, %r18315, %r19156;
	// end inline asm
	// begin inline asm
	shf.l.wrap.b32 %r18317, %r18319, %r18319, %r19160;
	// end inline asm
	xor.b32  	%r19907, %r18313, %r19837;
	xor.b32  	%r18323, %r19907, %r18317;
	shl.b32 	%r19908, %r18313, 3;
	xor.b32  	%r19909, %r19861, %r19908;
	xor.b32  	%r19910, %r19909, %r18317;
	not.b32 	%r18327, %r19910;
	// begin inline asm
	shf.l.wrap.b32 %r18321, %r18323, %r18323, %r19164;
	// end inline asm
	// begin inline asm
	shf.l.wrap.b32 %r18325, %r18327, %r18327, %r19168;
	// end inline asm
	xor.b32  	%r19911, %r18321, %r18313;
	xor.b32  	%r18331, %r19911, %r18325;
	shl.b32 	%r19912, %r18321, 7;
	xor.b32  	%r19913, %r19912, %r18317;
	xor.b32  	%r18335, %r19913, %r18325;
	// begin inline asm
	shf.l.wrap.b32 %r18329, %r18331, %r18331, %r19172;
	// end inline asm
	// begin inline asm
	shf.l.wrap.b32 %r18333, %r18335, %r18335, %r19176;
	// end inline asm
	// begin inline asm
	shf.l.wrap.b32 %r18337, %r18339, %r18339, %r19156;
	// end inline asm
	// begin inline asm
	shf.l.wrap.b32 %r18341, %r18343, %r18343, %r19160;
	// end inline asm
	xor.b32  	%r19914, %r18337, %r19848;
	xor.b32  	%r18347, %r19914, %r18341;
	shl.b32 	%r19915, %r18337, 3;
	xor.b32  	%r19916, %r19872, %r19915;
	xor.b32  	%r19917, %r19916, %r18341;
	not.b32 	%r18351, %r19917;
	// begin inline asm
	shf.l.wrap.b32 %r18345, %r18347, %r18347, %r19164;
	// end inline asm
	// begin inline asm
	shf.l.wrap.b32 %r18349, %r18351, %r18351, %r19168;
	// end inline asm
	xor.b32  	%r19918, %r18345, %r18337;
	xor.b32  	%r18355, %r19918, %r18349;
	shl.b32 	%r19919, %r18345, 7;
	xor.b32  	%r19920, %r19919, %r18341;
	xor.b32  	%r18359, %r19920, %r18349;
	// begin inline asm
	shf.l.wrap.b32 %r18353, %r18355, %r18355, %r19172;
	// end inline asm
	// begin inline asm
	shf.l.wrap.b32 %r18357, %r18359, %r18359, %r19176;
	// end inline asm
	// begin inline asm
	shf.l.wrap.b32 %r18361, %r18363, %r18363, %r19156;
	// end inline asm
	// begin inline asm
	shf.l.wrap.b32 %r18365, %r18367, %r18367, %r19160;
	// end inline asm
	xor.b32  	%r19921, %r18361, %r19859;
	xor.b32  	%r18371, %r19921, %r18365;
	shl.b32 	%r19922, %r18361, 3;
	xor.b32  	%r19923, %r19883, %r19922;
	xor.b32  	%r19924, %r19923, %r18365;
	not.b32 	%r18375, %r19924;
	// begin inline asm
	shf.l.wrap.b32 %r18369, %r18371, %r18371, %r19164;
	// end inline asm
	// begin inline asm
	shf.l.wrap.b32 %r18373, %r18375, %r18375, %r19168;
	// end inline asm
	xor.b32  	%r19925, %r18369, %r18361;
	xor.b32  	%r18379, %r19925, %r18373;
	shl.b32 	%r19926, %r18369, 7;
	xor.b32  	%r19927, %r19926, %r18365;
	xor.b32  	%r18383, %r19927, %r18373;
	// begin inline asm
	shf.l.wrap.b32 %r18377, %r18379, %r18379, %r19172;
	// end inline asm
	// begin inline asm
	shf.l.wrap.b32 %r18381, %r18383, %r18383, %r19176;
	// end inline asm
	// begin inline asm
	shf.l.wrap.b32 %r18385, %r18387, %r18387, %r19156;
	// end inline asm
	// begin inline asm
	shf.l.wrap.b32 %r18389, %r18391, %r18391, %r19160;
	// end inline asm
	xor.b32  	%r19928, %r18385, %r19870;
	xor.b32  	%r18395, %r19928, %r18389;
	shl.b32 	%r19929, %r18385, 3;
	xor.b32  	%r19930, %r19894, %r19929;
	xor.b32  	%r19931, %r19930, %r18389;
	not.b32 	%r18399, %r19931;
	// begin inline asm
	shf.l.wrap.b32 %r18393, %r18395, %r18395, %r19164;
	// end inline asm
	// begin inline asm
	shf.l.wrap.b32 %r18397, %r18399, %r18399, %r19168;
	// end inline asm
	xor.b32  	%r19932, %r18393, %r18385;
	xor.b32  	%r18403, %r19932, %r18397;
	shl.b32 	%r19933, %r18393, 7;
	xor.b32  	%r19934, %r19933, %r18389;
	xor.b32  	%r18407, %r19934, %r18397;
	// begin inline asm
	shf.l.wrap.b32 %r18401, %r18403, %r18403, %r19172;
	// end inline asm
	// begin inline asm
	shf.l.wrap.b32 %r18405, %r18407, %r18407, %r19176;
	// end inline asm
	// begin inline asm
	shf.l.wrap.b32 %r18409, %r18411, %r18411, %r19156;
	// end inline asm
	// begin inline asm
	shf.l.wrap.b32 %r18413, %r18415, %r18415, %r19160;
	// end inline asm
	xor.b32  	%r19935, %r18409, %r19881;
	xor.b32  	%r18419, %r19935, %r18413;
	shl.b32 	%r19936, %r18409, 3;
	xor.b32  	%r19937, %r19905, %r19936;
	xor.b32  	%r19938, %r19937, %r18413;
	not.b32 	%r18423, %r19938;
	// begin inline asm
	shf.l.wrap.b32 %r18417, %r18419, %r18419, %r19164;
	// end inline asm
	// begin inline asm
	shf.l.wrap.b32 %r18421, %r18423, %r18423, %r19168;
	// end inline asm
	xor.b32  	%r19939, %r18417, %r18409;
	xor.b32  	%r18427, %r19939, %r18421;
	shl.b32 	%r19940, %r18417, 7;
	xor.b32  	%r19941, %r19940, %r18413;
	xor.b32  	%r18431, %r19941, %r18421;
	// begin inline asm
	shf.l.wrap.b32 %r18425, %r18427, %r18427, %r19172;
	// end inline asm
	// begin inline asm
	shf.l.wrap.b32 %r18429, %r18431, %r18431, %r19176;
	// end inline asm
	// begin inline asm
	shf.l.wrap.b32 %r18433, %r18435, %r18435, %r19156;
	// end inline asm
	// begin inline asm
	shf.l.wrap.b32 %r18437, %r18439, %r18439, %r19160;
	// end inline asm
	xor.b32  	%r19942, %r18433, %r19892;
	xor.b32  	%r18443, %r19942, %r18437;
	shl.b32 	%r19943, %r18433, 3;
	xor.b32  	%r19944, %r19828, %r19943;
	xor.b32  	%r19945, %r19944, %r18437;
	not.b32 	%r18447, %r19945;
	// begin inline asm
	shf.l.wrap.b32 %r18441, %r18443, %r18443, %r19164;
	// end inline asm
	// begin inline asm
	shf.l.wrap.b32 %r18445, %r18447, %r18447, %r19168;
	// end inline asm
	xor.b32  	%r19946, %r18441, %r18433;
	xor.b32  	%r18451, %r19946, %r18445;
	shl.b32 	%r19947, %r18441, 7;
	xor.b32  	%r19948, %r19947, %r18437;
	xor.b32  	%r18455, %r19948, %r18445;
	// begin inline asm
	shf.l.wrap.b32 %r18449, %r18451, %r18451, %r19172;
	// end inline asm
	// begin inline asm
	shf.l.wrap.b32 %r18453, %r18455, %r18455, %r19176;
	// end inline asm
	// begin inline asm
	shf.l.wrap.b32 %r18457, %r18459, %r18459, %r19156;
	// end inline asm
	// begin inline asm
	shf.l.wrap.b32 %r18461, %r18463, %r18463, %r19160;
	// end inline asm
	xor.b32  	%r19949, %r18457, %r19903;
	xor.b32  	%r18467, %r19949, %r18461;
	shl.b32 	%r19950, %r18457, 3;
	xor.b32  	%r19951, %r19839, %r19950;
	xor.b32  	%r19952, %r19951, %r18461;
	not.b32 	%r18471, %r19952;
	// begin inline asm
	shf.l.wrap.b32 %r18465, %r18467, %r18467, %r19164;
	// end inline asm
	// begin inline asm
	shf.l.wrap.b32 %r18469, %r18471, %r18471, %r19168;
	// end inline asm
	xor.b32  	%r19953, %r18465, %r18457;
	xor.b32  	%r18475, %r19953, %r18469;
	shl.b32 	%r19954, %r18465, 7;
	xor.b32  	%r19955, %r19954, %r18461;
	xor.b32  	%r18479, %r19955, %r18469;
	// begin inline asm
	shf.l.wrap.b32 %r18473, %r18475, %r18475, %r19172;
	// end inline asm
	// begin inline asm
	shf.l.wrap.b32 %r18477, %r18479, %r18479, %r19176;
	// end inline asm
	// begin inline asm
	shf.l.wrap.b32 %r18481, %r18483, %r18483, %r19156;
	// end inline asm
	// begin inline asm
	shf.l.wrap.b32 %r18485, %r18487, %r18487, %r19160;
	// end inline asm
	xor.b32  	%r19956, %r18481, %r19826;
	xor.b32  	%r18491, %r19956, %r18485;
	shl.b32 	%r19957, %r18481, 3;
	xor.b32  	%r19958, %r19850, %r19957;
	xor.b32  	%r19959, %r19958, %r18485;
	not.b32 	%r18495, %r19959;
	// begin inline asm
	shf.l.wrap.b32 %r18489, %r18491, %r18491, %r19164;
	// end inline asm
	// begin inline asm
	shf.l.wrap.b32 %r18493, %r18495, %r18495, %r19168;
	// end inline asm
	xor.b32  	%r19960, %r18489, %r18481;
	xor.b32  	%r18499, %r19960, %r18493;
	shl.b32 	%r19961, %r18489, 7;
	xor.b32  	%r19962, %r19961, %r18485;
	xor.b32  	%r18503, %r19962, %r18493;
	// begin inline asm
	shf.l.wrap.b32 %r18497, %r18499, %r18499, %r19172;
	// end inline asm
	// begin inline asm
	shf.l.wrap.b32 %r18501, %r18503, %r18503, %r19176;
	// end inline asm
	// begin inline asm
	shf.l.wrap.b32 %r18505, %r18329, %r18329, %r19156;
	// end inline asm
	// begin inline asm
	shf.l.wrap.b32 %r18509, %r18449, %r18449, %r19160;
	// end inline asm
	xor.b32  	%r19963, %r18505, %r18377;
	xor.b32  	%r18515, %r19963, %r18509;
	shl.b32 	%r19964, %r18505, 3;
	xor.b32  	%r19965, %r19964, %r18497;
	xor.b32  	%r18519, %r19965, %r18509;
	// begin inline asm
	shf.l.wrap.b32 %r18513, %r18515, %r18515, %r19164;
	// end inline asm
	// begin inline asm
	shf.l.wrap.b32 %r18517, %r18519, %r18519, %r19168;
	// end inline asm
	xor.b32  	%r19966, %r18513, %r18505;
	xor.b32  	%r18523, %r19966, %r18517;
	shl.b32 	%r19967, %r18513, 7;
	xor.b32  	%r19968, %r19967, %r18509;
	xor.b32  	%r18527, %r19968, %r18517;
	// begin inline asm
	shf.l.wrap.b32 %r18521, %r18523, %r18523, %r19172;
	// end inline asm
	// begin inline asm
	shf.l.wrap.b32 %r18525, %r18527, %r18527, %r19176;
	// end inline asm
	// begin inline asm
	shf.l.wrap.b32 %r18529, %r18477, %r18477, %r19156;
	// end inline asm
	// begin inline asm
	shf.l.wrap.b32 %r18533, %r18405, %r18405, %r19160;
	// end inline asm
	xor.b32  	%r19969, %r18529, %r18357;
	xor.b32  	%r18539, %r19969, %r18533;
	shl.b32 	%r19970, %r18529, 3;
	xor.b32  	%r19971, %r19970, %r18429;
	xor.b32  	%r18543, %r19971, %r18533;
	// begin inline asm
	shf.l.wrap.b32 %r18537, %r18539, %r18539, %r19164;
	// end inline asm
	// begin inline asm
	shf.l.wrap.b32 %r18541, %r18543, %r18543, %r19168;
	// end inline asm
	xor.b32  	%r19972, %r18537, %r18529;
	xor.b32  	%r18547, %r19972, %r18541;
	shl.b32 	%r19973, %r18537, 7;
	xor.b32  	%r19974, %r19973, %r18533;
	xor.b32  	%r18551, %r19974, %r18541;
	// begin inline asm
	shf.l.wrap.b32 %r18545, %r18547, %r18547, %r19172;
	// end inline asm
	// begin inline asm
	shf.l.wrap.b32 %r18549, %r18551, %r18551, %r19176;
	// end inline asm
	// begin inline asm
	shf.l.wrap.b32 %r18553, %r18321, %r18321, %r19156;
	// end inline asm
	// begin inline asm
	shf.l.wrap.b32 %r18557, %r18393, %r18393, %r19160;
	// end inline asm
	xor.b32  	%r19975, %r18553, %r18369;
	xor.b32  	%r18563, %r19975, %r18557;
	shl.b32 	%r19976, %r18553, 3;
	xor.b32  	%r19977, %r19976, %r18441;
	xor.b32  	%r18567, %r19977, %r18557;
	// begin inline asm
	shf.l.wrap.b32 %r18561, %r18563, %r18563, %r19164;
	// end inline asm
	// begin inline asm
	shf.l.wrap.b32 %r18565, %r18567, %r18567, %r19168;
	// end inline asm
	xor.b32  	%r19978, %r18561, %r18553;
	xor.b32  	%r18571, %r19978, %r18565;
	shl.b32 	%r19979, %r18561, 7;
	xor.b32  	%r19980, %r19979, %r18557;
	xor.b32  	%r18575, %r19980, %r18565;
	// begin inline asm
	shf.l.wrap.b32 %r18569, %r18571, %r18571, %r19172;
	// end inline asm
	// begin inline asm
	shf.l.wrap.b32 %r18573, %r18575, %r18575, %r19176;
	// end inline asm
	// begin inline asm
	shf.l.wrap.b32 %r18577, %r18469, %r18469, %r19156;
	// end inline asm
	// begin inline asm
	shf.l.wrap.b32 %r18581, %r18349, %r18349, %r19160;
	// end inline asm
	xor.b32  	%r19981, %r18577, %r18493;
	xor.b32  	%r18587, %r19981, %r18581;
	shl.b32 	%r19982, %r18577, 3;
	xor.b32  	%r19983, %r19982, %r18421;
	xor.b32  	%r18591, %r19983, %r18581;
	// begin inline asm
	shf.l.wrap.b32 %r18585, %r18587, %r18587, %r19164;
	// end inline asm
	// begin inline asm
	shf.l.wrap.b32 %r18589, %r18591, %r18591, %r19168;
	// end inline asm
	xor.b32  	%r19984, %r18585, %r18577;
	xor.b32  	%r18595, %r19984, %r18589;
	shl.b32 	%r19985, %r18585, 7;
	xor.b32  	%r19986, %r19985, %r18581;
	xor.b32  	%r18599, %r19986, %r18589;
	// begin inline asm
	shf.l.wrap.b32 %r18593, %r18595, %r18595, %r19172;
	// end inline asm
	// begin inline asm
	shf.l.wrap.b32 %r18597, %r18599, %r18599, %r19176;
	// end inline asm
	xor.b32  	%r19987, %r19178, %r18521;
	xor.b32  	%r19988, %r7, %r18353;
	xor.b32  	%r19989, %r19988, 4;
	xor.b32  	%r19990, %r8, %r18513;
	xor.b32  	%r19991, %r9, %r18401;
	xor.b32  	%r19992, %r19183, %r18425;
	xor.b32  	%r19993, %r11, %r18525;
	xor.b32  	%r19994, %r12, %r18473;
	xor.b32  	%r19995, %r13, %r18517;
	xor.b32  	%r19996, %r14, %r18489;
	xor.b32  	%r19997, %r15, %r18569;
	xor.b32  	%r19998, %r16, %r18345;
	xor.b32  	%r19999, %r17, %r18561;
	xor.b32  	%r20000, %r19192, %r18573;
	xor.b32  	%r20001, %r19, %r18417;
	xor.b32  	%r20002, %r20, %r18565;
	xor.b32  	%r20003, %r21, %r18465;
	xor.b32  	%r20004, %r22, %r18545;
	xor.b32  	%r20005, %r23, %r18501;
	xor.b32  	%r20006, %r24, %r18333;
	xor.b32  	%r20007, %r25, %r18537;
	xor.b32  	%r20008, %r26, %r18381;
	xor.b32  	%r20009, %r27, %r18549;
	xor.b32  	%r20010, %r28, %r18541;
	xor.b32  	%r20011, %r29, %r18453;
	xor.b32  	%r20012, %r30, %r18445;
	xor.b32  	%r20013, %r19206, %r18593;
	xor.b32  	%r20014, %r32, %r18585;
	xor.b32  	%r20015, %r19209, %r18325;
	xor.b32  	%r20016, %r19211, %r18597;
	xor.b32  	%r20017, %r35, %r18373;
	xor.b32  	%r20018, %r36, %r18397;
	xor.b32  	%r20019, %r37, %r18589;
	and.b32  	%r20020, %r20004, %r19987;
	xor.b32  	%r20021, %r20012, %r20020;
	xor.b32  	%r20022, %r20004, %r19996;
	xor.b32  	%r18603, %r20022, %r20021;
	or.b32  	%r20023, %r20012, %r19987;
	xor.b32  	%r20024, %r20023, %r19996;
	xor.b32  	%r20025, %r18603, %r19987;
	or.b32  	%r20026, %r20025, %r20024;
	xor.b32  	%r20027, %r20026, %r20021;
	and.b32  	%r20028, %r20024, %r20021;
	xor.b32  	%r20029, %r20025, %r20028;
	xor.b32  	%r20030, %r20029, %r20024;
	xor.b32  	%r18751, %r20030, %r20027;
	and.b32  	%r20031, %r20005, %r19989;
	xor.b32  	%r20032, %r20013, %r20031;
	xor.b32  	%r20033, %r20005, %r19997;
	xor.b32  	%r18627, %r20033, %r20032;
	or.b32  	%r20034, %r20013, %r19989;
	xor.b32  	%r20035, %r20034, %r19997;
	xor.b32  	%r20036, %r18627, %r19989;
	or.b32  	%r20037, %r20036, %r20035;
	xor.b32  	%r20038, %r20037, %r20032;
	and.b32  	%r20039, %r20035, %r20032;
	xor.b32  	%r20040, %r20036, %r20039;
	xor.b32  	%r20041, %r20040, %r20035;
	xor.b32  	%r18775, %r20041, %r20038;
	and.b32  	%r20042, %r20006, %r19990;
	xor.b32  	%r20043, %r20014, %r20042;
	xor.b32  	%r20044, %r20006, %r19998;
	xor.b32  	%r18651, %r20044, %r20043;
	or.b32  	%r20045, %r20014, %r19990;
	xor.b32  	%r20046, %r20045, %r19998;
	xor.b32  	%r20047, %r18651, %r19990;
	or.b32  	%r20048, %r20047, %r20046;
	xor.b32  	%r20049, %r20048, %r20043;
	and.b32  	%r20050, %r20046, %r20043;
	xor.b32  	%r20051, %r20047, %r20050;
	xor.b32  	%r20052, %r20051, %r20046;
	xor.b32  	%r18607, %r20052, %r20049;
	and.b32  	%r20053, %r20007, %r19991;
	xor.b32  	%r20054, %r20015, %r20053;
	xor.b32  	%r20055, %r20007, %r19999;
	xor.b32  	%r18675, %r20055, %r20054;
	or.b32  	%r20056, %r20015, %r19991;
	xor.b32  	%r20057, %r20056, %r19999;
	xor.b32  	%r20058, %r18675, %r19991;
	or.b32  	%r20059, %r20058, %r20057;
	xor.b32  	%r20060, %r20059, %r20054;
	and.b32  	%r20061, %r20057, %r20054;
	xor.b32  	%r20062, %r20058, %r20061;
	xor.b32  	%r20063, %r20062, %r20057;
	xor.b32  	%r18631, %r20063, %r20060;
	and.b32  	%r20064, %r20008, %r19992;
	xor.b32  	%r20065, %r20016, %r20064;
	xor.b32  	%r20066, %r20008, %r20000;
	xor.b32  	%r18699, %r20066, %r20065;
	or.b32  	%r20067, %r20016, %r19992;
	xor.b32  	%r20068, %r20067, %r20000;
	xor.b32  	%r20069, %r18699, %r19992;
	or.b32  	%r20070, %r20069, %r20068;
	xor.b32  	%r20071, %r20070, %r20065;
	and.b32  	%r20072, %r20068, %r20065;
	xor.b32  	%r20073, %r20069, %r20072;
	xor.b32  	%r20074, %r20073, %r20068;
	xor.b32  	%r18655, %r20074, %r20071;
	and.b32  	%r20075, %r20009, %r19993;
	xor.b32  	%r20076, %r20017, %r20075;
	xor.b32  	%r20077, %r20009, %r20001;
	xor.b32  	%r18723, %r20077, %r20076;
	or.b32  	%r20078, %r20017, %r19993;
	xor.b32  	%r20079, %r20078, %r20001;
	xor.b32  	%r20080, %r18723, %r19993;
	or.b32  	%r20081, %r20080, %r20079;
	xor.b32  	%r20082, %r20081, %r20076;
	and.b32  	%r20083, %r20079, %r20076;
	xor.b32  	%r20084, %r20080, %r20083;
	xor.b32  	%r20085, %r20084, %r20079;
	xor.b32  	%r18679, %r20085, %r20082;
	and.b32  	%r20086, %r20010, %r19994;
	xor.b32  	%r20087, %r20018, %r20086;
	xor.b32  	%r20088, %r20010, %r20002;
	xor.b32  	%r18747, %r20088, %r20087;
	or.b32  	%r20089, %r20018, %r19994;
	xor.b32  	%r20090, %r20089, %r20002;
	xor.b32  	%r20091, %r18747, %r19994;
	or.b32  	%r20092, %r20091, %r20090;
	xor.b32  	%r20093, %r20092, %r20087;
	and.b32  	%r20094, %r20090, %r20087;
	xor.b32  	%r20095, %r20091, %r20094;
	xor.b32  	%r20096, %r20095, %r20090;
	xor.b32  	%r18703, %r20096, %r20093;
	and.b32  	%r20097, %r20011, %r19995;
	xor.b32  	%r20098, %r20019, %r20097;
	xor.b32  	%r20099, %r20011, %r20003;
	xor.b32  	%r18771, %r20099, %r20098;
	or.b32  	%r20100, %r20019, %r19995;
	xor.b32  	%r20101, %r20100, %r20003;
	xor.b32  	%r20102, %r18771, %r19995;
	or.b32  	%r20103, %r20102, %r20101;
	xor.b32  	%r20104, %r20103, %r20098;
	and.b32  	%r20105, %r20101, %r20098;
	xor.b32  	%r20106, %r20102, %r20105;
	xor.b32  	%r20107, %r20106, %r20101;
	xor.b32  	%r18727, %r20107, %r20104;
	// begin inline asm
	shf.l.wrap.b32 %r18601, %r18603, %r18603, %r19156;
	// end inline asm
	// begin inline asm
	shf.l.wrap.b32 %r18605, %r18607, %r18607, %r19160;
	// end inline asm
	xor.b32  	%r20108, %r18601, %r20038;
	xor.b32  	%r18611, %r20108, %r18605;
	shl.b32 	%r20109, %r18601, 3;
	xor.b32  	%r20110, %r20062, %r20109;
	xor.b32  	%r20111, %r20110, %r18605;
	not.b32 	%r18615, %r20111;
	// begin inline asm
	shf.l.wrap.b32 %r18609, %r18611, %r18611, %r19164;
	// end inline asm
	// begin inline asm
	shf.l.wrap.b32 %r18613, %r18615, %r18615, %r19168;
	// end inline asm
	xor.b32  	%r20112, %r18609, %r18601;
	xor.b32  	%r18619, %r20112, %r18613;
	shl.b32 	%r20113, %r18609, 7;
	xor.b32  	%r20114, %r20113, %r18605;
	xor.b32  	%r18623, %r20114, %r18613;
	// begin inline asm
	shf.l.wrap.b32 %r18617, %r18619, %r18619, %r19172;
	// end inline asm
	// begin inline asm
	shf.l.wrap.b32 %r18621, %r18623, %r18623, %r19176;
	// end inline asm
	// begin inline asm
	shf.l.wrap.b32 %r18625, %r18627, %r18627, %r19156;
	// end inline asm
	// begin inline asm
	shf.l.wrap.b32 %r18629, %r18631, %r18631, %r19160;
	// end inline asm
	xor.b32  	%r20115, %r18625, %r20049;
	xor.b32  	%r18635, %r20115, %r18629;
	shl.b32 	%r20116, %r18625, 3;
	xor.b32  	%r20117, %r20073, %r20116;
	xor.b32  	%r20118, %r20117, %r18629;
	not.b32 	%r18639, %r20118;
	// begin inline asm
	shf.l.wrap.b32 %r18633, %r18635, %r18635, %r19164;
	// end inline asm
	// begin inline asm
	shf.l.wrap.b32 %r18637, %r18639, %r18639, %r19168;
	// end inline asm
	xor.b32  	%r20119, %r18633, %r18625;
	xor.b32  	%r18643, %r20119, %r18637;
	shl.b32 	%r20120, %r18633, 7;
	xor.b32  	%r20121, %r20120, %r18629;
	xor.b32  	%r18647, %r20121, %r18637;
	// begin inline asm
	shf.l.wrap.b32 %r18641, %r18643, %r18643, %r19172;
	// end inline asm
	// begin inline asm
	shf.l.wrap.b32 %r18645, %r18647, %r18647, %r19176;
	// end inline asm
	// begin inline asm
	shf.l.wrap.b32 %r18649, %r18651, %r18651, %r19156;
	// end inline asm
	// begin inline asm
	shf.l.wrap.b32 %r18653, %r18655, %r18655, %r19160;
	// end inline asm
	xor.b32  	%r20122, %r18649, %r20060;
	xor.b32  	%r18659, %r20122, %r18653;
	shl.b32 	%r20123, %r18649, 3;
	xor.b32  	%r20124, %r20084, %r20123;
	xor.b32  	%r20125, %r20124, %r18653;
	not.b32 	%r18663, %r20125;
	// begin inline asm
	shf.l.wrap.b32 %r18657, %r18659, %r18659, %r19164;
	// end inline asm
	// begin inline asm
	shf.l.wrap.b32 %r18661, %r18663, %r18663, %r19168;
	// end inline asm
	xor.b32  	%r20126, %r18657, %r18649;
	xor.b32  	%r18667, %r20126, %r18661;
	shl.b32 	%r20127, %r18657, 7;
	xor.b32  	%r20128, %r20127, %r18653;
	xor.b32  	%r18671, %r20128, %r18661;
	// begin inline asm
	shf.l.wrap.b32 %r18665, %r18667, %r18667, %r19172;
	// end inline asm
	// begin inline asm
	shf.l.wrap.b32 %r18669, %r18671, %r18671, %r19176;
	// end inline asm
	// begin inline asm
	shf.l.wrap.b32 %r18673, %r18675, %r18675, %r19156;
	// end inline asm
	// begin inline asm
	shf.l.wrap.b32 %r18677, %r18679, %r18679, %r19160;
	// end inline asm
	xor.b32  	%r20129, %r18673, %r20071;
	xor.b32  	%r18683, %r20129, %r18677;
	shl.b32 	%r20130, %r18673, 3;
	xor.b32  	%r20131, %r20095, %r20130;
	xor.b32  	%r20132, %r20131, %r18677;
	not.b32 	%r18687, %r20132;
	// begin inline asm
	shf.l.wrap.b32 %r18681, %r18683, %r18683, %r19164;
	// end inline asm
	// begin inline asm
	shf.l.wrap.b32 %r18685, %r18687, %r18687, %r19168;
	// end inline asm
	xor.b32  	%r20133, %r18681, %r18673;
	xor.b32  	%r18691, %r20133, %r18685;
	shl.b32 	%r20134, %r18681, 7;
	xor.b32  	%r20135, %r20134, %r18677;
	xor.b32  	%r18695, %r20135, %r18685;
	// begin inline asm
	shf.l.wrap.b32 %r18689, %r18691, %r18691, %r19172;
	// end inline asm
	// begin inline asm
	shf.l.wrap.b32 %r18693, %r18695, %r18695, %r19176;
	// end inline asm
	// begin inline asm
	shf.l.wrap.b32 %r18697, %r18699, %r18699, %r19156;
	// end inline asm
	// begin inline asm
	shf.l.wrap.b32 %r18701, %r18703, %r18703, %r19160;
	// end inline asm
	xor.b32  	%r20136, %r18697, %r20082;
	xor.b32  	%r18707, %r20136, %r18701;
	shl.b32 	%r20137, %r18697, 3;
	xor.b32  	%r20138, %r20106, %r20137;
	xor.b32  	%r20139, %r20138, %r18701;
	not.b32 	%r18711, %r20139;
	// begin inline asm
	shf.l.wrap.b32 %r18705, %r18707, %r18707, %r19164;
	// end inline asm
	// begin inline asm
	shf.l.wrap.b32 %r18709, %r18711, %r18711, %r19168;
	// end inline asm
	xor.b32  	%r20140, %r18705, %r18697;
	xor.b32  	%r18715, %r20140, %r18709;
	shl.b32 	%r20141, %r18705, 7;
	xor.b32  	%r20142, %r20141, %r18701;
	xor.b32  	%r18719, %r20142, %r18709;
	// begin inline asm
	shf.l.wrap.b32 %r18713, %r18715, %r18715, %r19172;
	// end inline asm
	// begin inline asm
	shf.l.wrap.b32 %r18717, %r18719, %r18719, %r19176;
	// end inline asm
	// begin inline asm
	shf.l.wrap.b32 %r18721, %r18723, %r18723, %r19156;
	// end inline asm
	// begin inline asm
	shf.l.wrap.b32 %r18725, %r18727, %r18727, %r19160;
	// end inline asm
	xor.b32  	%r20143, %r18721, %r20093;
	xor.b32  	%r18731, %r20143, %r18725;
	shl.b32 	%r20144, %r18721, 3;
	xor.b32  	%r20145, %r20029, %r20144;
	xor.b32  	%r20146, %r20145, %r18725;
	not.b32 	%r18735, %r20146;
	// begin inline asm
	shf.l.wrap.b32 %r18729, %r18731, %r18731, %r19164;
	// end inline asm
	// begin inline asm
	shf.l.wrap.b32 %r18733, %r18735, %r18735, %r19168;
	// end inline asm
	xor.b32  	%r20147, %r18729, %r18721;
	xor.b32  	%r18739, %r20147, %r18733;
	shl.b32 	%r20148, %r18729, 7;
	xor.b32  	%r20149, %r20148, %r18725;
	xor.b32  	%r18743, %r20149, %r18733;
	// begin inline asm
	shf.l.wrap.b32 %r18737, %r18739, %r18739, %r19172;
	// end inline asm
	// begin inline asm
	shf.l.wrap.b32 %r18741, %r18743, %r18743, %r19176;
	// end inline asm
	// begin inline asm
	shf.l.wrap.b32 %r18745, %r18747, %r18747, %r19156;
	// end inline asm
	// begin inline asm
	shf.l.wrap.b32 %r18749, %r18751, %r18751, %r19160;
	// end inline asm
	xor.b32  	%r20150, %r18745, %r20104;
	xor.b32  	%r18755, %r20150, %r18749;
	shl.b32 	%r20151, %r18745, 3;
	xor.b32  	%r20152, %r20040, %r20151;
	xor.b32  	%r20153, %r20152, %r18749;
	not.b32 	%r18759, %r20153;
	// begin inline asm
	shf.l.wrap.b32 %r18753, %r18755, %r18755, %r19164;
	// end inline asm
	// begin inline asm
	shf.l.wrap.b32 %r18757, %r18759, %r18759, %r19168;
	// end inline asm
	xor.b32  	%r20154, %r18753, %r18745;
	xor.b32  	%r18763, %r20154, %r18757;
	shl.b32 	%r20155, %r18753, 7;
	xor.b32  	%r20156, %r20155, %r18749;
	xor.b32  	%r18767, %r20156, %r18757;
	// begin inline asm
	shf.l.wrap.b32 %r18761, %r18763, %r18763, %r19172;
	// end inline asm
	// begin inline asm
	shf.l.wrap.b32 %r18765, %r18767, %r18767, %r19176;
	// end inline asm
	// begin inline asm
	shf.l.wrap.b32 %r18769, %r18771, %r18771, %r19156;
	// end inline asm
	// begin inline asm
	shf.l.wrap.b32 %r18773, %r18775, %r18775, %r19160;
	// end inline asm
	xor.b32  	%r20157, %r18769, %r20027;
	xor.b32  	%r18779, %r20157, %r18773;
	shl.b32 	%r20158, %r18769, 3;
	xor.b32  	%r20159, %r20051, %r20158;
	xor.b32  	%r20160, %r20159, %r18773;
	not.b32 	%r18783, %r20160;
	// begin inline asm
	shf.l.wrap.b32 %r18777, %r18779, %r18779, %r19164;
	// end inline asm
	// begin inline asm
	shf.l.wrap.b32 %r18781, %r18783, %r18783, %r19168;
	// end inline asm
	xor.b32  	%r20161, %r18777, %r18769;
	xor.b32  	%r18787, %r20161, %r18781;
	shl.b32 	%r20162, %r18777, 7;
	xor.b32  	%r20163, %r20162, %r18773;
	xor.b32  	%r18791, %r20163, %r18781;
	// begin inline asm
	shf.l.wrap.b32 %r18785, %r18787, %r18787, %r19172;
	// end inline asm
	// begin inline asm
	shf.l.wrap.b32 %r18789, %r18791, %r18791, %r19176;
	// end inline asm
	// begin inline asm
	shf.l.wrap.b32 %r18793, %r18617, %r18617, %r19156;
	// end inline asm
	// begin inline asm
	shf.l.wrap.b32 %r18797, %r18737, %r18737, %r19160;
	// end inline asm
	xor.b32  	%r20164, %r18793, %r18665;
	xor.b32  	%r18803, %r20164, %r18797;
	shl.b32 	%r20165, %r18793, 3;
	xor.b32  	%r20166, %r20165, %r18785;
	xor.b32  	%r18807, %r20166, %r18797;
	// begin inline asm
	shf.l.wrap.b32 %r18801, %r18803, %r18803, %r19164;
	// end inline asm
	// begin inline asm
	shf.l.wrap.b32 %r18805, %r18807, %r18807, %r19168;
	// end inline asm
	xor.b32  	%r20167, %r18801, %r18793;
	xor.b32  	%r18811, %r20167, %r18805;
	shl.b32 	%r20168, %r18801, 7;
	xor.b32  	%r20169, %r20168, %r18797;
	xor.b32  	%r18815, %r20169, %r18805;
	// begin inline asm
	shf.l.wrap.b32 %r18809, %r18811, %r18811, %r19172;
	// end inline asm
	// begin inline asm
	shf.l.wrap.b32 %r18813, %r18815, %r18815, %r19176;
	// end inline asm
	// begin inline asm
	shf.l.wrap.b32 %r18817, %r18765, %r18765, %r19156;
	// end inline asm
	// begin inline asm
	shf.l.wrap.b32 %r18821, %r18693, %r18693, %r19160;
	// end inline asm
	xor.b32  	%r20170, %r18817, %r18645;
	xor.b32  	%r18827, %r20170, %r18821;
	shl.b32 	%r20171, %r18817, 3;
	xor.b32  	%r20172, %r20171, %r18717;
	xor.b32  	%r18831, %r20172, %r18821;
	// begin inline asm
	shf.l.wrap.b32 %r18825, %r18827, %r18827, %r19164;
	// end inline asm
	// begin inline asm
	shf.l.wrap.b32 %r18829, %r18831, %r18831, %r19168;
	// end inline asm
	xor.b32  	%r20173, %r18825, %r18817;
	xor.b32  	%r18835, %r20173, %r18829;
	shl.b32 	%r20174, %r18825, 7;
	xor.b32  	%r20175, %r20174, %r18821;
	xor.b32  	%r18839, %r20175, %r18829;
	// begin inline asm
	shf.l.wrap.b32 %r18833, %r18835, %r18835, %r19172;
	// end inline asm
	// begin inline asm
	shf.l.wrap.b32 %r18837, %r18839, %r18839, %r19176;
	// end inline asm
	// begin inline asm
	shf.l.wrap.b32 %r18841, %r18609, %r18609, %r19156;
	// end inline asm
	// begin inline asm
	shf.l.wrap.b32 %r18845, %r18681, %r18681, %r19160;
	// end inline asm
	xor.b32  	%r20176, %r18841, %r18657;
	xor.b32  	%r18851, %r20176, %r18845;
	shl.b32 	%r20177, %r18841, 3;
	xor.b32  	%r20178, %r20177, %r18729;
	xor.b32  	%r18855, %r20178, %r18845;
	// begin inline asm
	shf.l.wrap.b32 %r18849, %r18851, %r18851, %r19164;
	// end inline asm
	// begin inline asm
	shf.l.wrap.b32 %r18853, %r18855, %r18855, %r19168;
	// end inline asm
	xor.b32  	%r20179, %r18849, %r18841;
	xor.b32  	%r18859, %r20179, %r18853;
	shl.b32 	%r20180, %r18849, 7;
	xor.b32  	%r20181, %r20180, %r18845;
	xor.b32  	%r18863, %r20181, %r18853;
	// begin inline asm
	shf.l.wrap.b32 %r18857, %r18859, %r18859, %r19172;
	// end inline asm
	// begin inline asm
	shf.l.wrap.b32 %r18861, %r18863, %r18863, %r19176;
	// end inline asm
	// begin inline asm
	shf.l.wrap.b32 %r18865, %r18757, %r18757, %r19156;
	// end inline asm
	// begin inline asm
	shf.l.wrap.b32 %r18869, %r18637, %r18637, %r19160;
	// end inline asm
	xor.b32  	%r20182, %r18865, %r18781;
	xor.b32  	%r18875, %r20182, %r18869;
	shl.b32 	%r20183, %r18865, 3;
	xor.b32  	%r20184, %r20183, %r18709;
	xor.b32  	%r18879, %r20184, %r18869;
	// begin inline asm
	shf.l.wrap.b32 %r18873, %r18875, %r18875, %r19164;
	// end inline asm
	// begin inline asm
	shf.l.wrap.b32 %r18877, %r18879, %r18879, %r19168;
	// end inline asm
	xor.b32  	%r20185, %r18873, %r18865;
	xor.b32  	%r18883, %r20185, %r18877;
	shl.b32 	%r20186, %r18873, 7;
	xor.b32  	%r20187, %r20186, %r18869;
	xor.b32  	%r18887, %r20187, %r18877;
	// begin inline asm
	shf.l.wrap.b32 %r18881, %r18883, %r18883, %r19172;
	// end inline asm
	// begin inline asm
	shf.l.wrap.b32 %r18885, %r18887, %r18887, %r19176;
	// end inline asm
	xor.b32  	%r20188, %r19178, %r18809;
	xor.b32  	%r20189, %r7, %r18641;
	xor.b32  	%r20190, %r20189, 5;
	xor.b32  	%r20191, %r8, %r18801;
	xor.b32  	%r20192, %r9, %r18689;
	xor.b32  	%r20193, %r19183, %r18713;
	xor.b32  	%r20194, %r11, %r18813;
	xor.b32  	%r20195, %r12, %r18761;
	xor.b32  	%r20196, %r13, %r18805;
	xor.b32  	%r20197, %r14, %r18777;
	xor.b32  	%r20198, %r15, %r18857;
	xor.b32  	%r20199, %r16, %r18633;
	xor.b32  	%r20200, %r17, %r18849;
	xor.b32  	%r20201, %r19192, %r18861;
	xor.b32  	%r20202, %r19, %r18705;
	xor.b32  	%r20203, %r20, %r18853;
	xor.b32  	%r20204, %r21, %r18753;
	xor.b32  	%r20205, %r22, %r18833;
	xor.b32  	%r20206, %r23, %r18789;
	xor.b32  	%r20207, %r24, %r18621;
	xor.b32  	%r20208, %r25, %r18825;
	xor.b32  	%r20209, %r26, %r18669;
	xor.b32  	%r20210, %r27, %r18837;
	xor.b32  	%r20211, %r28, %r18829;
	xor.b32  	%r20212, %r29, %r18741;
	xor.b32  	%r20213, %r30, %r18733;
	xor.b32  	%r20214, %r19206, %r18881;
	xor.b32  	%r20215, %r32, %r18873;
	xor.b32  	%r20216, %r19209, %r18613;
	xor.b32  	%r20217, %r19211, %r18885;
	xor.b32  	%r20218, %r35, %r18661;
	xor.b32  	%r20219, %r36, %r18685;
	xor.b32  	%r20220, %r37, %r18877;
	and.b32  	%r20221, %r20205, %r20188;
	xor.b32  	%r20222, %r20213, %r20221;
	xor.b32  	%r20223, %r20205, %r20197;
	xor.b32  	%r18891, %r20223, %r20222;
	or.b32  	%r20224, %r20213, %r20188;
	xor.b32  	%r20225, %r20224, %r20197;
	xor.b32  	%r20226, %r18891, %r20188;
	or.b32  	%r20227, %r20226, %r20225;
	xor.b32  	%r20228, %r20227, %r20222;
	and.b32  	%r20229, %r20225, %r20222;
	xor.b32  	%r20230, %r20226, %r20229;
	xor.b32  	%r20231, %r20230, %r20225;
	xor.b32  	%r19039, %r20231, %r20228;
	and.b32  	%r20232, %r20206, %r20190;
	xor.b32  	%r20233, %r20214, %r20232;
	xor.b32  	%r20234, %r20206, %r20198;
	xor.b32  	%r18915, %r20234, %r20233;
	or.b32  	%r20235, %r20214, %r20190;
	xor.b32  	%r20236, %r20235, %r20198;
	xor.b32  	%r20237, %r18915, %r20190;
	or.b32  	%r20238, %r20237, %r20236;
	xor.b32  	%r20239, %r20238, %r20233;
	and.b32  	%r20240, %r20236, %r20233;
	xor.b32  	%r20241, %r20237, %r20240;
	xor.b32  	%r20242, %r20241, %r20236;
	xor.b32  	%r19063, %r20242, %r20239;
	and.b32  	%r20243, %r20207, %r20191;
	xor.b32  	%r20244, %r20215, %r20243;
	xor.b32  	%r20245, %r20207, %r20199;
	xor.b32  	%r18939, %r20245, %r20244;
	or.b32  	%r20246, %r20215, %r20191;
	xor.b32  	%r20247, %r20246, %r20199;
	xor.b32  	%r20248, %r18939, %r20191;
	or.b32  	%r20249, %r20248, %r20247;
	xor.b32  	%r20250, %r20249, %r20244;
	and.b32  	%r20251, %r20247, %r20244;
	xor.b32  	%r20252, %r20248, %r20251;
	xor.b32  	%r20253, %r20252, %r20247;
	xor.b32  	%r18895, %r20253, %r20250;
	and.b32  	%r20254, %r20208, %r20192;
	xor.b32  	%r20255, %r20216, %r20254;
	xor.b32  	%r20256, %r20208, %r20200;
	xor.b32  	%r18963, %r20256, %r20255;
	or.b32  	%r20257, %r20216, %r20192;
	xor.b32  	%r20258, %r20257, %r20200;
	xor.b32  	%r20259, %r18963, %r20192;
	or.b32  	%r20260, %r20259, %r20258;
	xor.b32  	%r20261, %r20260, %r20255;
	and.b32  	%r20262, %r20258, %r20255;
	xor.b32  	%r20263, %r20259, %r20262;
	xor.b32  	%r20264, %r20263, %r20258;
	xor.b32  	%r18919, %r20264, %r20261;
	and.b32  	%r20265, %r20209, %r20193;
	xor.b32  	%r20266, %r20217, %r20265;
	xor.b32  	%r20267, %r20209, %r20201;
	xor.b32  	%r18987, %r20267, %r20266;
	or.b32  	%r20268, %r20217, %r20193;
	xor.b32  	%r20269, %r20268, %r20201;
	xor.b32  	%r20270, %r18987, %r20193;
	or.b32  	%r20271, %r20270, %r20269;
	xor.b32  	%r20272, %r20271, %r20266;
	and.b32  	%r20273, %r20269, %r20266;
	xor.b32  	%r20274, %r20270, %r20273;
	xor.b32  	%r20275, %r20274, %r20269;
	xor.b32  	%r18943, %r20275, %r20272;
	and.b32  	%r20276, %r20210, %r20194;
	xor.b32  	%r20277, %r20218, %r20276;
	xor.b32  	%r20278, %r20210, %r20202;
	xor.b32  	%r19011, %r20278, %r20277;
	or.b32  	%r20279, %r20218, %r20194;
	xor.b32  	%r20280, %r20279, %r20202;
	xor.b32  	%r20281, %r19011, %r20194;
	or.b32  	%r20282, %r20281, %r20280;
	xor.b32  	%r20283, %r20282, %r20277;
	and.b32  	%r20284, %r20280, %r20277;
	xor.b32  	%r20285, %r20281, %r20284;
	xor.b32  	%r20286, %r20285, %r20280;
	xor.b32  	%r18967, %r20286, %r20283;
	and.b32  	%r20287, %r20211, %r20195;
	xor.b32  	%r20288, %r20219, %r20287;
	xor.b32  	%r20289, %r20211, %r20203;
	xor.b32  	%r19035, %r20289, %r20288;
	or.b32  	%r20290, %r20219, %r20195;
	xor.b32  	%r20291, %r20290, %r20203;
	xor.b32  	%r20292, %r19035, %r20195;
	or.b32  	%r20293, %r20292, %r20291;
	xor.b32  	%r20294, %r20293, %r20288;
	and.b32  	%r20295, %r20291, %r20288;
	xor.b32  	%r20296, %r20292, %r20295;
	xor.b32  	%r20297, %r20296, %r20291;
	xor.b32  	%r18991, %r20297, %r20294;
	and.b32  	%r20298, %r20212, %r20196;
	xor.b32  	%r20299, %r20220, %r20298;
	xor.b32  	%r20300, %r20212, %r20204;
	xor.b32  	%r19059, %r20300, %r20299;
	or.b32  	%r20301, %r20220, %r20196;
	xor.b32  	%r20302, %r20301, %r20204;
	xor.b32  	%r20303, %r19059, %r20196;
	or.b32  	%r20304, %r20303, %r20302;
	xor.b32  	%r20305, %r20304, %r20299;
	and.b32  	%r20306, %r20302, %r20299;
	xor.b32  	%r20307, %r20303, %r20306;
	xor.b32  	%r20308, %r20307, %r20302;
	xor.b32  	%r19015, %r20308, %r20305;
	// begin inline asm
	shf.l.wrap.b32 %r18889, %r18891, %r18891, %r19156;
	// end inline asm
	// begin inline asm
	shf.l.wrap.b32 %r18893, %r18895, %r18895, %r19160;
	// end inline asm
	xor.b32  	%r20309, %r18889, %r20239;
	xor.b32  	%r18899, %r20309, %r18893;
	shl.b32 	%r20310, %r18889, 3;
	xor.b32  	%r20311, %r20263, %r20310;
	xor.b32  	%r20312, %r20311, %r18893;
	not.b32 	%r18903, %r20312;
	// begin inline asm
	shf.l.wrap.b32 %r18897, %r18899, %r18899, %r19164;
	// end inline asm
	// begin inline asm
	shf.l.wrap.b32 %r18901, %r18903, %r18903, %r19168;
	// end inline asm
	xor.b32  	%r20313, %r18897, %r18889;
	xor.b32  	%r18907, %r20313, %r18901;
	shl.b32 	%r20314, %r18897, 7;
	xor.b32  	%r20315, %r20314, %r18893;
	xor.b32  	%r18911, %r20315, %r18901;
	// begin inline asm
	shf.l.wrap.b32 %r18905, %r18907, %r18907, %r19172;
	// end inline asm
	// begin inline asm
	shf.l.wrap.b32 %r18909, %r18911, %r18911, %r19176;
	// end inline asm
	// begin inline asm
	shf.l.wrap.b32 %r18913, %r18915, %r18915, %r19156;
	// end inline asm
	// begin inline asm
	shf.l.wrap.b32 %r18917, %r18919, %r18919, %r19160;
	// end inline asm
	xor.b32  	%r20316, %r18913, %r20250;
	xor.b32  	%r18923, %r20316, %r18917;
	shl.b32 	%r20317, %r18913, 3;
	xor.b32  	%r20318, %r20274, %r20317;
	xor.b32  	%r20319, %r20318, %r18917;
	not.b32 	%r18927, %r20319;
	// begin inline asm
	shf.l.wrap.b32 %r18921, %r18923, %r18923, %r19164;
	// end inline asm
	// begin inline asm
	shf.l.wrap.b32 %r18925, %r18927, %r18927, %r19168;
	// end inline asm
	xor.b32  	%r20320, %r18921, %r18913;
	xor.b32  	%r18931, %r20320, %r18925;
	shl.b32 	%r20321, %r18921, 7;
	xor.b32  	%r20322, %r20321, %r18917;
	xor.b32  	%r18935, %r20322, %r18925;
	// begin inline asm
	shf.l.wrap.b32 %r18929, %r18931, %r18931, %r19172;
	// end inline asm
	// begin inline asm
	shf.l.wrap.b32 %r18933, %r18935, %r18935, %r19176;
	// end inline asm
	// begin inline asm
	shf.l.wrap.b32 %r18937, %r18939, %r18939, %r19156;
	// end inline asm
	// begin inline asm
	shf.l.wrap.b32 %r18941, %r18943, %r18943, %r19160;
	// end inline asm
	xor.b32  	%r20323, %r18937, %r20261;
	xor.b32  	%r18947, %r20323, %r18941;
	shl.b32 	%r20324, %r18937, 3;
	xor.b32  	%r20325, %r20285, %r20324;
	xor.b32  	%r20326, %r20325, %r18941;
	not.b32 	%r18951, %r20326;
	// begin inline asm
	shf.l.wrap.b32 %r18945, %r18947, %r18947, %r19164;
	// end inline asm
	// begin inline asm
	shf.l.wrap.b32 %r18949, %r18951, %r18951, %r19168;
	// end inline asm
	xor.b32  	%r20327, %r18945, %r18937;
	xor.b32  	%r18955, %r20327, %r18949;
	shl.b32 	%r20328, %r18945, 7;
	xor.b32  	%r20329, %r20328, %r18941;
	xor.b32  	%r18959, %r20329, %r18949;
	// begin inline asm
	shf.l.wrap.b32 %r18953, %r18955, %r18955, %r19172;
	// end inline asm
	// begin inline asm
	shf.l.wrap.b32 %r18957, %r18959, %r18959, %r19176;
	// end inline asm
	// begin inline asm
	shf.l.wrap.b32 %r18961, %r18963, %r18963, %r19156;
	// end inline asm
	// begin inline asm
	shf.l.wrap.b32 %r18965, %r18967, %r18967, %r19160;
	// end inline asm
	xor.b32  	%r20330, %r18961, %r20272;
	xor.b32  	%r18971, %r20330, %r18965;
	shl.b32 	%r20331, %r18961, 3;
	xor.b32  	%r20332, %r20296, %r20331;
	xor.b32  	%r20333, %r20332, %r18965;
	not.b32 	%r18975, %r20333;
	// begin inline asm
	shf.l.wrap.b32 %r18969, %r18971, %r18971, %r19164;
	// end inline asm
	// begin inline asm
	shf.l.wrap.b32 %r18973, %r18975, %r18975, %r19168;
	// end inline asm
	xor.b32  	%r20334, %r18969, %r18961;
	xor.b32  	%r18979, %r20334, %r18973;
	shl.b32 	%r20335, %r18969, 7;
	xor.b32  	%r20336, %r20335, %r18965;
	xor.b32  	%r18983, %r20336, %r18973;
	// begin inline asm
	shf.l.wrap.b32 %r18977, %r18979, %r18979, %r19172;
	// end inline asm
	// begin inline asm
	shf.l.wrap.b32 %r18981, %r18983, %r18983, %r19176;
	// end inline asm
	// begin inline asm
	shf.l.wrap.b32 %r18985, %r18987, %r18987, %r19156;
	// end inline asm
	// begin inline asm
	shf.l.wrap.b32 %r18989, %r18991, %r18991, %r19160;
	// end inline asm
	xor.b32  	%r20337, %r18985, %r20283;
	xor.b32  	%r18995, %r20337, %r18989;
	shl.b32 	%r20338, %r18985, 3;
	xor.b32  	%r20339, %r20307, %r20338;
	xor.b32  	%r20340, %r20339, %r18989;
	not.b32 	%r18999, %r20340;
	// begin inline asm
	shf.l.wrap.b32 %r18993, %r18995, %r18995, %r19164;
	// end inline asm
	// begin inline asm
	shf.l.wrap.b32 %r18997, %r18999, %r18999, %r19168;
	// end inline asm
	xor.b32  	%r20341, %r18993, %r18985;
	xor.b32  	%r19003, %r20341, %r18997;
	shl.b32 	%r20342, %r18993, 7;
	xor.b32  	%r20343, %r20342, %r18989;
	xor.b32  	%r19007, %r20343, %r18997;
	// begin inline asm
	shf.l.wrap.b32 %r19001, %r19003, %r19003, %r19172;
	// end inline asm
	// begin inline asm
	shf.l.wrap.b32 %r19005, %r19007, %r19007, %r19176;
	// end inline asm
	// begin inline asm
	shf.l.wrap.b32 %r19009, %r19011, %r19011, %r19156;
	// end inline asm
	// begin inline asm
	shf.l.wrap.b32 %r19013, %r19015, %r19015, %r19160;
	// end inline asm
	xor.b32  	%r20344, %r19009, %r20294;
	xor.b32  	%r19019, %r20344, %r19013;
	shl.b32 	%r20345, %r19009, 3;
	xor.b32  	%r20346, %r20230, %r20345;
	xor.b32  	%r20347, %r20346, %r19013;
	not.b32 	%r19023, %r20347;
	// begin inline asm
	shf.l.wrap.b32 %r19017, %r19019, %r19019, %r19164;
	// end inline asm
	// begin inline asm
	shf.l.wrap.b32 %r19021, %r19023, %r19023, %r19168;
	// end inline asm
	xor.b32  	%r20348, %r19017, %r19009;
	xor.b32  	%r19027, %r20348, %r19021;
	shl.b32 	%r20349, %r19017, 7;
	xor.b32  	%r20350, %r20349, %r19013;
	xor.b32  	%r19031, %r20350, %r19021;
	// begin inline asm
	shf.l.wrap.b32 %r19025, %r19027, %r19027, %r19172;
	// end inline asm
	// begin inline asm
	shf.l.wrap.b32 %r19029, %r19031, %r19031, %r19176;
	// end inline asm
	// begin inline asm
	shf.l.wrap.b32 %r19033, %r19035, %r19035, %r19156;
	// end inline asm
	// begin inline asm
	shf.l.wrap.b32 %r19037, %r19039, %r19039, %r19160;
	// end inline asm
	xor.b32  	%r20351, %r19033, %r20305;
	xor.b32  	%r19043, %r20351, %r19037;
	shl.b32 	%r20352, %r19033, 3;
	xor.b32  	%r20353, %r20241, %r20352;
	xor.b32  	%r20354, %r20353, %r19037;
	not.b32 	%r19047, %r20354;
	// begin inline asm
	shf.l.wrap.b32 %r19041, %r19043, %r19043, %r19164;
	// end inline asm
	// begin inline asm
	shf.l.wrap.b32 %r19045, %r19047, %r19047, %r19168;
	// end inline asm
	xor.b32  	%r20355, %r19041, %r19033;
	xor.b32  	%r19051, %r20355, %r19045;
	shl.b32 	%r20356, %r19041, 7;
	xor.b32  	%r20357, %r20356, %r19037;
	xor.b32  	%r19055, %r20357, %r19045;
	// begin inline asm
	shf.l.wrap.b32 %r19049, %r19051, %r19051, %r19172;
	// end inline asm
	// begin inline asm
	shf.l.wrap.b32 %r19053, %r19055, %r19055, %r19176;
	// end inline asm
	// begin inline asm
	shf.l.wrap.b32 %r19057, %r19059, %r19059, %r19156;
	// end inline asm
	// begin inline asm
	shf.l.wrap.b32 %r19061, %r19063, %r19063, %r19160;
	// end inline asm
	xor.b32  	%r20358, %r19057, %r20228;
	xor.b32  	%r19067, %r20358, %r19061;
	shl.b32 	%r20359, %r19057, 3;
	xor.b32  	%r20360, %r20252, %r20359;
	xor.b32  	%r20361, %r20360, %r19061;
	not.b32 	%r19071, %r20361;
	// begin inline asm
	shf.l.wrap.b32 %r19065, %r19067, %r19067, %r19164;
	// end inline asm
	// begin inline asm
	shf.l.wrap.b32 %r19069, %r19071, %r19071, %r19168;
	// end inline asm
	xor.b32  	%r20362, %r19065, %r19057;
	xor.b32  	%r19075, %r20362, %r19069;
	shl.b32 	%r20363, %r19065, 7;
	xor.b32  	%r20364, %r20363, %r19061;
	xor.b32  	%r19079, %r20364, %r19069;
	// begin inline asm
	shf.l.wrap.b32 %r19073, %r19075, %r19075, %r19172;
	// end inline asm
	// begin inline asm
	shf.l.wrap.b32 %r19077, %r19079, %r19079, %r19176;
	// end inline asm
	// begin inline asm
	shf.l.wrap.b32 %r19081, %r18905, %r18905, %r19156;
	// end inline asm
	// begin inline asm
	shf.l.wrap.b32 %r19085, %r19025, %r19025, %r19160;
	// end inline asm
	xor.b32  	%r20365, %r19081, %r18953;
	xor.b32  	%r19091, %r20365, %r19085;
	shl.b32 	%r20366, %r19081, 3;
	xor.b32  	%r20367, %r20366, %r19073;
	xor.b32  	%r19095, %r20367, %r19085;
	// begin inline asm
	shf.l.wrap.b32 %r19089, %r19091, %r19091, %r19164;
	// end inline asm
	// begin inline asm
	shf.l.wrap.b32 %r19093, %r19095, %r19095, %r19168;
	// end inline asm
	xor.b32  	%r20368, %r19089, %r19081;
	xor.b32  	%r19099, %r20368, %r19093;
	shl.b32 	%r20369, %r19089, 7;
	xor.b32  	%r20370, %r20369, %r19085;
	xor.b32  	%r19103, %r20370, %r19093;
	// begin inline asm
	shf.l.wrap.b32 %r19097, %r19099, %r19099, %r19172;
	// end inline asm
	// begin inline asm
	shf.l.wrap.b32 %r19101, %r19103, %r19103, %r19176;
	// end inline asm
	// begin inline asm
	shf.l.wrap.b32 %r19105, %r19053, %r19053, %r19156;
	// end inline asm
	// begin inline asm
	shf.l.wrap.b32 %r19109, %r18981, %r18981, %r19160;
	// end inline asm
	xor.b32  	%r20371, %r19105, %r18933;
	xor.b32  	%r19115, %r20371, %r19109;
	shl.b32 	%r20372, %r19105, 3;
	xor.b32  	%r20373, %r20372, %r19005;
	xor.b32  	%r19119, %r20373, %r19109;
	// begin inline asm
	shf.l.wrap.b32 %r19113, %r19115, %r19115, %r19164;
	// end inline asm
	// begin inline asm
	shf.l.wrap.b32 %r19117, %r19119, %r19119, %r19168;
	// end inline asm
	xor.b32  	%r20374, %r19113, %r19105;
	xor.b32  	%r19123, %r20374, %r19117;
	shl.b32 	%r20375, %r19113, 7;
	xor.b32  	%r20376, %r20375, %r19109;
	xor.b32  	%r19127, %r20376, %r19117;
	// begin inline asm
	shf.l.wrap.b32 %r19121, %r19123, %r19123, %r19172;
	// end inline asm
	// begin inline asm
	shf.l.wrap.b32 %r19125, %r19127, %r19127, %r19176;
	// end inline asm
	// begin inline asm
	shf.l.wrap.b32 %r19129, %r18897, %r18897, %r19156;
	// end inline asm
	// begin inline asm
	shf.l.wrap.b32 %r19133, %r18969, %r18969, %r19160;
	// end inline asm
	xor.b32  	%r20377, %r19129, %r18945;
	xor.b32  	%r19139, %r20377, %r19133;
	shl.b32 	%r20378, %r19129, 3;
	xor.b32  	%r20379, %r20378, %r19017;
	xor.b32  	%r19143, %r20379, %r19133;
	// begin inline asm
	shf.l.wrap.b32 %r19137, %r19139, %r19139, %r19164;
	// end inline asm
	// begin inline asm
	shf.l.wrap.b32 %r19141, %r19143, %r19143, %r19168;
	// end inline asm
	xor.b32  	%r20380, %r19137, %r19129;
	xor.b32  	%r19147, %r20380, %r19141;
	shl.b32 	%r20381, %r19137, 7;
	xor.b32  	%r20382, %r20381, %r19133;
	xor.b32  	%r19151, %r20382, %r19141;
	// begin inline asm
	shf.l.wrap.b32 %r19145, %r19147, %r19147, %r19172;
	// end inline asm
	// begin inline asm
	shf.l.wrap.b32 %r19149, %r19151, %r19151, %r19176;
	// end inline asm
	// begin inline asm
	shf.l.wrap.b32 %r19153, %r19045, %r19045, %r19156;
	// end inline asm
	// begin inline asm
	shf.l.wrap.b32 %r19157, %r18925, %r18925, %r19160;
	// end inline asm
	xor.b32  	%r20383, %r19153, %r19069;
	xor.b32  	%r19163, %r20383, %r19157;
	shl.b32 	%r20384, %r19153, 3;
	xor.b32  	%r20385, %r20384, %r18997;
	xor.b32  	%r19167, %r20385, %r19157;
	// begin inline asm
	shf.l.wrap.b32 %r19161, %r19163, %r19163, %r19164;
	// end inline asm
	// begin inline asm
	shf.l.wrap.b32 %r19165, %r19167, %r19167, %r19168;
	// end inline asm
	xor.b32  	%r20386, %r19161, %r19153;
	xor.b32  	%r19171, %r20386, %r19165;
	shl.b32 	%r20387, %r19161, 7;
	xor.b32  	%r20388, %r20387, %r19157;
	xor.b32  	%r19175, %r20388, %r19165;
	// begin inline asm
	shf.l.wrap.b32 %r19169, %r19171, %r19171, %r19172;
	// end inline asm
	// begin inline asm
	shf.l.wrap.b32 %r19173, %r19175, %r19175, %r19176;
	// end inline asm
	xor.b32  	%r322, %r272, %r19029;
	xor.b32  	%r323, %r273, %r19117;
	xor.b32  	%r324, %r274, %r19125;
	xor.b32  	%r325, %r275, %r18957;
	xor.b32  	%r326, %r276, %r19113;
	xor.b32  	%r327, %r277, %r18909;
	xor.b32  	%r328, %r278, %r19077;
	xor.b32  	%r329, %r279, %r19121;
	xor.b32  	%r330, %r280, %r19093;
	xor.b32  	%r331, %r281, %r19049;
	xor.b32  	%r332, %r282, %r19101;
	xor.b32  	%r333, %r283, %r19001;
	xor.b32  	%r334, %r284, %r18977;
	xor.b32  	%r335, %r285, %r19089;
	xor.b32  	%r336, %r286, %r18929;
	xor.b32  	%r337, %r287, %r19097;
	cvta.to.global.u64 	%rd65, %rd74;
	add.s64 	%rd66, %rd49, %rd65;
	add.s64 	%rd88, %rd66, 48;
	mov.u64 	%rd89, d_T512;
	mov.b32 	%r36078, 0;
	mov.u32 	%r36079, %r36078;
	mov.u32 	%r36080, %r36078;
	mov.u32 	%r36081, %r36078;
	mov.u32 	%r36082, %r36078;
	mov.u32 	%r36083, %r36078;
	mov.u32 	%r36084, %r36078;
	mov.u32 	%r36085, %r36078;
	mov.u32 	%r36086, %r36078;
	mov.u32 	%r36087, %r36078;
	mov.u32 	%r36088, %r36078;
	mov.u32 	%r36089, %r36078;
	mov.u32 	%r36090, %r36078;
	mov.u32 	%r36091, %r36078;
	mov.u32 	%r36092, %r36078;
	mov.u32 	%r36093, %r36078;
	mov.u32 	%r36094, %r36078;
$L__BB0_17:
	ld.global.u8 	%r20389, [%rd88];
	and.b32  	%r20390, %r20389, 1;
	neg.s32 	%r20391, %r20390;
	ld.const.u32 	%r20392, [%rd89];
	and.b32  	%r20393, %r20392, %r20391;
	xor.b32  	%r20394, %r20393, %r36079;
	ld.const.u32 	%r20395, [%rd89+4];
	and.b32  	%r20396, %r20395, %r20391;
	xor.b32  	%r20397, %r20396, %r36080;
	ld.const.u32 	%r20398, [%rd89+8];
	and.b32  	%r20399, %r20398, %r20391;
	xor.b32  	%r20400, %r20399, %r36081;
	ld.const.u32 	%r20401, [%rd89+12];
	and.b32  	%r20402, %r20401, %r20391;
	xor.b32  	%r20403, %r20402, %r36082;
	ld.const.u32 	%r20404, [%rd89+16];
	and.b32  	%r20405, %r20404, %r20391;
	xor.b32  	%r20406, %r20405, %r36083;
	ld.const.u32 	%r20407, [%rd89+20];
	and.b32  	%r20408, %r20407, %r20391;
	xor.b32  	%r20409, %r20408, %r36084;
	ld.const.u32 	%r20410, [%rd89+24];
	and.b32  	%r20411, %r20410, %r20391;
	xor.b32  	%r20412, %r20411, %r36085;
	ld.const.u32 	%r20413, [%rd89+28];
	and.b32  	%r20414, %r20413, %r20391;
	xor.b32  	%r20415, %r20414, %r36086;
	ld.const.u32 	%r20416, [%rd89+32];
	and.b32  	%r20417, %r20416, %r20391;
	xor.b32  	%r20418, %r20417, %r36087;
	ld.const.u32 	%r20419, [%rd89+36];
	and.b32  	%r20420, %r20419, %r20391;
	xor.b32  	%r20421, %r20420, %r36088;
	ld.const.u32 	%r20422, [%rd89+40];
	and.b32  	%r20423, %r20422, %r20391;
	xor.b32  	%r20424, %r20423, %r36089;
	ld.const.u32 	%r20425, [%rd89+44];
	and.b32  	%r20426, %r20425, %r20391;
	xor.b32  	%r20427, %r20426, %r36090;
	ld.const.u32 	%r20428, [%rd89+48];
	and.b32  	%r20429, %r20428, %r20391;
	xor.b32  	%r20430, %r20429, %r36091;
	ld.const.u32 	%r20431, [%rd89+52];
	and.b32  	%r20432, %r20431, %r20391;
	xor.b32  	%r20433, %r20432, %r36092;
	ld.const.u32 	%r20434, [%rd89+56];
	and.b32  	%r20435, %r20434, %r20391;
	xor.b32  	%r20436, %r20435, %r36093;
	ld.const.u32 	%r20437, [%rd89+60];
	and.b32  	%r20438, %r20437, %r20391;
	xor.b32  	%r20439, %r20438, %r36094;
	shl.b32 	%r20440, %r20389, 30;
	shr.s32 	%r20441, %r20440, 31;
	ld.const.u32 	%r20442, [%rd89+64];
	and.b32  	%r20443, %r20442, %r20441;
	xor.b32  	%r20444, %r20443, %r20394;
	ld.const.u32 	%r20445, [%rd89+68];
	and.b32  	%r20446, %r20445, %r20441;
	xor.b32  	%r20447, %r20446, %r20397;
	ld.const.u32 	%r20448, [%rd89+72];
	and.b32  	%r20449, %r20448, %r20441;
	xor.b32  	%r20450, %r20449, %r20400;
	ld.const.u32 	%r20451, [%rd89+76];
	and.b32  	%r20452, %r20451, %r20441;
	xor.b32  	%r20453, %r20452, %r20403;
	ld.const.u32 	%r20454, [%rd89+80];
	and.b32  	%r20455, %r20454, %r20441;
	xor.b32  	%r20456, %r20455, %r20406;
	ld.const.u32 	%r20457, [%rd89+84];
	and.b32  	%r20458, %r20457, %r20441;
	xor.b32  	%r20459, %r20458, %r20409;
	ld.const.u32 	%r20460, [%rd89+88];
	and.b32  	%r20461, %r20460, %r20441;
	xor.b32  	%r20462, %r20461, %r20412;
	ld.const.u32 	%r20463, [%rd89+92];
	and.b32  	%r20464, %r20463, %r20441;
	xor.b32  	%r20465, %r20464, %r20415;
	ld.const.u32 	%r20466, [%rd89+96];
	and.b32  	%r20467, %r20466, %r20441;
	xor.b32  	%r20468, %r20467, %r20418;
	ld.const.u32 	%r20469, [%rd89+100];
	and.b32  	%r20470, %r20469, %r20441;
	xor.b32  	%r20471, %r20470, %r20421;
	ld.const.u32 	%r20472, [%rd89+104];
	and.b32  	%r20473, %r20472, %r20441;
	xor.b32  	%r20474, %r20473, %r20424;
	ld.const.u32 	%r20475, [%rd89+108];
	and.b32  	%r20476, %r20475, %r20441;
	xor.b32  	%r20477, %r20476, %r20427;
	ld.const.u32 	%r20478, [%rd89+112];
	and.b32  	%r20479, %r20478, %r20441;
	xor.b32  	%r20480, %r20479, %r20430;
	ld.const.u32 	%r20481, [%rd89+116];
	and.b32  	%r20482, %r20481, %r20441;
	xor.b32  	%r20483, %r20482, %r20433;
	ld.const.u32 	%r20484, [%rd89+120];
	and.b32  	%r20485, %r20484, %r20441;
	xor.b32  	%r20486, %r20485, %r20436;
	ld.const.u32 	%r20487, [%rd89+124];
	and.b32  	%r20488, %r20487, %r20441;
	xor.b32  	%r20489, %r20488, %r20439;
	shl.b32 	%r20490, %r20389, 29;
	shr.s32 	%r20491, %r20490, 31;
	ld.const.u32 	%r20492, [%rd89+128];
	and.b32  	%r20493, %r20492, %r20491;
	xor.b32  	%r20494, %r20493, %r20444;
	ld.const.u32 	%r20495, [%rd89+132];
	and.b32  	%r20496, %r20495, %r20491;
	xor.b32  	%r20497, %r20496, %r20447;
	ld.const.u32 	%r20498, [%rd89+136];
	and.b32  	%r20499, %r20498, %r20491;
	xor.b32  	%r20500, %r20499, %r20450;
	ld.const.u32 	%r20501, [%rd89+140];
	and.b32  	%r20502, %r20501, %r20491;
	xor.b32  	%r20503, %r20502, %r20453;
	ld.const.u32 	%r20504, [%rd89+144];
	and.b32  	%r20505, %r20504, %r20491;
	xor.b32  	%r20506, %r20505, %r20456;
	ld.const.u32 	%r20507, [%rd89+148];
	and.b32  	%r20508, %r20507, %r20491;
	xor.b32  	%r20509, %r20508, %r20459;
	ld.const.u32 	%r20510, [%rd89+152];
	and.b32  	%r20511, %r20510, %r20491;
	xor.b32  	%r20512, %r20511, %r20462;
	ld.const.u32 	%r20513, [%rd89+156];
	and.b32  	%r20514, %r20513, %r20491;
	xor.b32  	%r20515, %r20514, %r20465;
	ld.const.u32 	%r20516, [%rd89+160];
	and.b32  	%r20517, %r20516, %r20491;
	xor.b32  	%r20518, %r20517, %r20468;
	ld.const.u32 	%r20519, [%rd89+164];
	and.b32  	%r20520, %r20519, %r20491;
	xor.b32  	%r20521, %r20520, %r20471;
	ld.const.u32 	%r20522, [%rd89+168];
	and.b32  	%r20523, %r20522, %r20491;
	xor.b32  	%r20524, %r20523, %r20474;
	ld.const.u32 	%r20525, [%rd89+172];
	and.b32  	%r20526, %r20525, %r20491;
	xor.b32  	%r20527, %r20526, %r20477;
	ld.const.u32 	%r20528, [%rd89+176];
	and.b32  	%r20529, %r20528, %r20491;
	xor.b32  	%r20530, %r20529, %r20480;
	ld.const.u32 	%r20531, [%rd89+180];
	and.b32  	%r20532, %r20531, %r20491;
	xor.b32  	%r20533, %r20532, %r20483;
	ld.const.u32 	%r20534, [%rd89+184];
	and.b32  	%r20535, %r20534, %r20491;
	xor.b32  	%r20536, %r20535, %r20486;
	ld.const.u32 	%r20537, [%rd89+188];
	and.b32  	%r20538, %r20537, %r20491;
	xor.b32  	%r20539, %r20538, %r20489;
	shl.b32 	%r20540, %r20389, 28;
	shr.s32 	%r20541, %r20540, 31;
	ld.const.u32 	%r20542, [%rd89+192];
	and.b32  	%r20543, %r20542, %r20541;
	xor.b32  	%r20544, %r20543, %r20494;
	ld.const.u32 	%r20545, [%rd89+196];
	and.b32  	%r20546, %r20545, %r20541;
	xor.b32  	%r20547, %r20546, %r20497;
	ld.const.u32 	%r20548, [%rd89+200];
	and.b32  	%r20549, %r20548, %r20541;
	xor.b32  	%r20550, %r20549, %r20500;
	ld.const.u32 	%r20551, [%rd89+204];
	and.b32  	%r20552, %r20551, %r20541;
	xor.b32  	%r20553, %r20552, %r20503;
	ld.const.u32 	%r20554, [%rd89+208];
	and.b32  	%r20555, %r20554, %r20541;
	xor.b32  	%r20556, %r20555, %r20506;
	ld.const.u32 	%r20557, [%rd89+212];
	and.b32  	%r20558, %r20557, %r20541;
	xor.b32  	%r20559, %r20558, %r20509;
	ld.const.u32 	%r20560, [%rd89+216];
	and.b32  	%r20561, %r20560, %r20541;
	xor.b32  	%r20562, %r20561, %r20512;
	ld.const.u32 	%r20563, [%rd89+220];
	and.b32  	%r20564, %r20563, %r20541;
	xor.b32  	%r20565, %r20564, %r20515;
	ld.const.u32 	%r20566, [%rd89+224];
	and.b32  	%r20567, %r20566, %r20541;
	xor.b32  	%r20568, %r20567, %r20518;
	ld.const.u32 	%r20569, [%rd89+228];
	and.b32  	%r20570, %r20569, %r20541;
	xor.b32  	%r20571, %r20570, %r20521;
	ld.const.u32 	%r20572, [%rd89+232];
	and.b32  	%r20573, %r20572, %r20541;
	xor.b32  	%r20574, %r20573, %r20524;
	ld.const.u32 	%r20575, [%rd89+236];
	and.b32  	%r20576, %r20575, %r20541;
	xor.b32  	%r20577, %r20576, %r20527;
	ld.const.u32 	%r20578, [%rd89+240];
	and.b32  	%r20579, %r20578, %r20541;
	xor.b32  	%r20580, %r20579, %r20530;
	ld.const.u32 	%r20581, [%rd89+244];
	and.b32  	%r20582, %r20581, %r20541;
	xor.b32  	%r20583, %r20582, %r20533;
	ld.const.u32 	%r20584, [%rd89+248];
	and.b32  	%r20585, %r20584, %r20541;
	xor.b32  	%r20586, %r20585, %r20536;
	ld.const.u32 	%r20587, [%rd89+252];
	and.b32  	%r20588, %r20587, %r20541;
	xor.b32  	%r20589, %r20588, %r20539;
	shl.b32 	%r20590, %r20389, 27;
	shr.s32 	%r20591, %r20590, 31;
	ld.const.u32 	%r20592, [%rd89+256];
	and.b32  	%r20593, %r20592, %r20591;
	xor.b32  	%r20594, %r20593, %r20544;
	ld.const.u32 	%r20595, [%rd89+260];
	and.b32  	%r20596, %r20595, %r20591;
	xor.b32  	%r20597, %r20596, %r20547;
	ld.const.u32 	%r20598, [%rd89+264];
	and.b32  	%r20599, %r20598, %r20591;
	xor.b32  	%r20600, %r20599, %r20550;
	ld.const.u32 	%r20601, [%rd89+268];
	and.b32  	%r20602, %r20601, %r20591;
	xor.b32  	%r20603, %r20602, %r20553;
	ld.const.u32 	%r20604, [%rd89+272];
	and.b32  	%r20605, %r20604, %r20591;
	xor.b32  	%r20606, %r20605, %r20556;
	ld.const.u32 	%r20607, [%rd89+276];
	and.b32  	%r20608, %r20607, %r20591;
	xor.b32  	%r20609, %r20608, %r20559;
	ld.const.u32 	%r20610, [%rd89+280];
	and.b32  	%r20611, %r20610, %r20591;
	xor.b32  	%r20612, %r20611, %r20562;
	ld.const.u32 	%r20613, [%rd89+284];
	and.b32  	%r20614, %r20613, %r20591;
	xor.b32  	%r20615, %r20614, %r20565;
	ld.const.u32 	%r20616, [%rd89+288];
	and.b32  	%r20617, %r20616, %r20591;
	xor.b32  	%r20618, %r20617, %r20568;
	ld.const.u32 	%r20619, [%rd89+292];
	and.b32  	%r20620, %r20619, %r20591;
	xor.b32  	%r20621, %r20620, %r20571;
	ld.const.u32 	%r20622, [%rd89+296];
	and.b32  	%r20623, %r20622, %r20591;
	xor.b32  	%r20624, %r20623, %r20574;
	ld.const.u32 	%r20625, [%rd89+300];
	and.b32  	%r20626, %r20625, %r20591;
	xor.b32  	%r20627, %r20626, %r20577;
	ld.const.u32 	%r20628, [%rd89+304];
	and.b32  	%r20629, %r20628, %r20591;
	xor.b32  	%r20630, %r20629, %r20580;
	ld.const.u32 	%r20631, [%rd89+308];
	and.b32  	%r20632, %r20631, %r20591;
	xor.b32  	%r20633, %r20632, %r20583;
	ld.const.u32 	%r20634, [%rd89+312];
	and.b32  	%r20635, %r20634, %r20591;
	xor.b32  	%r20636, %r20635, %r20586;
	ld.const.u32 	%r20637, [%rd89+316];
	and.b32  	%r20638, %r20637, %r20591;
	xor.b32  	%r20639, %r20638, %r20589;
	shl.b32 	%r20640, %r20389, 26;
	shr.s32 	%r20641, %r20640, 31;
	ld.const.u32 	%r20642, [%rd89+320];
	and.b32  	%r20643, %r20642, %r20641;
	xor.b32  	%r20644, %r20643, %r20594;
	ld.const.u32 	%r20645, [%rd89+324];
	and.b32  	%r20646, %r20645, %r20641;
	xor.b32  	%r20647, %r20646, %r20597;
	ld.const.u32 	%r20648, [%rd89+328];
	and.b32  	%r20649, %r20648, %r20641;
	xor.b32  	%r20650, %r20649, %r20600;
	ld.const.u32 	%r20651, [%rd89+332];
	and.b32  	%r20652, %r20651, %r20641;
	xor.b32  	%r20653, %r20652, %r20603;
	ld.const.u32 	%r20654, [%rd89+336];
	and.b32  	%r20655, %r20654, %r20641;
	xor.b32  	%r20656, %r20655, %r20606;
	ld.const.u32 	%r20657, [%rd89+340];
	and.b32  	%r20658, %r20657, %r20641;
	xor.b32  	%r20659, %r20658, %r20609;
	ld.const.u32 	%r20660, [%rd89+344];
	and.b32  	%r20661, %r20660, %r20641;
	xor.b32  	%r20662, %r20661, %r20612;
	ld.const.u32 	%r20663, [%rd89+348];
	and.b32  	%r20664, %r20663, %r20641;
	xor.b32  	%r20665, %r20664, %r20615;
	ld.const.u32 	%r20666, [%rd89+352];
	and.b32  	%r20667, %r20666, %r20641;
	xor.b32  	%r20668, %r20667, %r20618;
	ld.const.u32 	%r20669, [%rd89+356];
	and.b32  	%r20670, %r20669, %r20641;
	xor.b32  	%r20671, %r20670, %r20621;
	ld.const.u32 	%r20672, [%rd89+360];
	and.b32  	%r20673, %r20672, %r20641;
	xor.b32  	%r20674, %r20673, %r20624;
	ld.const.u32 	%r20675, [%rd89+364];
	and.b32  	%r20676, %r20675, %r20641;
	xor.b32  	%r20677, %r20676, %r20627;
	ld.const.u32 	%r20678, [%rd89+368];
	and.b32  	%r20679, %r20678, %r20641;
	xor.b32  	%r20680, %r20679, %r20630;
	ld.const.u32 	%r20681, [%rd89+372];
	and.b32  	%r20682, %r20681, %r20641;
	xor.b32  	%r20683, %r20682, %r20633;
	ld.const.u32 	%r20684, [%rd89+376];
	and.b32  	%r20685, %r20684, %r20641;
	xor.b32  	%r20686, %r20685, %r20636;
	ld.const.u32 	%r20687, [%rd89+380];
	and.b32  	%r20688, %r20687, %r20641;
	xor.b32  	%r20689, %r20688, %r20639;
	shl.b32 	%r20690, %r20389, 25;
	shr.s32 	%r20691, %r20690, 31;
	ld.const.u32 	%r20692, [%rd89+384];
	and.b32  	%r20693, %r20692, %r20691;
	xor.b32  	%r20694, %r20693, %r20644;
	ld.const.u32 	%r20695, [%rd89+388];
	and.b32  	%r20696, %r20695, %r20691;
	xor.b32  	%r20697, %r20696, %r20647;
	ld.const.u32 	%r20698, [%rd89+392];
	and.b32  	%r20699, %r20698, %r20691;
	xor.b32  	%r20700, %r20699, %r20650;
	ld.const.u32 	%r20701, [%rd89+396];
	and.b32  	%r20702, %r20701, %r20691;
	xor.b32  	%r20703, %r20702, %r20653;
	ld.const.u32 	%r20704, [%rd89+400];
	and.b32  	%r20705, %r20704, %r20691;
	xor.b32  	%r20706, %r20705, %r20656;
	ld.const.u32 	%r20707, [%rd89+404];
	and.b32  	%r20708, %r20707, %r20691;
	xor.b32  	%r20709, %r20708, %r20659;
	ld.const.u32 	%r20710, [%rd89+408];
	and.b32  	%r20711, %r20710, %r20691;
	xor.b32  	%r20712, %r20711, %r20662;
	ld.const.u32 	%r20713, [%rd89+412];
	and.b32  	%r20714, %r20713, %r20691;
	xor.b32  	%r20715, %r20714, %r20665;
	ld.const.u32 	%r20716, [%rd89+416];
	and.b32  	%r20717, %r20716, %r20691;
	xor.b32  	%r20718, %r20717, %r20668;
	ld.const.u32 	%r20719, [%rd89+420];
	and.b32  	%r20720, %r20719, %r20691;
	xor.b32  	%r20721, %r20720, %r20671;
	ld.const.u32 	%r20722, [%rd89+424];
	and.b32  	%r20723, %r20722, %r20691;
	xor.b32  	%r20724, %r20723, %r20674;
	ld.const.u32 	%r20725, [%rd89+428];
	and.b32  	%r20726, %r20725, %r20691;
	xor.b32  	%r20727, %r20726, %r20677;
	ld.const.u32 	%r20728, [%rd89+432];
	and.b32  	%r20729, %r20728, %r20691;
	xor.b32  	%r20730, %r20729, %r20680;
	ld.const.u32 	%r20731, [%rd89+436];
	and.b32  	%r20732, %r20731, %r20691;
	xor.b32  	%r20733, %r20732, %r20683;
	ld.const.u32 	%r20734, [%rd89+440];
	and.b32  	%r20735, %r20734, %r20691;
	xor.b32  	%r20736, %r20735, %r20686;
	ld.const.u32 	%r20737, [%rd89+444];
	and.b32  	%r20738, %r20737, %r20691;
	xor.b32  	%r20739, %r20738, %r20689;
	shr.u32 	%r20740, %r20389, 7;
	neg.s32 	%r20741, %r20740;
	ld.const.u32 	%r20742, [%rd89+448];
	and.b32  	%r20743, %r20742, %r20741;
	xor.b32  	%r36079, %r20743, %r20694;
	ld.const.u32 	%r20744, [%rd89+452];
	and.b32  	%r20745, %r20744, %r20741;
	xor.b32  	%r36080, %r20745, %r20697;
	ld.const.u32 	%r20746, [%rd89+456];
	and.b32  	%r20747, %r20746, %r20741;
	xor.b32  	%r36081, %r20747, %r20700;
	ld.const.u32 	%r20748, [%rd89+460];
	and.b32  	%r20749, %r20748, %r20741;
	xor.b32  	%r36082, %r20749, %r20703;
	ld.const.u32 	%r20750, [%rd89+464];
	and.b32  	%r20751, %r20750, %r20741;
	xor.b32  	%r36083, %r20751, %r20706;
	ld.const.u32 	%r20752, [%rd89+468];
	and.b32  	%r20753, %r20752, %r20741;
	xor.b32  	%r36084, %r20753, %r20709;
	ld.const.u32 	%r20754, [%rd89+472];
	and.b32  	%r20755, %r20754, %r20741;
	xor.b32  	%r36085, %r20755, %r20712;
	ld.const.u32 	%r20756, [%rd89+476];
	and.b32  	%r20757, %r20756, %r20741;
	xor.b32  	%r36086, %r20757, %r20715;
	ld.const.u32 	%r20758, [%rd89+480];
	and.b32  	%r20759, %r20758, %r20741;
	xor.b32  	%r36087, %r20759, %r20718;
	ld.const.u32 	%r20760, [%rd89+484];
	and.b32  	%r20761, %r20760, %r20741;
	xor.b32  	%r36088, %r20761, %r20721;
	ld.const.u32 	%r20762, [%rd89+488];
	and.b32  	%r20763, %r20762, %r20741;
	xor.b32  	%r36089, %r20763, %r20724;
	ld.const.u32 	%r20764, [%rd89+492];
	and.b32  	%r20765, %r20764, %r20741;
	xor.b32  	%r36090, %r20765, %r20727;
	ld.const.u32 	%r20766, [%rd89+496];
	and.b32  	%r20767, %r20766, %r20741;
	xor.b32  	%r36091, %r20767, %r20730;
	ld.const.u32 	%r20768, [%rd89+500];
	and.b32  	%r20769, %r20768, %r20741;
	xor.b32  	%r36092, %r20769, %r20733;
	ld.const.u32 	%r20770, [%rd89+504];
	and.b32  	%r20771, %r20770, %r20741;
	xor.b32  	%r36093, %r20771, %r20736;
	ld.const.u32 	%r20772, [%rd89+508];
	and.b32  	%r20773, %r20772, %r20741;
	xor.b32  	%r36094, %r20773, %r20739;
	add.s64 	%rd88, %rd88, 1;
	add.s32 	%r36078, %r36078, 512;
	setp.ne.s32 	%p9, %r36078, 4096;
	add.s64 	%rd89, %rd89, 512;
	@%p9 bra 	$L__BB0_17;
	ld.param.u64 	%rd75, [_Z24x13_hamsi512_gpu_hash_64ijPyPj_param_2];
	ld.const.u32 	%r22503, [d_alpha_n];
	xor.b32  	%r22504, %r22503, %r36079;
	xor.b32  	%r22505, %r7, %r36080;
	xor.b32  	%r22506, %r8, %r337;
	xor.b32  	%r22507, %r9, %r336;
	ld.const.u32 	%r22508, [d_alpha_n+16];
	xor.b32  	%r22509, %r22508, %r36081;
	xor.b32  	%r22510, %r11, %r36082;
	xor.b32  	%r22511, %r12, %r335;
	xor.b32  	%r22512, %r13, %r334;
	xor.b32  	%r22513, %r14, %r333;
	xor.b32  	%r22514, %r15, %r332;
	xor.b32  	%r22515, %r16, %r36083;
	xor.b32  	%r22516, %r17, %r36084;
	ld.const.u32 	%r22517, [d_alpha_n+48];
	xor.b32  	%r22518, %r22517, %r331;
	xor.b32  	%r22519, %r19, %r330;
	xor.b32  	%r22520, %r20, %r36085;
	xor.b32  	%r22521, %r21, %r36086;
	xor.b32  	%r22522, %r22, %r36087;
	xor.b32  	%r22523, %r23, %r36088;
	xor.b32  	%r22524, %r24, %r329;
	xor.b32  	%r22525, %r25, %r328;
	xor.b32  	%r22526, %r26, %r36089;
	xor.b32  	%r22527, %r27, %r36090;
	xor.b32  	%r22528, %r28, %r327;
	xor.b32  	%r22529, %r29, %r326;
	xor.b32  	%r22530, %r30, %r325;
	ld.const.u32 	%r22531, [d_alpha_n+100];
	xor.b32  	%r22532, %r22531, %r324;
	xor.b32  	%r22533, %r32, %r36091;
	ld.const.u32 	%r22534, [d_alpha_n+108];
	xor.b32  	%r22535, %r22534, %r36092;
	ld.const.u32 	%r22536, [d_alpha_n+112];
	xor.b32  	%r22537, %r22536, %r323;
	xor.b32  	%r22538, %r35, %r322;
	xor.b32  	%r22539, %r36, %r36093;
	xor.b32  	%r22540, %r37, %r36094;
	and.b32  	%r22541, %r22522, %r22504;
	xor.b32  	%r22542, %r22530, %r22541;
	xor.b32  	%r22543, %r22522, %r22513;
	xor.b32  	%r20776, %r22543, %r22542;
	or.b32  	%r22544, %r22530, %r22504;
	xor.b32  	%r22545, %r22544, %r22513;
	xor.b32  	%r22546, %r20776, %r22504;
	or.b32  	%r22547, %r22546, %r22545;
	xor.b32  	%r22548, %r22547, %r22542;
	and.b32  	%r22549, %r22545, %r22542;
	xor.b32  	%r22550, %r22546, %r22549;
	xor.b32  	%r22551, %r22550, %r22545;
	xor.b32  	%r20924, %r22551, %r22548;
	and.b32  	%r22552, %r22523, %r22505;
	xor.b32  	%r22553, %r22532, %r22552;
	xor.b32  	%r22554, %r22523, %r22514;
	xor.b32  	%r20800, %r22554, %r22553;
	or.b32  	%r22555, %r22532, %r22505;
	xor.b32  	%r22556, %r22555, %r22514;
	xor.b32  	%r22557, %r20800, %r22505;
	or.b32  	%r22558, %r22557, %r22556;
	xor.b32  	%r22559, %r22558, %r22553;
	and.b32  	%r22560, %r22556, %r22553;
	xor.b32  	%r22561, %r22557, %r22560;
	xor.b32  	%r22562, %r22561, %r22556;
	xor.b32  	%r20948, %r22562, %r22559;
	and.b32  	%r22563, %r22524, %r22506;
	xor.b32  	%r22564, %r22533, %r22563;
	xor.b32  	%r22565, %r22524, %r22515;
	xor.b32  	%r20824, %r22565, %r22564;
	or.b32  	%r22566, %r22533, %r22506;
	xor.b32  	%r22567, %r22566, %r22515;
	xor.b32  	%r22568, %r20824, %r22506;
	or.b32  	%r22569, %r22568, %r22567;
	xor.b32  	%r22570, %r22569, %r22564;
	and.b32  	%r22571, %r22567, %r22564;
	xor.b32  	%r22572, %r22568, %r22571;
	xor.b32  	%r22573, %r22572, %r22567;
	xor.b32  	%r20780, %r22573, %r22570;
	and.b32  	%r22574, %r22525, %r22507;
	xor.b32  	%r22575, %r22535, %r22574;
	xor.b32  	%r22576, %r22525, %r22516;
	xor.b32  	%r20848, %r22576, %r22575;
	or.b32  	%r22577, %r22535, %r22507;
	xor.b32  	%r22578, %r22577, %r22516;
	xor.b32  	%r22579, %r20848, %r22507;
	or.b32  	%r22580, %r22579, %r22578;
	xor.b32  	%r22581, %r22580, %r22575;
	and.b32  	%r22582, %r22578, %r22575;
	xor.b32  	%r22583, %r22579, %r22582;
	xor.b32  	%r22584, %r22583, %r22578;
	xor.b32  	%r20804, %r22584, %r22581;
	and.b32  	%r22585, %r22526, %r22509;
	xor.b32  	%r22586, %r22537, %r22585;
	xor.b32  	%r22587, %r22526, %r22518;
	xor.b32  	%r20872, %r22587, %r22586;
	or.b32  	%r22588, %r22537, %r22509;
	xor.b32  	%r22589, %r22588, %r22518;
	xor.b32  	%r22590, %r20872, %r22509;
	or.b32  	%r22591, %r22590, %r22589;
	xor.b32  	%r22592, %r22591, %r22586;
	and.b32  	%r22593, %r22589, %r22586;
	xor.b32  	%r22594, %r22590, %r22593;
	xor.b32  	%r22595, %r22594, %r22589;
	xor.b32  	%r20828, %r22595, %r22592;
	and.b32  	%r22596, %r22527, %r22510;
	xor.b32  	%r22597, %r22538, %r22596;
	xor.b32  	%r22598, %r22527, %r22519;
	xor.b32  	%r20896, %r22598, %r22597;
	or.b32  	%r22599, %r22538, %r22510;
	xor.b32  	%r22600, %r22599, %r22519;
	xor.b32  	%r22601, %r20896, %r22510;
	or.b32  	%r22602, %r22601, %r22600;
	xor.b32  	%r22603, %r22602, %r22597;
	and.b32  	%r22604, %r22600, %r22597;
	xor.b32  	%r22605, %r22601, %r22604;
	xor.b32  	%r22606, %r22605, %r22600;
	xor.b32  	%r20852, %r22606, %r22603;
	and.b32  	%r22607, %r22528, %r22511;
	xor.b32  	%r22608, %r22539, %r22607;
	xor.b32  	%r22609, %r22528, %r22520;
	xor.b32  	%r20920, %r22609, %r22608;
	or.b32  	%r22610, %r22539, %r22511;
	xor.b32  	%r22611, %r22610, %r22520;
	xor.b32  	%r22612, %r20920, %r22511;
	or.b32  	%r22613, %r22612, %r22611;
	xor.b32  	%r22614, %r22613, %r22608;
	and.b32  	%r22615, %r22611, %r22608;
	xor.b32  	%r22616, %r22612, %r22615;
	xor.b32  	%r22617, %r22616, %r22611;
	xor.b32  	%r20876, %r22617, %r22614;
	and.b32  	%r22618, %r22529, %r22512;
	xor.b32  	%r22619, %r22540, %r22618;
	xor.b32  	%r22620, %r22529, %r22521;
	xor.b32  	%r20944, %r22620, %r22619;
	or.b32  	%r22621, %r22540, %r22512;
	xor.b32  	%r22622, %r22621, %r22521;
	xor.b32  	%r22623, %r20944, %r22512;
	or.b32  	%r22624, %r22623, %r22622;
	xor.b32  	%r22625, %r22624, %r22619;
	and.b32  	%r22626, %r22622, %r22619;
	xor.b32  	%r22627, %r22623, %r22626;
	xor.b32  	%r22628, %r22627, %r22622;
	xor.b32  	%r20900, %r22628, %r22625;
	mov.b32 	%r22481, 13;
	// begin inline asm
	shf.l.wrap.b32 %r20774, %r20776, %r20776, %r22481;
	// end inline asm
	mov.b32 	%r22485, 3;
	// begin inline asm
	shf.l.wrap.b32 %r20778, %r20780, %r20780, %r22485;
	// end inline asm
	xor.b32  	%r22629, %r20774, %r22559;
	xor.b32  	%r20784, %r22629, %r20778;
	shl.b32 	%r22630, %r20774, 3;
	xor.b32  	%r22631, %r22583, %r22630;
	xor.b32  	%r22632, %r22631, %r20778;
	not.b32 	%r20788, %r22632;
	mov.b32 	%r22489, 1;
	// begin inline asm
	shf.l.wrap.b32 %r20782, %r20784, %r20784, %r22489;
	// end inline asm
	mov.b32 	%r22493, 7;
	// begin inline asm
	shf.l.wrap.b32 %r20786, %r20788, %r20788, %r22493;
	// end inline asm
	xor.b32  	%r22633, %r20782, %r20774;
	xor.b32  	%r20792, %r22633, %r20786;
	shl.b32 	%r22634, %r20782, 7;
	xor.b32  	%r22635, %r22634, %r20778;
	xor.b32  	%r20796, %r22635, %r20786;
	mov.b32 	%r22497, 5;
	// begin inline asm
	shf.l.wrap.b32 %r20790, %r20792, %r20792, %r22497;
	// end inline asm
	mov.b32 	%r22501, 22;
	// begin inline asm
	shf.l.wrap.b32 %r20794, %r20796, %r20796, %r22501;
	// end inline asm
	// begin inline asm
	shf.l.wrap.b32 %r20798, %r20800, %r20800, %r22481;
	// end inline asm
	// begin inline asm
	shf.l.wrap.b32 %r20802, %r20804, %r20804, %r22485;
	// end inline asm
	xor.b32  	%r22636, %r20798, %r22570;
	xor.b32  	%r20808, %r22636, %r20802;
	shl.b32 	%r22637, %r20798, 3;
	xor.b32  	%r22638, %r22594, %r22637;
	xor.b32  	%r22639, %r22638, %r20802;
	not.b32 	%r20812, %r22639;
	// begin inline asm
	shf.l.wrap.b32 %r20806, %r20808, %r20808, %r22489;
	// end inline asm
	// begin inline asm
	shf.l.wrap.b32 %r20810, %r20812, %r20812, %r22493;
	// end inline asm
	xor.b32  	%r22640, %r20806, %r20798;
	xor.b32  	%r20816, %r22640, %r20810;
	shl.b32 	%r22641, %r20806, 7;
	xor.b32  	%r22642, %r22641, %r20802;
	xor.b32  	%r20820, %r22642, %r20810;
	// begin inline asm
	shf.l.wrap.b32 %r20814, %r20816, %r20816, %r22497;
	// end inline asm
	// begin inline asm
	shf.l.wrap.b32 %r20818, %r20820, %r20820, %r22501;
	// end inline asm
	// begin inline asm
	shf.l.wrap.b32 %r20822, %r20824, %r20824, %r22481;
	// end inline asm
	// begin inline asm
	shf.l.wrap.b32 %r20826, %r20828, %r20828, %r22485;
	// end inline asm
	xor.b32  	%r22643, %r20822, %r22581;
	xor.b32  	%r20832, %r22643, %r20826;
	shl.b32 	%r22644, %r20822, 3;
	xor.b32  	%r22645, %r22605, %r22644;
	xor.b32  	%r22646, %r22645, %r20826;
	not.b32 	%r20836, %r22646;
	// begin inline asm
	shf.l.wrap.b32 %r20830, %r20832, %r20832, %r22489;
	// end inline asm
	// begin inline asm
	shf.l.wrap.b32 %r20834, %r20836, %r20836, %r22493;
	// end inline asm
	xor.b32  	%r22647, %r20830, %r20822;
	xor.b32  	%r20840, %r22647, %r20834;
	shl.b32 	%r22648, %r20830, 7;
	xor.b32  	%r22649, %r22648, %r20826;
	xor.b32  	%r20844, %r22649, %r20834;
	// begin inline asm
	shf.l.wrap.b32 %r20838, %r20840, %r20840, %r22497;
	// end inline asm
	// begin inline asm
	shf.l.wrap.b32 %r20842, %r20844, %r20844, %r22501;
	// end inline asm
	// begin inline asm
	shf.l.wrap.b32 %r20846, %r20848, %r20848, %r22481;
	// end inline asm
	// begin inline asm
	shf.l.wrap.b32 %r20850, %r20852, %r20852, %r22485;
	// end inline asm
	xor.b32  	%r22650, %r20846, %r22592;
	xor.b32  	%r20856, %r22650, %r20850;
	shl.b32 	%r22651, %r20846, 3;
	xor.b32  	%r22652, %r22616, %r22651;
	xor.b32  	%r22653, %r22652, %r20850;
	not.b32 	%r20860, %r22653;
	// begin inline asm
	shf.l.wrap.b32 %r20854, %r20856, %r20856, %r22489;
	// end inline asm
	// begin inline asm
	shf.l.wrap.b32 %r20858, %r20860, %r20860, %r22493;
	// end inline asm
	xor.b32  	%r22654, %r20854, %r20846;
	xor.b32  	%r20864, %r22654, %r20858;
	shl.b32 	%r22655, %r20854, 7;
	xor.b32  	%r22656, %r22655, %r20850;
	xor.b32  	%r20868, %r22656, %r20858;
	// begin inline asm
	shf.l.wrap.b32 %r20862, %r20864, %r20864, %r22497;
	// end inline asm
	// begin inline asm
	shf.l.wrap.b32 %r20866, %r20868, %r20868, %r22501;
	// end inline asm
	// begin inline asm
	shf.l.wrap.b32 %r20870, %r20872, %r20872, %r22481;
	// end inline asm
	// begin inline asm
	shf.l.wrap.b32 %r20874, %r20876, %r20876, %r22485;
	// end inline asm
	xor.b32  	%r22657, %r20870, %r22603;
	xor.b32  	%r20880, %r22657, %r20874;
	shl.b32 	%r22658, %r20870, 3;
	xor.b32  	%r22659, %r22627, %r22658;
	xor.b32  	%r22660, %r22659, %r20874;
	not.b32 	%r20884, %r22660;
	// begin inline asm
	shf.l.wrap.b32 %r20878, %r20880, %r20880, %r22489;
	// end inline asm
	// begin inline asm
	shf.l.wrap.b32 %r20882, %r20884, %r20884, %r22493;
	// end inline asm
	xor.b32  	%r22661, %r20878, %r20870;
	xor.b32  	%r20888, %r22661, %r20882;
	shl.b32 	%r22662, %r20878, 7;
	xor.b32  	%r22663, %r22662, %r20874;
	xor.b32  	%r20892, %r22663, %r20882;
	// begin inline asm
	shf.l.wrap.b32 %r20886, %r20888, %r20888, %r22497;
	// end inline asm
	// begin inline asm
	shf.l.wrap.b32 %r20890, %r20892, %r20892, %r22501;
	// end inline asm
	// begin inline asm
	shf.l.wrap.b32 %r20894, %r20896, %r20896, %r22481;
	// end inline asm
	// begin inline asm
	shf.l.wrap.b32 %r20898, %r20900, %r20900, %r22485;
	// end inline asm
	xor.b32  	%r22664, %r20894, %r22614;
	xor.b32  	%r20904, %r22664, %r20898;
	shl.b32 	%r22665, %r20894, 3;
	xor.b32  	%r22666, %r22550, %r22665;
	xor.b32  	%r22667, %r22666, %r20898;
	not.b32 	%r20908, %r22667;
	// begin inline asm
	shf.l.wrap.b32 %r20902, %r20904, %r20904, %r22489;
	// end inline asm
	// begin inline asm
	shf.l.wrap.b32 %r20906, %r20908, %r20908, %r22493;
	// end inline asm
	xor.b32  	%r22668, %r20902, %r20894;
	xor.b32  	%r20912, %r22668, %r20906;
	shl.b32 	%r22669, %r20902, 7;
	xor.b32  	%r22670, %r22669, %r20898;
	xor.b32  	%r20916, %r22670, %r20906;
	// begin inline asm
	shf.l.wrap.b32 %r20910, %r20912, %r20912, %r22497;
	// end inline asm
	// begin inline asm
	shf.l.wrap.b32 %r20914, %r20916, %r20916, %r22501;
	// end inline asm
	// begin inline asm
	shf.l.wrap.b32 %r20918, %r20920, %r20920, %r22481;
	// end inline asm
	// begin inline asm
	shf.l.wrap.b32 %r20922, %r20924, %r20924, %r22485;
	// end inline asm
	xor.b32  	%r22671, %r20918, %r22625;
	xor.b32  	%r20928, %r22671, %r20922;
	shl.b32 	%r22672, %r20918, 3;
	xor.b32  	%r22673, %r22561, %r22672;
	xor.b32  	%r22674, %r22673, %r20922;
	not.b32 	%r20932, %r22674;
	// begin inline asm
	shf.l.wrap.b32 %r20926, %r20928, %r20928, %r22489;
	// end inline asm
	// begin inline asm
	shf.l.wrap.b32 %r20930, %r20932, %r20932, %r22493;
	// end inline asm
	xor.b32  	%r22675, %r20926, %r20918;
	xor.b32  	%r20936, %r22675, %r20930;
	shl.b32 	%r22676, %r20926, 7;
	xor.b32  	%r22677, %r22676, %r20922;
	xor.b32  	%r20940, %r22677, %r20930;
	// begin inline asm
	shf.l.wrap.b32 %r20934, %r20936, %r20936, %r22497;
	// end inline asm
	// begin inline asm
	shf.l.wrap.b32 %r20938, %r20940, %r20940, %r22501;
	// end inline asm
	// begin inline asm
	shf.l.wrap.b32 %r20942, %r20944, %r20944, %r22481;
	// end inline asm
	// begin inline asm
	shf.l.wrap.b32 %r20946, %r20948, %r20948, %r22485;
	// end inline asm
	xor.b32  	%r22678, %r20942, %r22548;
	xor.b32  	%r20952, %r22678, %r20946;
	shl.b32 	%r22679, %r20942, 3;
	xor.b32  	%r22680, %r22572, %r22679;
	xor.b32  	%r22681, %r22680, %r20946;
	not.b32 	%r20956, %r22681;
	// begin inline asm
	shf.l.wrap.b32 %r20950, %r20952, %r20952, %r22489;
	// end inline asm
	// begin inline asm
	shf.l.wrap.b32 %r20954, %r20956, %r20956, %r22493;
	// end inline asm
	xor.b32  	%r22682, %r20950, %r20942;
	xor.b32  	%r20960, %r22682, %r20954;
	shl.b32 	%r22683, %r20950, 7;
	xor.b32  	%r22684, %r22683, %r20946;
	xor.b32  	%r20964, %r22684, %r20954;
	// begin inline asm
	shf.l.wrap.b32 %r20958, %r20960, %r20960, %r22497;
	// end inline asm
	// begin inline asm
	shf.l.wrap.b32 %r20962, %r20964, %r20964, %r22501;
	// end inline asm
	// begin inline asm
	shf.l.wrap.b32 %r20966, %r20790, %r20790, %r22481;
	// end inline asm
	// begin inline asm
	shf.l.wrap.b32 %r20970, %r20910, %r20910, %r22485;
	// end inline asm
	xor.b32  	%r22685, %r20966, %r20838;
	xor.b32  	%r20976, %r22685, %r20970;
	shl.b32 	%r22686, %r20966, 3;
	xor.b32  	%r22687, %r22686, %r20958;
	xor.b32  	%r20980, %r22687, %r20970;
	// begin inline asm
	shf.l.wrap.b32 %r20974, %r20976, %r20976, %r22489;
	// end inline asm
	// begin inline asm
	shf.l.wrap.b32 %r20978, %r20980, %r20980, %r22493;
	// end inline asm
	xor.b32  	%r22688, %r20974, %r20966;
	xor.b32  	%r20984, %r22688, %r20978;
	shl.b32 	%r22689, %r20974, 7;
	xor.b32  	%r22690, %r22689, %r20970;
	xor.b32  	%r20988, %r22690, %r20978;
	// begin inline asm
	shf.l.wrap.b32 %r20982, %r20984, %r20984, %r22497;
	// end inline asm
	// begin inline asm
	shf.l.wrap.b32 %r20986, %r20988, %r20988, %r22501;
	// end inline asm
	// begin inline asm
	shf.l.wrap.b32 %r20990, %r20938, %r20938, %r22481;
	// end inline asm
	// begin inline asm
	shf.l.wrap.b32 %r20994, %r20866, %r20866, %r22485;
	// end inline asm
	xor.b32  	%r22691, %r20990, %r20818;
	xor.b32  	%r21000, %r22691, %r20994;
	shl.b32 	%r22692, %r20990, 3;
	xor.b32  	%r22693, %r22692, %r20890;
	xor.b32  	%r21004, %r22693, %r20994;
	// begin inline asm
	shf.l.wrap.b32 %r20998, %r21000, %r21000, %r22489;
	// end inline asm
	// begin inline asm
	shf.l.wrap.b32 %r21002, %r21004, %r21004, %r22493;
	// end inline asm
	xor.b32  	%r22694, %r20998, %r20990;
	xor.b32  	%r21008, %r22694, %r21002;
	shl.b32 	%r22695, %r20998, 7;
	xor.b32  	%r22696, %r22695, %r20994;
	xor.b32  	%r21012, %r22696, %r21002;
	// begin inline asm
	shf.l.wrap.b32 %r21006, %r21008, %r21008, %r22497;
	// end inline asm
	// begin inline asm
	shf.l.wrap.b32 %r21010, %r21012, %r21012, %r22501;
	// end inline asm
	// begin inline asm
	shf.l.wrap.b32 %r21014, %r20782, %r20782, %r22481;
	// end inline asm
	// begin inline asm
	shf.l.wrap.b32 %r21018, %r20854, %r20854, %r22485;
	// end inline asm
	xor.b32  	%r22697, %r21014, %r20830;
	xor.b32  	%r21024, %r22697, %r21018;
	shl.b32 	%r22698, %r21014, 3;
	xor.b32  	%r22699, %r22698, %r20902;
	xor.b32  	%r21028, %r22699, %r21018;
	// begin inline asm
	shf.l.wrap.b32 %r21022, %r21024, %r21024, %r22489;
	// end inline asm
	// begin inline asm
	shf.l.wrap.b32 %r21026, %r21028, %r21028, %r22493;
	// end inline asm
	xor.b32  	%r22700, %r21022, %r21014;
	xor.b32  	%r21032, %r22700, %r21026;
	shl.b32 	%r22701, %r21022, 7;
	xor.b32  	%r22702, %r22701, %r21018;
	xor.b32  	%r21036, %r22702, %r21026;
	// begin inline asm
	shf.l.wrap.b32 %r21030, %r21032, %r21032, %r22497;
	// end inline asm
	// begin inline asm
	shf.l.wrap.b32 %r21034, %r21036, %r21036, %r22501;
	// end inline asm
	// begin inline asm
	shf.l.wrap.b32 %r21038, %r20930, %r20930, %r22481;
	// end inline asm
	// begin inline asm
	shf.l.wrap.b32 %r21042, %r20810, %r20810, %r22485;
	// end inline asm
	xor.b32  	%r22703, %r21038, %r20954;
	xor.b32  	%r21048, %r22703, %r21042;
	shl.b32 	%r22704, %r21038, 3;
	xor.b32  	%r22705, %r22704, %r20882;
	xor.b32  	%r21052, %r22705, %r21042;
	// begin inline asm
	shf.l.wrap.b32 %r21046, %r21048, %r21048, %r22489;
	// end inline asm
	// begin inline asm
	shf.l.wrap.b32 %r21050, %r21052, %r21052, %r22493;
	// end inline asm
	xor.b32  	%r22706, %r21046, %r21038;
	xor.b32  	%r21056, %r22706, %r21050;
	shl.b32 	%r22707, %r21046, 7;
	xor.b32  	%r22708, %r22707, %r21042;
	xor.b32  	%r21060, %r22708, %r21050;
	// begin inline asm
	shf.l.wrap.b32 %r21054, %r21056, %r21056, %r22497;
	// end inline asm
	// begin inline asm
	shf.l.wrap.b32 %r21058, %r21060, %r21060, %r22501;
	// end inline asm
	xor.b32  	%r22709, %r22503, %r20982;
	xor.b32  	%r22710, %r7, %r20814;
	xor.b32  	%r22711, %r22710, 1;
	xor.b32  	%r22712, %r8, %r20974;
	xor.b32  	%r22713, %r9, %r20862;
	xor.b32  	%r22714, %r22508, %r20886;
	xor.b32  	%r22715, %r11, %r20986;
	xor.b32  	%r22716, %r12, %r20934;
	xor.b32  	%r22717, %r13, %r20978;
	xor.b32  	%r22718, %r14, %r20950;
	xor.b32  	%r22719, %r15, %r21030;
	xor.b32  	%r22720, %r16, %r20806;
	xor.b32  	%r22721, %r17, %r21022;
	xor.b32  	%r22722, %r22517, %r21034;
	xor.b32  	%r22723, %r19, %r20878;
	xor.b32  	%r22724, %r20, %r21026;
	xor.b32  	%r22725, %r21, %r20926;
	xor.b32  	%r22726, %r22, %r21006;
	xor.b32  	%r22727, %r23, %r20962;
	xor.b32  	%r22728, %r24, %r20794;
	xor.b32  	%r22729, %r25, %r20998;
	xor.b32  	%r22730, %r26, %r20842;
	xor.b32  	%r22731, %r27, %r21010;
	xor.b32  	%r22732, %r28, %r21002;
	xor.b32  	%r22733, %r29, %r20914;
	xor.b32  	%r22734, %r30, %r20906;
	xor.b32  	%r22735, %r22531, %r21054;
	xor.b32  	%r22736, %r32, %r21046;
	xor.b32  	%r22737, %r22534, %r20786;
	xor.b32  	%r22738, %r22536, %r21058;
	xor.b32  	%r22739, %r35, %r20834;
	xor.b32  	%r22740, %r36, %r20858;
	xor.b32  	%r22741, %r37, %r21050;
	and.b32  	%r22742, %r22726, %r22709;
	xor.b32  	%r22743, %r22734, %r22742;
	xor.b32  	%r22744, %r22726, %r22718;
	xor.b32  	%r21064, %r22744, %r22743;
	or.b32  	%r22745, %r22734, %r22709;
	xor.b32  	%r22746, %r22745, %r22718;
	xor.b32  	%r22747, %r21064, %r22709;
	or.b32  	%r22748, %r22747, %r22746;
	xor.b32  	%r22749, %r22748, %r22743;
	and.b32  	%r22750, %r22746, %r22743;
	xor.b32  	%r22751, %r22747, %r22750;
	xor.b32  	%r22752, %r22751, %r22746;
	xor.b32  	%r21212, %r22752, %r22749;
	and.b32  	%r22753, %r22727, %r22711;
	xor.b32  	%r22754, %r22735, %r22753;
	xor.b32  	%r22755, %r22727, %r22719;
	xor.b32  	%r21088, %r22755, %r22754;
	or.b32  	%r22756, %r22735, %r22711;
	xor.b32  	%r22757, %r22756, %r22719;
	xor.b32  	%r22758, %r21088, %r22711;
	or.b32  	%r22759, %r22758, %r22757;
	xor.b32  	%r22760, %r22759, %r22754;
	and.b32  	%r22761, %r22757, %r22754;
	xor.b32  	%r22762, %r22758, %r22761;
	xor.b32  	%r22763, %r22762, %r22757;
	xor.b32  	%r21236, %r22763, %r22760;
	and.b32  	%r22764, %r22728, %r22712;
	xor.b32  	%r22765, %r22736, %r22764;
	xor.b32  	%r22766, %r22728, %r22720;
	xor.b32  	%r21112, %r22766, %r22765;
	or.b32  	%r22767, %r22736, %r22712;
	xor.b32  	%r22768, %r22767, %r22720;
	xor.b32  	%r22769, %r21112, %r22712;
	or.b32  	%r22770, %r22769, %r22768;
	xor.b32  	%r22771, %r22770, %r22765;
	and.b32  	%r22772, %r22768, %r22765;
	xor.b32  	%r22773, %r22769, %r22772;
	xor.b32  	%r22774, %r22773, %r22768;
	xor.b32  	%r21068, %r22774, %r22771;
	and.b32  	%r22775, %r22729, %r22713;
	xor.b32  	%r22776, %r22737, %r22775;
	xor.b32  	%r22777, %r22729, %r22721;
	xor.b32  	%r21136, %r22777, %r22776;
	or.b32  	%r22778, %r22737, %r22713;
	xor.b32  	%r22779, %r22778, %r22721;
	xor.b32  	%r22780, %r21136, %r22713;
	or.b32  	%r22781, %r22780, %r22779;
	xor.b32  	%r22782, %r22781, %r22776;
	and.b32  	%r22783, %r22779, %r22776;
	xor.b32  	%r22784, %r22780, %r22783;
	xor.b32  	%r22785, %r22784, %r22779;
	xor.b32  	%r21092, %r22785, %r22782;
	and.b32  	%r22786, %r22730, %r22714;
	xor.b32  	%r22787, %r22738, %r22786;
	xor.b32  	%r22788, %r22730, %r22722;
	xor.b32  	%r21160, %r22788, %r22787;
	or.b32  	%r22789, %r22738, %r22714;
	xor.b32  	%r22790, %r22789, %r22722;
	xor.b32  	%r22791, %r21160, %r22714;
	or.b32  	%r22792, %r22791, %r22790;
	xor.b32  	%r22793, %r22792, %r22787;
	and.b32  	%r22794, %r22790, %r22787;
	xor.b32  	%r22795, %r22791, %r22794;
	xor.b32  	%r22796, %r22795, %r22790;
	xor.b32  	%r21116, %r22796, %r22793;
	and.b32  	%r22797, %r22731, %r22715;
	xor.b32  	%r22798, %r22739, %r22797;
	xor.b32  	%r22799, %r22731, %r22723;
	xor.b32  	%r21184, %r22799, %r22798;
	or.b32  	%r22800, %r22739, %r22715;
	xor.b32  	%r22801, %r22800, %r22723;
	xor.b32  	%r22802, %r21184, %r22715;
	or.b32  	%r22803, %r22802, %r22801;
	xor.b32  	%r22804, %r22803, %r22798;
	and.b32  	%r22805, %r22801, %r22798;
	xor.b32  	%r22806, %r22802, %r22805;
	xor.b32  	%r22807, %r22806, %r22801;
	xor.b32  	%r21140, %r22807, %r22804;
	and.b32  	%r22808, %r22732, %r22716;
	xor.b32  	%r22809, %r22740, %r22808;
	xor.b32  	%r22810, %r22732, %r22724;
	xor.b32  	%r21208, %r22810, %r22809;
	or.b32  	%r22811, %r22740, %r22716;
	xor.b32  	%r22812, %r22811, %r22724;
	xor.b32  	%r22813, %r21208, %r22716;
	or.b32  	%r22814, %r22813, %r22812;
	xor.b32  	%r22815, %r22814, %r22809;
	and.b32  	%r22816, %r22812, %r22809;
	xor.b32  	%r22817, %r22813, %r22816;
	xor.b32  	%r22818, %r22817, %r22812;
	xor.b32  	%r21164, %r22818, %r22815;
	and.b32  	%r22819, %r22733, %r22717;
	xor.b32  	%r22820, %r22741, %r22819;
	xor.b32  	%r22821, %r22733, %r22725;
	xor.b32  	%r21232, %r22821, %r22820;
	or.b32  	%r22822, %r22741, %r22717;
	xor.b32  	%r22823, %r22822, %r22725;
	xor.b32  	%r22824, %r21232, %r22717;
	or.b32  	%r22825, %r22824, %r22823;
	xor.b32  	%r22826, %r22825, %r22820;
	and.b32  	%r22827, %r22823, %r22820;
	xor.b32  	%r22828, %r22824, %r22827;
	xor.b32  	%r22829, %r22828, %r22823;
	xor.b32  	%r21188, %r22829, %r22826;
	// begin inline asm
	shf.l.wrap.b32 %r21062, %r21064, %r21064, %r22481;
	// end inline asm
	// begin inline asm
	shf.l.wrap.b32 %r21066, %r21068, %r21068, %r22485;
	// end inline asm
	xor.b32  	%r22830, %r21062, %r22760;
	xor.b32  	%r21072, %r22830, %r21066;
	shl.b32 	%r22831, %r21062, 3;
	xor.b32  	%r22832, %r22784, %r22831;
	xor.b32  	%r22833, %r22832, %r21066;
	not.b32 	%r21076, %r22833;
	// begin inline asm
	shf.l.wrap.b32 %r21070, %r21072, %r21072, %r22489;
	// end inline asm
	// begin inline asm
	shf.l.wrap.b32 %r21074, %r21076, %r21076, %r22493;
	// end inline asm
	xor.b32  	%r22834, %r21070, %r21062;
	xor.b32  	%r21080, %r22834, %r21074;
	shl.b32 	%r22835, %r21070, 7;
	xor.b32  	%r22836, %r22835, %r21066;
	xor.b32  	%r21084, %r22836, %r21074;
	// begin inline asm
	shf.l.wrap.b32 %r21078, %r21080, %r21080, %r22497;
	// end inline asm
	// begin inline asm
	shf.l.wrap.b32 %r21082, %r21084, %r21084, %r22501;
	// end inline asm
	// begin inline asm
	shf.l.wrap.b32 %r21086, %r21088, %r21088, %r22481;
	// end inline asm
	// begin inline asm
	shf.l.wrap.b32 %r21090, %r21092, %r21092, %r22485;
	// end inline asm
	xor.b32  	%r22837, %r21086, %r22771;
	xor.b32  	%r21096, %r22837, %r21090;
	shl.b32 	%r22838, %r21086, 3;
	xor.b32  	%r22839, %r22795, %r22838;
	xor.b32  	%r22840, %r22839, %r21090;
	not.b32 	%r21100, %r22840;
	// begin inline asm
	shf.l.wrap.b32 %r21094, %r21096, %r21096, %r22489;
	// end inline asm
	// begin inline asm
	shf.l.wrap.b32 %r21098, %r21100, %r21100, %r22493;
	// end inline asm
	xor.b32  	%r22841, %r21094, %r21086;
	xor.b32  	%r21104, %r22841, %r21098;
	shl.b32 	%r22842, %r21094, 7;
	xor.b32  	%r22843, %r22842, %r21090;
	xor.b32  	%r21108, %r22843, %r21098;
	// begin inline asm
	shf.l.wrap.b32 %r21102, %r21104, %r21104, %r22497;
	// end inline asm
	// begin inline asm
	shf.l.wrap.b32 %r21106, %r21108, %r21108, %r22501;
	// end inline asm
	// begin inline asm
	shf.l.wrap.b32 %r21110, %r21112, %r21112, %r22481;
	// end inline asm
	// begin inline asm
	shf.l.wrap.b32 %r21114, %r21116, %r21116, %r22485;
	// end inline asm
	xor.b32  	%r22844, %r21110, %r22782;
	xor.b32  	%r21120, %r22844, %r21114;
	shl.b32 	%r22845, %r21110, 3;
	xor.b32  	%r22846, %r22806, %r22845;
	xor.b32  	%r22847, %r22846, %r21114;
	not.b32 	%r21124, %r22847;
	// begin inline asm
	shf.l.wrap.b32 %r21118, %r21120, %r21120, %r22489;
	// end inline asm
	// begin inline asm
	shf.l.wrap.b32 %r21122, %r21124, %r21124, %r22493;
	// end inline asm
	xor.b32  	%r22848, %r21118, %r21110;
	xor.b32  	%r21128, %r22848, %r21122;
	shl.b32 	%r22849, %r21118, 7;
	xor.b32  	%r22850, %r22849, %r21114;
	xor.b32  	%r21132, %r22850, %r21122;
	// begin inline asm
	shf.l.wrap.b32 %r21126, %r21128, %r21128, %r22497;
	// end inline asm
	// begin inline asm
	shf.l.wrap.b32 %r21130, %r21132, %r21132, %r22501;
	// end inline asm
	// begin inline asm
	shf.l.wrap.b32 %r21134, %r21136, %r21136, %r22481;
	// end inline asm
	// begin inline asm
	shf.l.wrap.b32 %r21138, %r21140, %r21140, %r22485;
	// end inline asm
	xor.b32  	%r22851, %r21134, %r22793;
	xor.b32  	%r21144, %r22851, %r21138;
	shl.b32 	%r22852, %r21134, 3;
	xor.b32  	%r22853, %r22817, %r22852;
	xor.b32  	%r22854, %r22853, %r21138;
	not.b32 	%r21148, %r22854;
	// begin inline asm
	shf.l.wrap.b32 %r21142, %r21144, %r21144, %r22489;
	// end inline asm
	// begin inline asm
	shf.l.wrap.b32 %r21146, %r21148, %r21148, %r22493;
	// end inline asm
	xor.b32  	%r22855, %r21142, %r21134;
	xor.b32  	%r21152, %r22855, %r21146;
	shl.b32 	%r22856, %r21142, 7;
	xor.b32  	%r22857, %r22856, %r21138;
	xor.b32  	%r21156, %r22857, %r21146;
	// begin inline asm
	shf.l.wrap.b32 %r21150, %r21152, %r21152, %r22497;
	// end inline asm
	// begin inline asm
	shf.l.wrap.b32 %r21154, %r21156, %r21156, %r22501;
	// end inline asm
	// begin inline asm
	shf.l.wrap.b32 %r21158, %r21160, %r21160, %r22481;
	// end inline asm
	// begin inline asm
	shf.l.wrap.b32 %r21162, %r21164, %r21164, %r22485;
	// end inline asm
	xor.b32  	%r22858, %r21158, %r22804;
	xor.b32  	%r21168, %r22858, %r21162;
	shl.b32 	%r22859, %r21158, 3;
	xor.b32  	%r22860, %r22828, %r22859;
	xor.b32  	%r22861, %r22860, %r21162;
	not.b32 	%r21172, %r22861;
	// begin inline asm
	shf.l.wrap.b32 %r21166, %r21168, %r21168, %r22489;
	// end inline asm
	// begin inline asm
	shf.l.wrap.b32 %r21170, %r21172, %r21172, %r22493;
	// end inline asm
	xor.b32  	%r22862, %r21166, %r21158;
	xor.b32  	%r21176, %r22862, %r21170;
	shl.b32 	%r22863, %r21166, 7;
	xor.b32  	%r22864, %r22863, %r21162;
	xor.b32  	%r21180, %r22864, %r21170;
	// begin inline asm
	shf.l.wrap.b32 %r21174, %r21176, %r21176, %r22497;
	// end inline asm
	// begin inline asm
	shf.l.wrap.b32 %r21178, %r21180, %r21180, %r22501;
	// end inline asm
	// begin inline asm
	shf.l.wrap.b32 %r21182, %r21184, %r21184, %r22481;
	// end inline asm
	// begin inline asm
	shf.l.wrap.b32 %r21186, %r21188, %r21188, %r22485;
	// end inline asm
	xor.b32  	%r22865, %r21182, %r22815;
	xor.b32  	%r21192, %r22865, %r21186;
	shl.b32 	%r22866, %r21182, 3;
	xor.b32  	%r22867, %r22751, %r22866;
	xor.b32  	%r22868, %r22867, %r21186;
	not.b32 	%r21196, %r22868;
	// begin inline asm
	shf.l.wrap.b32 %r21190, %r21192, %r21192, %r22489;
	// end inline asm
	// begin inline asm
	shf.l.wrap.b32 %r21194, %r21196, %r21196, %r22493;
	// end inline asm
	xor.b32  	%r22869, %r21190, %r21182;
	xor.b32  	%r21200, %r22869, %r21194;
	shl.b32 	%r22870, %r21190, 7;
	xor.b32  	%r22871, %r22870, %r21186;
	xor.b32  	%r21204, %r22871, %r21194;
	// begin inline asm
	shf.l.wrap.b32 %r21198, %r21200, %r21200, %r22497;
	// end inline asm
	// begin inline asm
	shf.l.wrap.b32 %r21202, %r21204, %r21204, %r22501;
	// end inline asm
	// begin inline asm
	shf.l.wrap.b32 %r21206, %r21208, %r21208, %r22481;
	// end inline asm
	// begin inline asm
	shf.l.wrap.b32 %r21210, %r21212, %r21212, %r22485;
	// end inline asm
	xor.b32  	%r22872, %r21206, %r22826;
	xor.b32  	%r21216, %r22872, %r21210;
	shl.b32 	%r22873, %r21206, 3;
	xor.b32  	%r22874, %r22762, %r22873;
	xor.b32  	%r22875, %r22874, %r21210;
	not.b32 	%r21220, %r22875;
	// begin inline asm
	shf.l.wrap.b32 %r21214, %r21216, %r21216, %r22489;
	// end inline asm
	// begin inline asm
	shf.l.wrap.b32 %r21218, %r21220, %r21220, %r22493;
	// end inline asm
	xor.b32  	%r22876, %r21214, %r21206;
	xor.b32  	%r21224, %r22876, %r21218;
	shl.b32 	%r22877, %r21214, 7;
	xor.b32  	%r22878, %r22877, %r21210;
	xor.b32  	%r21228, %r22878, %r21218;
	// begin inline asm
	shf.l.wrap.b32 %r21222, %r21224, %r21224, %r22497;
	// end inline asm
	// begin inline asm
	shf.l.wrap.b32 %r21226, %r21228, %r21228, %r22501;
	// end inline asm
	// begin inline asm
	shf.l.wrap.b32 %r21230, %r21232, %r21232, %r22481;
	// end inline asm
	// begin inline asm
	shf.l.wrap.b32 %r21234, %r21236, %r21236, %r22485;
	// end inline asm
	xor.b32  	%r22879, %r21230, %r22749;
	xor.b32  	%r21240, %r22879, %r21234;
	shl.b32 	%r22880, %r21230, 3;
	xor.b32  	%r22881, %r22773, %r22880;
	xor.b32  	%r22882, %r22881, %r21234;
	not.b32 	%r21244, %r22882;
	// begin inline asm
	shf.l.wrap.b32 %r21238, %r21240, %r21240, %r22489;
	// end inline asm
	// begin inline asm
	shf.l.wrap.b32 %r21242, %r21244, %r21244, %r22493;
	// end inline asm
	xor.b32  	%r22883, %r21238, %r21230;
	xor.b32  	%r21248, %r22883, %r21242;
	shl.b32 	%r22884, %r21238, 7;
	xor.b32  	%r22885, %r22884, %r21234;
	xor.b32  	%r21252, %r22885, %r21242;
	// begin inline asm
	shf.l.wrap.b32 %r21246, %r21248, %r21248, %r22497;
	// end inline asm
	// begin inline asm
	shf.l.wrap.b32 %r21250, %r21252, %r21252, %r22501;
	// end inline asm
	// begin inline asm
	shf.l.wrap.b32 %r21254, %r21078, %r21078, %r22481;
	// end inline asm
	// begin inline asm
	shf.l.wrap.b32 %r21258, %r21198, %r21198, %r22485;
	// end inline asm
	xor.b32  	%r22886, %r21254, %r21126;
	xor.b32  	%r21264, %r22886, %r21258;
	shl.b32 	%r22887, %r21254, 3;
	xor.b32  	%r22888, %r22887, %r21246;
	xor.b32  	%r21268, %r22888, %r21258;
	// begin inline asm
	shf.l.wrap.b32 %r21262, %r21264, %r21264, %r22489;
	// end inline asm
	// begin inline asm
	shf.l.wrap.b32 %r21266, %r21268, %r21268, %r22493;
	// end inline asm
	xor.b32  	%r22889, %r21262, %r21254;
	xor.b32  	%r21272, %r22889, %r21266;
	shl.b32 	%r22890, %r21262, 7;
	xor.b32  	%r22891, %r22890, %r21258;
	xor.b32  	%r21276, %r22891, %r21266;
	// begin inline asm
	shf.l.wrap.b32 %r21270, %r21272, %r21272, %r22497;
	// end inline asm
	// begin inline asm
	shf.l.wrap.b32 %r21274, %r21276, %r21276, %r22501;
	// end inline asm
	// begin inline asm
	shf.l.wrap.b32 %r21278, %r21226, %r21226, %r22481;
	// end inline asm
	// begin inline asm
	shf.l.wrap.b32 %r21282, %r21154, %r21154, %r22485;
	// end inline asm
	xor.b32  	%r22892, %r21278, %r21106;
	xor.b32  	%r21288, %r22892, %r21282;
	shl.b32 	%r22893, %r21278, 3;
	xor.b32  	%r22894, %r22893, %r21178;
	xor.b32  	%r21292, %r22894, %r21282;
	// begin inline asm
	shf.l.wrap.b32 %r21286, %r21288, %r21288, %r22489;
	// end inline asm
	// begin inline asm
	shf.l.wrap.b32 %r21290, %r21292, %r21292, %r22493;
	// end inline asm
	xor.b32  	%r22895, %r21286, %r21278;
	xor.b32  	%r21296, %r22895, %r21290;
	shl.b32 	%r22896, %r21286, 7;
	xor.b32  	%r22897, %r22896, %r21282;
	xor.b32  	%r21300, %r22897, %r21290;
	// begin inline asm
	shf.l.wrap.b32 %r21294, %r21296, %r21296, %r22497;
	// end inline asm
	// begin inline asm
	shf.l.wrap.b32 %r21298, %r21300, %r21300, %r22501;
	// end inline asm
	// begin inline asm
	shf.l.wrap.b32 %r21302, %r21070, %r21070, %r22481;
	// end inline asm
	// begin inline asm
	shf.l.wrap.b32 %r21306, %r21142, %r21142, %r22485;
	// end inline asm
	xor.b32  	%r22898, %r21302, %r21118;
	xor.b32  	%r21312, %r22898, %r21306;
	shl.b32 	%r22899, %r21302, 3;
	xor.b32  	%r22900, %r22899, %r21190;
	xor.b32  	%r21316, %r22900, %r21306;
	// begin inline asm
	shf.l.wrap.b32 %r21310, %r21312, %r21312, %r22489;
	// end inline asm
	// begin inline asm
	shf.l.wrap.b32 %r21314, %r21316, %r21316, %r22493;
	// end inline asm
	xor.b32  	%r22901, %r21310, %r21302;
	xor.b32  	%r21320, %r22901, %r21314;
	shl.b32 	%r22902, %r21310, 7;
	xor.b32  	%r22903, %r22902, %r21306;
	xor.b32  	%r21324, %r22903, %r21314;
	// begin inline asm
	shf.l.wrap.b32 %r21318, %r21320, %r21320, %r22497;
	// end inline asm
	// begin inline asm
	shf.l.wrap.b32 %r21322, %r21324, %r21324, %r22501;
	// end inline asm
	// begin inline asm
	shf.l.wrap.b32 %r21326, %r21218, %r21218, %r22481;
	// end inline asm
	// begin inline asm
	shf.l.wrap.b32 %r21330, %r21098, %r21098, %r22485;
	// end inline asm
	xor.b32  	%r22904, %r21326, %r21242;
	xor.b32  	%r21336, %r22904, %r21330;
	shl.b32 	%r22905, %r21326, 3;
	xor.b32  	%r22906, %r22905, %r21170;
	xor.b32  	%r21340, %r22906, %r21330;
	// begin inline asm
	shf.l.wrap.b32 %r21334, %r21336, %r21336, %r22489;
	// end inline asm
	// begin inline asm
	shf.l.wrap.b32 %r21338, %r21340, %r21340, %r22493;
	// end inline asm
	xor.b32  	%r22907, %r21334, %r21326;
	xor.b32  	%r21344, %r22907, %r21338;
	shl.b32 	%r22908, %r21334, 7;
	xor.b32  	%r22909, %r22908, %r21330;
	xor.b32  	%r21348, %r22909, %r21338;
	// begin inline asm
	shf.l.wrap.b32 %r21342, %r21344, %r21344, %r22497;
	// end inline asm
	// begin inline asm
	shf.l.wrap.b32 %r21346, %r21348, %r21348, %r22501;
	// end inline asm
	xor.b32  	%r22910, %r22503, %r21270;
	xor.b32  	%r22911, %r7, %r21102;
	xor.b32  	%r22912, %r22911, 2;
	xor.b32  	%r22913, %r8, %r21262;
	xor.b32  	%r22914, %r9, %r21150;
	xor.b32  	%r22915, %r22508, %r21174;
	xor.b32  	%r22916, %r11, %r21274;
	xor.b32  	%r22917, %r12, %r21222;
	xor.b32  	%r22918, %r13, %r21266;
	xor.b32  	%r22919, %r14, %r21238;
	xor.b32  	%r22920, %r15, %r21318;
	xor.b32  	%r22921, %r16, %r21094;
	xor.b32  	%r22922, %r17, %r21310;
	xor.b32  	%r22923, %r22517, %r21322;
	xor.b32  	%r22924, %r19, %r21166;
	xor.b32  	%r22925, %r20, %r21314;
	xor.b32  	%r22926, %r21, %r21214;
	xor.b32  	%r22927, %r22, %r21294;
	xor.b32  	%r22928, %r23, %r21250;
	xor.b32  	%r22929, %r24, %r21082;
	xor.b32  	%r22930, %r25, %r21286;
	xor.b32  	%r22931, %r26, %r21130;
	xor.b32  	%r22932, %r27, %r21298;
	xor.b32  	%r22933, %r28, %r21290;
	xor.b32  	%r22934, %r29, %r21202;
	xor.b32  	%r22935, %r30, %r21194;
	xor.b32  	%r22936, %r22531, %r21342;
	xor.b32  	%r22937, %r32, %r21334;
	xor.b32  	%r22938, %r22534, %r21074;
	xor.b32  	%r22939, %r22536, %r21346;
	xor.b32  	%r22940, %r35, %r21122;
	xor.b32  	%r22941, %r36, %r21146;
	xor.b32  	%r22942, %r37, %r21338;
	and.b32  	%r22943, %r22927, %r22910;
	xor.b32  	%r22944, %r22935, %r22943;
	xor.b32  	%r22945, %r22927, %r22919;
	xor.b32  	%r21352, %r22945, %r22944;
	or.b32  	%r22946, %r22935, %r22910;
	xor.b32  	%r22947, %r22946, %r22919;
	xor.b32  	%r22948, %r21352, %r22910;
	or.b32  	%r22949, %r22948, %r22947;
	xor.b32  	%r22950, %r22949, %r22944;
	and.b32  	%r22951, %r22947, %r22944;
	xor.b32  	%r22952, %r22948, %r22951;
	xor.b32  	%r22953, %r22952, %r22947;
	xor.b32  	%r21500, %r22953, %r22950;
	and.b32  	%r22954, %r22928, %r22912;
	xor.b32  	%r22955, %r22936, %r22954;
	xor.b32  	%r22956, %r22928, %r22920;
	xor.b32  	%r21376, %r22956, %r22955;
	or.b32  	%r22957, %r22936, %r22912;
	xor.b32  	%r22958, %r22957, %r22920;
	xor.b32  	%r22959, %r21376, %r22912;
	or.b32  	%r22960, %r22959, %r22958;
	xor.b32  	%r22961, %r22960, %r22955;
	and.b32  	%r22962, %r22958, %r22955;
	xor.b32  	%r22963, %r22959, %r22962;
	xor.b32  	%r22964, %r22963, %r22958;
	xor.b32  	%r21524, %r22964, %r22961;
	and.b32  	%r22965, %r22929, %r22913;
	xor.b32  	%r22966, %r22937, %r22965;
	xor.b32  	%r22967, %r22929, %r22921;
	xor.b32  	%r21400, %r22967, %r22966;
	or.b32  	%r22968, %r22937, %r22913;
	xor.b32  	%r22969, %r22968, %r22921;
	xor.b32  	%r22970, %r21400, %r22913;
	or.b32  	%r22971, %r22970, %r22969;
	xor.b32  	%r22972, %r22971, %r22966;
	and.b32  	%r22973, %r22969, %r22966;
	xor.b32  	%r22974, %r22970, %r22973;
	xor.b32  	%r22975, %r22974, %r22969;
	xor.b32  	%r21356, %r22975, %r22972;
	and.b32  	%r22976, %r22930, %r22914;
	xor.b32  	%r22977, %r22938, %r22976;
	xor.b32  	%r22978, %r22930, %r22922;
	xor.b32  	%r21424, %r22978, %r22977;
	or.b32  	%r22979, %r22938, %r22914;
	xor.b32  	%r22980, %r22979, %r22922;
	xor.b32  	%r22981, %r21424, %r22914;
	or.b32  	%r22982, %r22981, %r22980;
	xor.b32  	%r22983, %r22982, %r22977;
	and.b32  	%r22984, %r22980, %r22977;
	xor.b32  	%r22985, %r22981, %r22984;
	xor.b32  	%r22986, %r22985, %r22980;
	xor.b32  	%r21380, %r22986, %r22983;
	and.b32  	%r22987, %r22931, %r22915;
	xor.b32  	%r22988, %r22939, %r22987;
	xor.b32  	%r22989, %r22931, %r22923;
	xor.b32  	%r21448, %r22989, %r22988;
	or.b32  	%r22990, %r22939, %r22915;
	xor.b32  	%r22991, %r22990, %r22923;
	xor.b32  	%r22992, %r21448, %r22915;
	or.b32  	%r22993, %r22992, %r22991;
	xor.b32  	%r22994, %r22993, %r22988;
	and.b32  	%r22995, %r22991, %r22988;
	xor.b32  	%r22996, %r22992, %r22995;
	xor.b32  	%r22997, %r22996, %r22991;
	xor.b32  	%r21404, %r22997, %r22994;
	and.b32  	%r22998, %r22932, %r22916;
	xor.b32  	%r22999, %r22940, %r22998;
	xor.b32  	%r23000, %r22932, %r22924;
	xor.b32  	%r21472, %r23000, %r22999;
	or.b32  	%r23001, %r22940, %r22916;
	xor.b32  	%r23002, %r23001, %r22924;
	xor.b32  	%r23003, %r21472, %r22916;
	or.b32  	%r23004, %r23003, %r23002;
	xor.b32  	%r23005, %r23004, %r22999;
	and.b32  	%r23006, %r23002, %r22999;
	xor.b32  	%r23007, %r23003, %r23006;
	xor.b32  	%r23008, %r23007, %r23002;
	xor.b32  	%r21428, %r23008, %r23005;
	and.b32  	%r23009, %r22933, %r22917;
	xor.b32  	%r23010, %r22941, %r23009;
	xor.b32  	%r23011, %r22933, %r22925;
	xor.b32  	%r21496, %r23011, %r23010;
	or.b32  	%r23012, %r22941, %r22917;
	xor.b32  	%r23013, %r23012, %r22925;
	xor.b32  	%r23014, %r21496, %r22917;
	or.b32  	%r23015, %r23014, %r23013;
	xor.b32  	%r23016, %r23015, %r23010;
	and.b32  	%r23017, %r23013, %r23010;
	xor.b32  	%r23018, %r23014, %r23017;
	xor.b32  	%r23019, %r23018, %r23013;
	xor.b32  	%r21452, %r23019, %r23016;
	and.b32  	%r23020, %r22934, %r22918;
	xor.b32  	%r23021, %r22942, %r23020;
	xor.b32  	%r23022, %r22934, %r22926;
	xor.b32  	%r21520, %r23022, %r23021;
	or.b32  	%r23023, %r22942, %r22918;
	xor.b32  	%r23024, %r23023, %r22926;
	xor.b32  	%r23025, %r21520, %r22918;
	or.b32  	%r23026, %r23025, %r23024;
	xor.b32  	%r23027, %r23026, %r23021;
	and.b32  	%r23028, %r23024, %r23021;
	xor.b32  	%r23029, %r23025, %r23028;
	xor.b32  	%r23030, %r23029, %r23024;
	xor.b32  	%r21476, %r23030, %r23027;
	// begin inline asm
	shf.l.wrap.b32 %r21350, %r21352, %r21352, %r22481;
	// end inline asm
	// begin inline asm
	shf.l.wrap.b32 %r21354, %r21356, %r21356, %r22485;
	// end inline asm
	xor.b32  	%r23031, %r21350, %r22961;
	xor.b32  	%r21360, %r23031, %r21354;
	shl.b32 	%r23032, %r21350, 3;
	xor.b32  	%r23033, %r22985, %r23032;
	xor.b32  	%r23034, %r23033, %r21354;
	not.b32 	%r21364, %r23034;
	// begin inline asm
	shf.l.wrap.b32 %r21358, %r21360, %r21360, %r22489;
	// end inline asm
	// begin inline asm
	shf.l.wrap.b32 %r21362, %r21364, %r21364, %r22493;
	// end inline asm
	xor.b32  	%r23035, %r21358, %r21350;
	xor.b32  	%r21368, %r23035, %r21362;
	shl.b32 	%r23036, %r21358, 7;
	xor.b32  	%r23037, %r23036, %r21354;
	xor.b32  	%r21372, %r23037, %r21362;
	// begin inline asm
	shf.l.wrap.b32 %r21366, %r21368, %r21368, %r22497;
	// end inline asm
	// begin inline asm
	shf.l.wrap.b32 %r21370, %r21372, %r21372, %r22501;
	// end inline asm
	// begin inline asm
	shf.l.wrap.b32 %r21374, %r21376, %r21376, %r22481;
	// end inline asm
	// begin inline asm
	shf.l.wrap.b32 %r21378, %r21380, %r21380, %r22485;
	// end inline asm
	xor.b32  	%r23038, %r21374, %r22972;
	xor.b32  	%r21384, %r23038, %r21378;
	shl.b32 	%r23039, %r21374, 3;
	xor.b32  	%r23040, %r22996, %r23039;
	xor.b32  	%r23041, %r23040, %r21378;
	not.b32 	%r21388, %r23041;
	// begin inline asm
	shf.l.wrap.b32 %r21382, %r21384, %r21384, %r22489;
	// end inline asm
	// begin inline asm
	shf.l.wrap.b32 %r21386, %r21388, %r21388, %r22493;
	// end inline asm
	xor.b32  	%r23042, %r21382, %r21374;
	xor.b32  	%r21392, %r23042, %r21386;
	shl.b32 	%r23043, %r21382, 7;
	xor.b32  	%r23044, %r23043, %r21378;
	xor.b32  	%r21396, %r23044, %r21386;
	// begin inline asm
	shf.l.wrap.b32 %r21390, %r21392, %r21392, %r22497;
	// end inline asm
	// begin inline asm
	shf.l.wrap.b32 %r21394, %r21396, %r21396, %r22501;
	// end inline asm
	// begin inline asm
	shf.l.wrap.b32 %r21398, %r21400, %r21400, %r22481;
	// end inline asm
	// begin inline asm
	shf.l.wrap.b32 %r21402, %r21404, %r21404, %r22485;
	// end inline asm
	xor.b32  	%r23045, %r21398, %r22983;
	xor.b32  	%r21408, %r23045, %r21402;
	shl.b32 	%r23046, %r21398, 3;
	xor.b32  	%r23047, %r23007, %r23046;
	xor.b32  	%r23048, %r23047, %r21402;
	not.b32 	%r21412, %r23048;
	// begin inline asm
	shf.l.wrap.b32 %r21406, %r21408, %r21408, %r22489;
	// end inline asm
	// begin inline asm
	shf.l.wrap.b32 %r21410, %r21412, %r21412, %r22493;
	// end inline asm
	xor.b32  	%r23049, %r21406, %r21398;
	xor.b32  	%r21416, %r23049, %r21410;
	shl.b32 	%r23050, %r21406, 7;
	xor.b32  	%r23051, %r23050, %r21402;
	xor.b32  	%r21420, %r23051, %r21410;
	// begin inline asm
	shf.l.wrap.b32 %r21414, %r21416, %r21416, %r22497;
	// end inline asm
	// begin inline asm
	shf.l.wrap.b32 %r21418, %r21420, %r21420, %r22501;
	// end inline asm
	// begin inline asm
	shf.l.wrap.b32 %r21422, %r21424, %r21424, %r22481;
	// end inline asm
	// begin inline asm
	shf.l.wrap.b32 %r21426, %r21428, %r21428, %r22485;
	// end inline asm
	xor.b32  	%r23052, %r21422, %r22994;
	xor.b32  	%r21432, %r23052, %r21426;
	shl.b32 	%r23053, %r21422, 3;
	xor.b32  	%r23054, %r23018, %r23053;
	xor.b32  	%r23055, %r23054, %r21426;
	not.b32 	%r21436, %r23055;
	// begin inline asm
	shf.l.wrap.b32 %r21430, %r21432, %r21432, %r22489;
	// end inline asm
	// begin inline asm
	shf.l.wrap.b32 %r21434, %r21436, %r21436, %r22493;
	// end inline asm
	xor.b32  	%r23056, %r21430, %r21422;
	xor.b32  	%r21440, %r23056, %r21434;
	shl.b32 	%r23057, %r21430, 7;
	xor.b32  	%r23058, %r23057, %r21426;
	xor.b32  	%r21444, %r23058, %r21434;
	// begin inline asm
	shf.l.wrap.b32 %r21438, %r21440, %r21440, %r22497;
	// end inline asm
	// begin inline asm
	shf.l.wrap.b32 %r21442, %r21444, %r21444, %r22501;
	// end inline asm
	// begin inline asm
	shf.l.wrap.b32 %r21446, %r21448, %r21448, %r22481;
	// end inline asm
	// begin inline asm
	shf.l.wrap.b32 %r21450, %r21452, %r21452, %r22485;
	// end inline asm
	xor.b32  	%r23059, %r21446, %r23005;
	xor.b32  	%r21456, %r23059, %r21450;
	shl.b32 	%r23060, %r21446, 3;
	xor.b32  	%r23061, %r23029, %r23060;
	xor.b32  	%r23062, %r23061, %r21450;
	not.b32 	%r21460, %r23062;
	// begin inline asm
	shf.l.wrap.b32 %r21454, %r21456, %r21456, %r22489;
	// end inline asm
	// begin inline asm
	shf.l.wrap.b32 %r21458, %r21460, %r21460, %r22493;
	// end inline asm
	xor.b32  	%r23063, %r21454, %r21446;
	xor.b32  	%r21464, %r23063, %r21458;
	shl.b32 	%r23064, %r21454, 7;
	xor.b32  	%r23065, %r23064, %r21450;
	xor.b32  	%r21468, %r23065, %r21458;
	// begin inline asm
	shf.l.wrap.b32 %r21462, %r21464, %r21464, %r22497;
	// end inline asm
	// begin inline asm
	shf.l.wrap.b32 %r21466, %r21468, %r21468, %r22501;
	// end inline asm
	// begin inline asm
	shf.l.wrap.b32 %r21470, %r21472, %r21472, %r22481;
	// end inline asm
	// begin inline asm
	shf.l.wrap.b32 %r21474, %r21476, %r21476, %r22485;
	// end inline asm
	xor.b32  	%r23066, %r21470, %r23016;
	xor.b32  	%r21480, %r23066, %r21474;
	shl.b32 	%r23067, %r21470, 3;
	xor.b32  	%r23068, %r22952, %r23067;
	xor.b32  	%r23069, %r23068, %r21474;
	not.b32 	%r21484, %r23069;
	// begin inline asm
	shf.l.wrap.b32 %r21478, %r21480, %r21480, %r22489;
	// end inline asm
	// begin inline asm
	shf.l.wrap.b32 %r21482, %r21484, %r21484, %r22493;
	// end inline asm
	xor.b32  	%r23070, %r21478, %r21470;
	xor.b32  	%r21488, %r23070, %r21482;
	shl.b32 	%r23071, %r21478, 7;
	xor.b32  	%r23072, %r23071, %r21474;
	xor.b32  	%r21492, %r23072, %r21482;
	// begin inline asm
	shf.l.wrap.b32 %r21486, %r21488, %r21488, %r22497;
	// end inline asm
	// begin inline asm
	shf.l.wrap.b32 %r21490, %r21492, %r21492, %r22501;
	// end inline asm
	// begin inline asm
	shf.l.wrap.b32 %r21494, %r21496, %r21496, %r22481;
	// end inline asm
	// begin inline asm
	shf.l.wrap.b32 %r21498, %r21500, %r21500, %r22485;
	// end inline asm
	xor.b32  	%r23073, %r21494, %r23027;
	xor.b32  	%r21504, %r23073, %r21498;
	shl.b32 	%r23074, %r21494, 3;
	xor.b32  	%r23075, %r22963, %r23074;
	xor.b32  	%r23076, %r23075, %r21498;
	not.b32 	%r21508, %r23076;
	// begin inline asm
	shf.l.wrap.b32 %r21502, %r21504, %r21504, %r22489;
	// end inline asm
	// begin inline asm
	shf.l.wrap.b32 %r21506, %r21508, %r21508, %r22493;
	// end inline asm
	xor.b32  	%r23077, %r21502, %r21494;
	xor.b32  	%r21512, %r23077, %r21506;
	shl.b32 	%r23078, %r21502, 7;
	xor.b32  	%r23079, %r23078, %r21498;
	xor.b32  	%r21516, %r23079, %r21506;
	// begin inline asm
	shf.l.wrap.b32 %r21510, %r21512, %r21512, %r22497;
	// end inline asm
	// begin inline asm
	shf.l.wrap.b32 %r21514, %r21516, %r21516, %r22501;
	// end inline asm
	// begin inline asm
	shf.l.wrap.b32 %r21518, %r21520, %r21520, %r22481;
	// end inline asm
	// begin inline asm
	shf.l.wrap.b32 %r21522, %r21524, %r21524, %r22485;
	// end inline asm
	xor.b32  	%r23080, %r21518, %r22950;
	xor.b32  	%r21528, %r23080, %r21522;
	shl.b32 	%r23081, %r21518, 3;
	xor.b32  	%r23082, %r22974, %r23081;
	xor.b32  	%r23083, %r23082, %r21522;
	not.b32 	%r21532, %r23083;
	// begin inline asm
	shf.l.wrap.b32 %r21526, %r21528, %r21528, %r22489;
	// end inline asm
	// begin inline asm
	shf.l.wrap.b32 %r21530, %r21532, %r21532, %r22493;
	// end inline asm
	xor.b32  	%r23084, %r21526, %r21518;
	xor.b32  	%r21536, %r23084, %r21530;
	shl.b32 	%r23085, %r21526, 7;
	xor.b32  	%r23086, %r23085, %r21522;
	xor.b32  	%r21540, %r23086, %r21530;
	// begin inline asm
	shf.l.wrap.b32 %r21534, %r21536, %r21536, %r22497;
	// end inline asm
	// begin inline asm
	shf.l.wrap.b32 %r21538, %r21540, %r21540, %r22501;
	// end inline asm
	// begin inline asm
	shf.l.wrap.b32 %r21542, %r21366, %r21366, %r22481;
	// end inline asm
	// begin inline asm
	shf.l.wrap.b32 %r21546, %r21486, %r21486, %r22485;
	// end inline asm
	xor.b32  	%r23087, %r21542, %r21414;
	xor.b32  	%r21552, %r23087, %r21546;
	shl.b32 	%r23088, %r21542, 3;
	xor.b32  	%r23089, %r23088, %r21534;
	xor.b32  	%r21556, %r23089, %r21546;
	// begin inline asm
	shf.l.wrap.b32 %r21550, %r21552, %r21552, %r22489;
	// end inline asm
	// begin inline asm
	shf.l.wrap.b32 %r21554, %r21556, %r21556, %r22493;
	// end inline asm
	xor.b32  	%r23090, %r21550, %r21542;
	xor.b32  	%r21560, %r23090, %r21554;
	shl.b32 	%r23091, %r21550, 7;
	xor.b32  	%r23092, %r23091, %r21546;
	xor.b32  	%r21564, %r23092, %r21554;
	// begin inline asm
	shf.l.wrap.b32 %r21558, %r21560, %r21560, %r22497;
	// end inline asm
	// begin inline asm
	shf.l.wrap.b32 %r21562, %r21564, %r21564, %r22501;
	// end inline asm
	// begin inline asm
	shf.l.wrap.b32 %r21566, %r21514, %r21514, %r22481;
	// end inline asm
	// begin inline asm
	shf.l.wrap.b32 %r21570, %r21442, %r21442, %r22485;
	// end inline asm
	xor.b32  	%r23093, %r21566, %r21394;
	xor.b32  	%r21576, %r23093, %r21570;
	shl.b32 	%r23094, %r21566, 3;
	xor.b32  	%r23095, %r23094, %r21466;
	xor.b32  	%r21580, %r23095, %r21570;
	// begin inline asm
	shf.l.wrap.b32 %r21574, %r21576, %r21576, %r22489;
	// end inline asm
	// begin inline asm
	shf.l.wrap.b32 %r21578, %r21580, %r21580, %r22493;
	// end inline asm
	xor.b32  	%r23096, %r21574, %r21566;
	xor.b32  	%r21584, %r23096, %r21578;
	shl.b32 	%r23097, %r21574, 7;
	xor.b32  	%r23098, %r23097, %r21570;
	xor.b32  	%r21588, %r23098, %r21578;
	// begin inline asm
	shf.l.wrap.b32 %r21582, %r21584, %r21584, %r22497;
	// end inline asm
	// begin inline asm
	shf.l.wrap.b32 %r21586, %r21588, %r21588, %r22501;
	// end inline asm
	// begin inline asm
	shf.l.wrap.b32 %r21590, %r21358, %r21358, %r22481;
	// end inline asm
	// begin inline asm
	shf.l.wrap.b32 %r21594, %r21430, %r21430, %r22485;
	// end inline asm
	xor.b32  	%r23099, %r21590, %r21406;
	xor.b32  	%r21600, %r23099, %r21594;
	shl.b32 	%r23100, %r21590, 3;
	xor.b32  	%r23101, %r23100, %r21478;
	xor.b32  	%r21604, %r23101, %r21594;
	// begin inline asm
	shf.l.wrap.b32 %r21598, %r21600, %r21600, %r22489;
	// end inline asm
	// begin inline asm
	shf.l.wrap.b32 %r21602, %r21604, %r21604, %r22493;
	// end inline asm
	xor.b32  	%r23102, %r21598, %r21590;
	xor.b32  	%r21608, %r23102, %r21602;
	shl.b32 	%r23103, %r21598, 7;
	xor.b32  	%r23104, %r23103, %r21594;
	xor.b32  	%r21612, %r23104, %r21602;
	// begin inline asm
	shf.l.wrap.b32 %r21606, %r21608, %r21608, %r22497;
	// end inline asm
	// begin inline asm
	shf.l.wrap.b32 %r21610, %r21612, %r21612, %r22501;
	// end inline asm
	// begin inline asm
	shf.l.wrap.b32 %r21614, %r21506, %r21506, %r22481;
	// end inline asm
	// begin inline asm
	shf.l.wrap.b32 %r21618, %r21386, %r21386, %r22485;
	// end inline asm
	xor.b32  	%r23105, %r21614, %r21530;
	xor.b32  	%r21624, %r23105, %r21618;
	shl.b32 	%r23106, %r21614, 3;
	xor.b32  	%r23107, %r23106, %r21458;
	xor.b32  	%r21628, %r23107, %r21618;
	// begin inline asm
	shf.l.wrap.b32 %r21622, %r21624, %r21624, %r22489;
	// end inline asm
	// begin inline asm
	shf.l.wrap.b32 %r21626, %r21628, %r21628, %r22493;
	// end inline asm
	xor.b32  	%r23108, %r21622, %r21614;
	xor.b32  	%r21632, %r23108, %r21626;
	shl.b32 	%r23109, %r21622, 7;
	xor.b32  	%r23110, %r23109, %r21618;
	xor.b32  	%r21636, %r23110, %r21626;
	// begin inline asm
	shf.l.wrap.b32 %r21630, %r21632, %r21632, %r22497;
	// end inline asm
	// begin inline asm
	shf.l.wrap.b32 %r21634, %r21636, %r21636, %r22501;
	// end inline asm
	xor.b32  	%r23111, %r22503, %r21558;
	xor.b32  	%r23112, %r7, %r21390;
	xor.b32  	%r23113, %r23112, 3;
	xor.b32  	%r23114, %r8, %r21550;
	xor.b32  	%r23115, %r9, %r21438;
	xor.b32  	%r23116, %r22508, %r21462;
	xor.b32  	%r23117, %r11, %r21562;
	xor.b32  	%r23118, %r12, %r21510;
	xor.b32  	%r23119, %r13, %r21554;
	xor.b32  	%r23120, %r14, %r21526;
	xor.b32  	%r23121, %r15, %r21606;
	xor.b32  	%r23122, %r16, %r21382;
	xor.b32  	%r23123, %r17, %r21598;
	xor.b32  	%r23124, %r22517, %r21610;
	xor.b32  	%r23125, %r19, %r21454;
	xor.b32  	%r23126, %r20, %r21602;
	xor.b32  	%r23127, %r21, %r21502;
	xor.b32  	%r23128, %r22, %r21582;
	xor.b32  	%r23129, %r23, %r21538;
	xor.b32  	%r23130, %r24, %r21370;
	xor.b32  	%r23131, %r25, %r21574;
	xor.b32  	%r23132, %r26, %r21418;
	xor.b32  	%r23133, %r27, %r21586;
	xor.b32  	%r23134, %r28, %r21578;
	xor.b32  	%r23135, %r29, %r21490;
	xor.b32  	%r23136, %r30, %r21482;
	xor.b32  	%r23137, %r22531, %r21630;
	xor.b32  	%r23138, %r32, %r21622;
	xor.b32  	%r23139, %r22534, %r21362;
	xor.b32  	%r23140, %r22536, %r21634;
	xor.b32  	%r23141, %r35, %r21410;
	xor.b32  	%r23142, %r36, %r21434;
	xor.b32  	%r23143, %r37, %r21626;
	and.b32  	%r23144, %r23128, %r23111;
	xor.b32  	%r23145, %r23136, %r23144;
	xor.b32  	%r23146, %r23128, %r23120;
	xor.b32  	%r21640, %r23146, %r23145;
	or.b32  	%r23147, %r23136, %r23111;
	xor.b32  	%r23148, %r23147, %r23120;
	xor.b32  	%r23149, %r21640, %r23111;
	or.b32  	%r23150, %r23149, %r23148;
	xor.b32  	%r23151, %r23150, %r23145;
	and.b32  	%r23152, %r23148, %r23145;
	xor.b32  	%r23153, %r23149, %r23152;
	xor.b32  	%r23154, %r23153, %r23148;
	xor.b32  	%r21788, %r23154, %r23151;
	and.b32  	%r23155, %r23129, %r23113;
	xor.b32  	%r23156, %r23137, %r23155;
	xor.b32  	%r23157, %r23129, %r23121;
	xor.b32  	%r21664, %r23157, %r23156;
	or.b32  	%r23158, %r23137, %r23113;
	xor.b32  	%r23159, %r23158, %r23121;
	xor.b32  	%r23160, %r21664, %r23113;
	or.b32  	%r23161, %r23160, %r23159;
	xor.b32  	%r23162, %r23161, %r23156;
	and.b32  	%r23163, %r23159, %r23156;
	xor.b32  	%r23164, %r23160, %r23163;
	xor.b32  	%r23165, %r23164, %r23159;
	xor.b32  	%r21812, %r23165, %r23162;
	and.b32  	%r23166, %r23130, %r23114;
	xor.b32  	%r23167, %r23138, %r23166;
	xor.b32  	%r23168, %r23130, %r23122;
	xor.b32  	%r21688, %r23168, %r23167;
	or.b32  	%r23169, %r23138, %r23114;
	xor.b32  	%r23170, %r23169, %r23122;
	xor.b32  	%r23171, %r21688, %r23114;
	or.b32  	%r23172, %r23171, %r23170;
	xor.b32  	%r23173, %r23172, %r23167;
	and.b32  	%r23174, %r23170, %r23167;
	xor.b32  	%r23175, %r23171, %r23174;
	xor.b32  	%r23176, %r23175, %r23170;
	xor.b32  	%r21644, %r23176, %r23173;
	and.b32  	%r23177, %r23131, %r23115;
	xor.b32  	%r23178, %r23139, %r23177;
	xor.b32  	%r23179, %r23131, %r23123;
	xor.b32  	%r21712, %r23179, %r23178;
	or.b32  	%r23180, %r23139, %r23115;
	xor.b32  	%r23181, %r23180, %r23123;
	xor.b32  	%r23182, %r21712, %r23115;
	or.b32  	%r23183, %r23182, %r23181;
	xor.b32  	%r23184, %r23183, %r23178;
	and.b32  	%r23185, %r23181, %r23178;
	xor.b32  	%r23186, %r23182, %r23185;
	xor.b32  	%r23187, %r23186, %r23181;
	xor.b32  	%r21668, %r23187, %r23184;
	and.b32  	%r23188, %r23132, %r23116;
	xor.b32  	%r23189, %r23140, %r23188;
	xor.b32  	%r23190, %r23132, %r23124;
	xor.b32  	%r21736, %r23190, %r23189;
	or.b32  	%r23191, %r23140, %r23116;
	xor.b32  	%r23192, %r23191, %r23124;
	xor.b32  	%r23193, %r21736, %r23116;
	or.b32  	%r23194, %r23193, %r23192;
	xor.b32  	%r23195, %r23194, %r23189;
	and.b32  	%r23196, %r23192, %r23189;
	xor.b32  	%r23197, %r23193, %r23196;
	xor.b32  	%r23198, %r23197, %r23192;
	xor.b32  	%r21692, %r23198, %r23195;
	and.b32  	%r23199, %r23133, %r23117;
	xor.b32  	%r23200, %r23141, %r23199;
	xor.b32  	%r23201, %r23133, %r23125;
	xor.b32  	%r21760, %r23201, %r23200;
	or.b32  	%r23202, %r23141, %r23117;
	xor.b32  	%r23203, %r23202, %r23125;
	xor.b32  	%r23204, %r21760, %r23117;
	or.b32  	%r23205, %r23204, %r23203;
	xor.b32  	%r23206, %r23205, %r23200;
	and.b32  	%r23207, %r23203, %r23200;
	xor.b32  	%r23208, %r23204, %r23207;
	xor.b32  	%r23209, %r23208, %r23203;
	xor.b32  	%r21716, %r23209, %r23206;
	and.b32  	%r23210, %r23134, %r23118;
	xor.b32  	%r23211, %r23142, %r23210;
	xor.b32  	%r23212, %r23134, %r23126;
	xor.b32  	%r21784, %r23212, %r23211;
	or.b32  	%r23213, %r23142, %r23118;
	xor.b32  	%r23214, %r23213, %r23126;
	xor.b32  	%r23215, %r21784, %r23118;
	or.b32  	%r23216, %r23215, %r23214;
	xor.b32  	%r23217, %r23216, %r23211;
	and.b32  	%r23218, %r23214, %r23211;
	xor.b32  	%r23219, %r23215, %r23218;
	xor.b32  	%r23220, %r23219, %r23214;
	xor.b32  	%r21740, %r23220, %r23217;
	and.b32  	%r23221, %r23135, %r23119;
	xor.b32  	%r23222, %r23143, %r23221;
	xor.b32  	%r23223, %r23135, %r23127;
	xor.b32  	%r21808, %r23223, %r23222;
	or.b32  	%r23224, %r23143, %r23119;
	xor.b32  	%r23225, %r23224, %r23127;
	xor.b32  	%r23226, %r21808, %r23119;
	or.b32  	%r23227, %r23226, %r23225;
	xor.b32  	%r23228, %r23227, %r23222;
	and.b32  	%r23229, %r23225, %r23222;
	xor.b32  	%r23230, %r23226, %r23229;
	xor.b32  	%r23231, %r23230, %r23225;
	xor.b32  	%r21764, %r23231, %r23228;
	// begin inline asm
	shf.l.wrap.b32 %r21638, %r21640, %r21640, %r22481;
	// end inline asm
	// begin inline asm
	shf.l.wrap.b32 %r21642, %r21644, %r21644, %r22485;
	// end inline asm
	xor.b32  	%r23232, %r21638, %r23162;
	xor.b32  	%r21648, %r23232, %r21642;
	shl.b32 	%r23233, %r21638, 3;
	xor.b32  	%r23234, %r23186, %r23233;
	xor.b32  	%r23235, %r23234, %r21642;
	not.b32 	%r21652, %r23235;
	// begin inline asm
	shf.l.wrap.b32 %r21646, %r21648, %r21648, %r22489;
	// end inline asm
	// begin inline asm
	shf.l.wrap.b32 %r21650, %r21652, %r21652, %r22493;
	// end inline asm
	xor.b32  	%r23236, %r21646, %r21638;
	xor.b32  	%r21656, %r23236, %r21650;
	shl.b32 	%r23237, %r21646, 7;
	xor.b32  	%r23238, %r23237, %r21642;
	xor.b32  	%r21660, %r23238, %r21650;
	// begin inline asm
	shf.l.wrap.b32 %r21654, %r21656, %r21656, %r22497;
	// end inline asm
	// begin inline asm
	shf.l.wrap.b32 %r21658, %r21660, %r21660, %r22501;
	// end inline asm
	// begin inline asm
	shf.l.wrap.b32 %r21662, %r21664, %r21664, %r22481;
	// end inline asm
	// begin inline asm
	shf.l.wrap.b32 %r21666, %r21668, %r21668, %r22485;
	// end inline asm
	xor.b32  	%r23239, %r21662, %r23173;
	xor.b32  	%r21672, %r23239, %r21666;
	shl.b32 	%r23240, %r21662, 3;
	xor.b32  	%r23241, %r23197, %r23240;
	xor.b32  	%r23242, %r23241, %r21666;
	not.b32 	%r21676, %r23242;
	// begin inline asm
	shf.l.wrap.b32 %r21670, %r21672, %r21672, %r22489;
	// end inline asm
	// begin inline asm
	shf.l.wrap.b32 %r21674, %r21676, %r21676, %r22493;
	// end inline asm
	xor.b32  	%r23243, %r21670, %r21662;
	xor.b32  	%r21680, %r23243, %r21674;
	shl.b32 	%r23244, %r21670, 7;
	xor.b32  	%r23245, %r23244, %r21666;
	xor.b32  	%r21684, %r23245, %r21674;
	// begin inline asm
	shf.l.wrap.b32 %r21678, %r21680, %r21680, %r22497;
	// end inline asm
	// begin inline asm
	shf.l.wrap.b32 %r21682, %r21684, %r21684, %r22501;
	// end inline asm
	// begin inline asm
	shf.l.wrap.b32 %r21686, %r21688, %r21688, %r22481;
	// end inline asm
	// begin inline asm
	shf.l.wrap.b32 %r21690, %r21692, %r21692, %r22485;
	// end inline asm
	xor.b32  	%r23246, %r21686, %r23184;
	xor.b32  	%r21696, %r23246, %r21690;
	shl.b32 	%r23247, %r21686, 3;
	xor.b32  	%r23248, %r23208, %r23247;
	xor.b32  	%r23249, %r23248, %r21690;
	not.b32 	%r21700, %r23249;
	// begin inline asm
	shf.l.wrap.b32 %r21694, %r21696, %r21696, %r22489;
	// end inline asm
	// begin inline asm
	shf.l.wrap.b32 %r21698, %r21700, %r21700, %r22493;
	// end inline asm
	xor.b32  	%r23250, %r21694, %r21686;
	xor.b32  	%r21704, %r23250, %r21698;
	shl.b32 	%r23251, %r21694, 7;
	xor.b32  	%r23252, %r23251, %r21690;
	xor.b32  	%r21708, %r23252, %r21698;
	// begin inline asm
	shf.l.wrap.b32 %r21702, %r21704, %r21704, %r22497;
	// end inline asm
	// begin inline asm
	shf.l.wrap.b32 %r21706, %r21708, %r21708, %r22501;
	// end inline asm
	// begin inline asm
	shf.l.wrap.b32 %r21710, %r21712, %r21712, %r22481;
	// end inline asm
	// begin inline asm
	shf.l.wrap.b32 %r21714, %r21716, %r21716, %r22485;
	// end inline asm
	xor.b32  	%r23253, %r21710, %r23195;
	xor.b32  	%r21720, %r23253, %r21714;
	shl.b32 	%r23254, %r21710, 3;
	xor.b32  	%r23255, %r23219, %r23254;
	xor.b32  	%r23256, %r23255, %r21714;
	not.b32 	%r21724, %r23256;
	// begin inline asm
	shf.l.wrap.b32 %r21718, %r21720, %r21720, %r22489;
	// end inline asm
	// begin inline asm
	shf.l.wrap.b32 %r21722, %r21724, %r21724, %r22493;
	// end inline asm
	xor.b32  	%r23257, %r21718, %r21710;
	xor.b32  	%r21728, %r23257, %r21722;
	shl.b32 	%r23258, %r21718, 7;
	xor.b32  	%r23259, %r23258, %r21714;
	xor.b32  	%r21732, %r23259, %r21722;
	// begin inline asm
	shf.l.wrap.b32 %r21726, %r21728, %r21728, %r22497;
	// end inline asm
	// begin inline asm
	shf.l.wrap.b32 %r21730, %r21732, %r21732, %r22501;
	// end inline asm
	// begin inline asm
	shf.l.wrap.b32 %r21734, %r21736, %r21736, %r22481;
	// end inline asm
	// begin inline asm
	shf.l.wrap.b32 %r21738, %r21740, %r21740, %r22485;
	// end inline asm
	xor.b32  	%r23260, %r21734, %r23206;
	xor.b32  	%r21744, %r23260, %r21738;
	shl.b32 	%r23261, %r21734, 3;
	xor.b32  	%r23262, %r23230, %r23261;
	xor.b32  	%r23263, %r23262, %r21738;
	not.b32 	%r21748, %r23263;
	// begin inline asm
	shf.l.wrap.b32 %r21742, %r21744, %r21744, %r22489;
	// end inline asm
	// begin inline asm
	shf.l.wrap.b32 %r21746, %r21748, %r21748, %r22493;
	// end inline asm
	xor.b32  	%r23264, %r21742, %r21734;
	xor.b32  	%r21752, %r23264, %r21746;
	shl.b32 	%r23265, %r21742, 7;
	xor.b32  	%r23266, %r23265, %r21738;
	xor.b32  	%r21756, %r23266, %r21746;
	// begin inline asm
	shf.l.wrap.b32 %r21750, %r21752, %r21752, %r22497;
	// end inline asm
	// begin inline asm
	shf.l.wrap.b32 %r21754, %r21756, %r21756, %r22501;
	// end inline asm
	// begin inline asm
	shf.l.wrap.b32 %r21758, %r21760, %r21760, %r22481;
	// end inline asm
	// begin inline asm
	shf.l.wrap.b32 %r21762, %r21764, %r21764, %r22485;
	// end inline asm
	xor.b32  	%r23267, %r21758, %r23217;
	xor.b32  	%r21768, %r23267, %r21762;
	shl.b32 	%r23268, %r21758, 3;
	xor.b32  	%r23269, %r23153, %r23268;
	xor.b32  	%r23270, %r23269, %r21762;
	not.b32 	%r21772, %r23270;
	// begin inline asm
	shf.l.wrap.b32 %r21766, %r21768, %r21768, %r22489;
	// end inline asm
	// begin inline asm
	shf.l.wrap.b32 %r21770, %r21772, %r21772, %r22493;
	// end inline asm
	xor.b32  	%r23271, %r21766, %r21758;
	xor.b32  	%r21776, %r23271, %r21770;
	shl.b32 	%r23272, %r21766, 7;
	xor.b32  	%r23273, %r23272, %r21762;
	xor.b32  	%r21780, %r23273, %r21770;
	// begin inline asm
	shf.l.wrap.b32 %r21774, %r21776, %r21776, %r22497;
	// end inline asm
	// begin inline asm
	shf.l.wrap.b32 %r21778, %r21780, %r21780, %r22501;
	// end inline asm
	// begin inline asm
	shf.l.wrap.b32 %r21782, %r21784, %r21784, %r22481;
	// end inline asm
	// begin inline asm
	shf.l.wrap.b32 %r21786, %r21788, %r21788, %r22485;
	// end inline asm
	xor.b32  	%r23274, %r21782, %r23228;
	xor.b32  	%r21792, %r23274, %r21786;
	shl.b32 	%r23275, %r21782, 3;
	xor.b32  	%r23276, %r23164, %r23275;
	xor.b32  	%r23277, %r23276, %r21786;
	not.b32 	%r21796, %r23277;
	// begin inline asm
	shf.l.wrap.b32 %r21790, %r21792, %r21792, %r22489;
	// end inline asm
	// begin inline asm
	shf.l.wrap.b32 %r21794, %r21796, %r21796, %r22493;
	// end inline asm
	xor.b32  	%r23278, %r21790, %r21782;
	xor.b32  	%r21800, %r23278, %r21794;
	shl.b32 	%r23279, %r21790, 7;
	xor.b32  	%r23280, %r23279, %r21786;
	xor.b32  	%r21804, %r23280, %r21794;
	// begin inline asm
	shf.l.wrap.b32 %r21798, %r21800, %r21800, %r22497;
	// end inline asm
	// begin inline asm
	shf.l.wrap.b32 %r21802, %r21804, %r21804, %r22501;
	// end inline asm
	// begin inline asm
	shf.l.wrap.b32 %r21806, %r21808, %r21808, %r22481;
	// end inline asm
	// begin inline asm
	shf.l.wrap.b32 %r21810, %r21812, %r21812, %r22485;
	// end inline asm
	xor.b32  	%r23281, %r21806, %r23151;
	xor.b32  	%r21816, %r23281, %r21810;
	shl.b32 	%r23282, %r21806, 3;
	xor.b32  	%r23283, %r23175, %r23282;
	xor.b32  	%r23284, %r23283, %r21810;
	not.b32 	%r21820, %r23284;
	// begin inline asm
	shf.l.wrap.b32 %r21814, %r21816, %r21816, %r22489;
	// end inline asm
	// begin inline asm
	shf.l.wrap.b32 %r21818, %r21820, %r21820, %r22493;
	// end inline asm
	xor.b32  	%r23285, %r21814, %r21806;
	xor.b32  	%r21824, %r23285, %r21818;
	shl.b32 	%r23286, %r21814, 7;
	xor.b32  	%r23287, %r23286, %r21810;
	xor.b32  	%r21828, %r23287, %r21818;
	// begin inline asm
	shf.l.wrap.b32 %r21822, %r21824, %r21824, %r22497;
	// end inline asm
	// begin inline asm
	shf.l.wrap.b32 %r21826, %r21828, %r21828, %r22501;
	// end inline asm
	// begin inline asm
	shf.l.wrap.b32 %r21830, %r21654, %r21654, %r22481;
	// end inline asm
	// begin inline asm
	shf.l.wrap.b32 %r21834, %r21774, %r21774, %r22485;
	// end inline asm
	xor.b32  	%r23288, %r21830, %r21702;
	xor.b32  	%r21840, %r23288, %r21834;
	shl.b32 	%r23289, %r21830, 3;
	xor.b32  	%r23290, %r23289, %r21822;
	xor.b32  	%r21844, %r23290, %r21834;
	// begin inline asm
	shf.l.wrap.b32 %r21838, %r21840, %r21840, %r22489;
	// end inline asm
	// begin inline asm
	shf.l.wrap.b32 %r21842, %r21844, %r21844, %r22493;
	// end inline asm
	xor.b32  	%r23291, %r21838, %r21830;
	xor.b32  	%r21848, %r23291, %r21842;
	shl.b32 	%r23292, %r21838, 7;
	xor.b32  	%r23293, %r23292, %r21834;
	xor.b32  	%r21852, %r23293, %r21842;
	// begin inline asm
	shf.l.wrap.b32 %r21846, %r21848, %r21848, %r22497;
	// end inline asm
	// begin inline asm
	shf.l.wrap.b32 %r21850, %r21852, %r21852, %r22501;
	// end inline asm
	// begin inline asm
	shf.l.wrap.b32 %r21854, %r21802, %r21802, %r22481;
	// end inline asm
	// begin inline asm
	shf.l.wrap.b32 %r21858, %r21730, %r21730, %r22485;
	// end inline asm
	xor.b32  	%r23294, %r21854, %r21682;
	xor.b32  	%r21864, %r23294, %r21858;
	shl.b32 	%r23295, %r21854, 3;
	xor.b32  	%r23296, %r23295, %r21754;
	xor.b32  	%r21868, %r23296, %r21858;
	// begin inline asm
	shf.l.wrap.b32 %r21862, %r21864, %r21864, %r22489;
	// end inline asm
	// begin inline asm
	shf.l.wrap.b32 %r21866, %r21868, %r21868, %r22493;
	// end inline asm
	xor.b32  	%r23297, %r21862, %r21854;
	xor.b32  	%r21872, %r23297, %r21866;
	shl.b32 	%r23298, %r21862, 7;
	xor.b32  	%r23299, %r23298, %r21858;
	xor.b32  	%r21876, %r23299, %r21866;
	// begin inline asm
	shf.l.wrap.b32 %r21870, %r21872, %r21872, %r22497;
	// end inline asm
	// begin inline asm
	shf.l.wrap.b32 %r21874, %r21876, %r21876, %r22501;
	// end inline asm
	// begin inline asm
	shf.l.wrap.b32 %r21878, %r21646, %r21646, %r22481;
	// end inline asm
	// begin inline asm
	shf.l.wrap.b32 %r21882, %r21718, %r21718, %r22485;
	// end inline asm
	xor.b32  	%r23300, %r21878, %r21694;
	xor.b32  	%r21888, %r23300, %r21882;
	shl.b32 	%r23301, %r21878, 3;
	xor.b32  	%r23302, %r23301, %r21766;
	xor.b32  	%r21892, %r23302, %r21882;
	// begin inline asm
	shf.l.wrap.b32 %r21886, %r21888, %r21888, %r22489;
	// end inline asm
	// begin inline asm
	shf.l.wrap.b32 %r21890, %r21892, %r21892, %r22493;
	// end inline asm
	xor.b32  	%r23303, %r21886, %r21878;
	xor.b32  	%r21896, %r23303, %r21890;
	shl.b32 	%r23304, %r21886, 7;
	xor.b32  	%r23305, %r23304, %r21882;
	xor.b32  	%r21900, %r23305, %r21890;
	// begin inline asm
	shf.l.wrap.b32 %r21894, %r21896, %r21896, %r22497;
	// end inline asm
	// begin inline asm
	shf.l.wrap.b32 %r21898, %r21900, %r21900, %r22501;
	// end inline asm
	// begin inline asm
	shf.l.wrap.b32 %r21902, %r21794, %r21794, %r22481;
	// end inline asm
	// begin inline asm
	shf.l.wrap.b32 %r21906, %r21674, %r21674, %r22485;
	// end inline asm
	xor.b32  	%r23306, %r21902, %r21818;
	xor.b32  	%r21912, %r23306, %r21906;
	shl.b32 	%r23307, %r21902, 3;
	xor.b32  	%r23308, %r23307, %r21746;
	xor.b32  	%r21916, %r23308, %r21906;
	// begin inline asm
	shf.l.wrap.b32 %r21910, %r21912, %r21912, %r22489;
	// end inline asm
	// begin inline asm
	shf.l.wrap.b32 %r21914, %r21916, %r21916, %r22493;
	// end inline asm
	xor.b32  	%r23309, %r21910, %r21902;
	xor.b32  	%r21920, %r23309, %r21914;
	shl.b32 	%r23310, %r21910, 7;
	xor.b32  	%r23311, %r23310, %r21906;
	xor.b32  	%r21924, %r23311, %r21914;
	// begin inline asm
	shf.l.wrap.b32 %r21918, %r21920, %r21920, %r22497;
	// end inline asm
	// begin inline asm
	shf.l.wrap.b32 %r21922, %r21924, %r21924, %r22501;
	// end inline asm
	xor.b32  	%r23312, %r22503, %r21846;
	xor.b32  	%r23313, %r7, %r21678;
	xor.b32  	%r23314, %r23313, 4;
	xor.b32  	%r23315, %r8, %r21838;
	xor.b32  	%r23316, %r9, %r21726;
	xor.b32  	%r23317, %r22508, %r21750;
	xor.b32  	%r23318, %r11, %r21850;
	xor.b32  	%r23319, %r12, %r21798;
	xor.b32  	%r23320, %r13, %r21842;
	xor.b32  	%r23321, %r14, %r21814;
	xor.b32  	%r23322, %r15, %r21894;
	xor.b32  	%r23323, %r16, %r21670;
	xor.b32  	%r23324, %r17, %r21886;
	xor.b32  	%r23325, %r22517, %r21898;
	xor.b32  	%r23326, %r19, %r21742;
	xor.b32  	%r23327, %r20, %r21890;
	xor.b32  	%r23328, %r21, %r21790;
	xor.b32  	%r23329, %r22, %r21870;
	xor.b32  	%r23330, %r23, %r21826;
	xor.b32  	%r23331, %r24, %r21658;
	xor.b32  	%r23332, %r25, %r21862;
	xor.b32  	%r23333, %r26, %r21706;
	xor.b32  	%r23334, %r27, %r21874;
	xor.b32  	%r23335, %r28, %r21866;
	xor.b32  	%r23336, %r29, %r21778;
	xor.b32  	%r23337, %r30, %r21770;
	xor.b32  	%r23338, %r22531, %r21918;
	xor.b32  	%r23339, %r32, %r21910;
	xor.b32  	%r23340, %r22534, %r21650;
	xor.b32  	%r23341, %r22536, %r21922;
	xor.b32  	%r23342, %r35, %r21698;
	xor.b32  	%r23343, %r36, %r21722;
	xor.b32  	%r23344, %r37, %r21914;
	and.b32  	%r23345, %r23329, %r23312;
	xor.b32  	%r23346, %r23337, %r23345;
	xor.b32  	%r23347, %r23329, %r23321;
	xor.b32  	%r21928, %r23347, %r23346;
	or.b32  	%r23348, %r23337, %r23312;
	xor.b32  	%r23349, %r23348, %r23321;
	xor.b32  	%r23350, %r21928, %r23312;
	or.b32  	%r23351, %r23350, %r23349;
	xor.b32  	%r23352, %r23351, %r23346;
	and.b32  	%r23353, %r23349, %r23346;
	xor.b32  	%r23354, %r23350, %r23353;
	xor.b32  	%r23355, %r23354, %r23349;
	xor.b32  	%r22076, %r23355, %r23352;
	and.b32  	%r23356, %r23330, %r23314;
	xor.b32  	%r23357, %r23338, %r23356;
	xor.b32  	%r23358, %r23330, %r23322;
	xor.b32  	%r21952, %r23358, %r23357;
	or.b32  	%r23359, %r23338, %r23314;
	xor.b32  	%r23360, %r23359, %r23322;
	xor.b32  	%r23361, %r21952, %r23314;
	or.b32  	%r23362, %r23361, %r23360;
	xor.b32  	%r23363, %r23362, %r23357;
	and.b32  	%r23364, %r23360, %r23357;
	xor.b32  	%r23365, %r23361, %r23364;
	xor.b32  	%r23366, %r23365, %r23360;
	xor.b32  	%r22100, %r23366, %r23363;
	and.b32  	%r23367, %r23331, %r23315;
	xor.b32  	%r23368, %r23339, %r23367;
	xor.b32  	%r23369, %r23331, %r23323;
	xor.b32  	%r21976, %r23369, %r23368;
	or.b32  	%r23370, %r23339, %r23315;
	xor.b32  	%r23371, %r23370, %r23323;
	xor.b32  	%r23372, %r21976, %r23315;
	or.b32  	%r23373, %r23372, %r23371;
	xor.b32  	%r23374, %r23373, %r23368;
	and.b32  	%r23375, %r23371, %r23368;
	xor.b32  	%r23376, %r23372, %r23375;
	xor.b32  	%r23377, %r23376, %r23371;
	xor.b32  	%r21932, %r23377, %r23374;
	and.b32  	%r23378, %r23332, %r23316;
	xor.b32  	%r23379, %r23340, %r23378;
	xor.b32  	%r23380, %r23332, %r23324;
	xor.b32  	%r22000, %r23380, %r23379;
	or.b32  	%r23381, %r23340, %r23316;
	xor.b32  	%r23382, %r23381, %r23324;
	xor.b32  	%r23383, %r22000, %r23316;
	or.b32  	%r23384, %r23383, %r23382;
	xor.b32  	%r23385, %r23384, %r23379;
	and.b32  	%r23386, %r23382, %r23379;
	xor.b32  	%r23387, %r23383, %r23386;
	xor.b32  	%r23388, %r23387, %r23382;
	xor.b32  	%r21956, %r23388, %r23385;
	and.b32  	%r23389, %r23333, %r23317;
	xor.b32  	%r23390, %r23341, %r23389;
	xor.b32  	%r23391, %r23333, %r23325;
	xor.b32  	%r22024, %r23391, %r23390;
	or.b32  	%r23392, %r23341, %r23317;
	xor.b32  	%r23393, %r23392, %r23325;
	xor.b32  	%r23394, %r22024, %r23317;
	or.b32  	%r23395, %r23394, %r23393;
	xor.b32  	%r23396, %r23395, %r23390;
	and.b32  	%r23397, %r23393, %r23390;
	xor.b32  	%r23398, %r23394, %r23397;
	xor.b32  	%r23399, %r23398, %r23393;
	xor.b32  	%r21980, %r23399, %r23396;
	and.b32  	%r23400, %r23334, %r23318;
	xor.b32  	%r23401, %r23342, %r23400;
	xor.b32  	%r23402, %r23334, %r23326;
	xor.b32  	%r22048, %r23402, %r23401;
	or.b32  	%r23403, %r23342, %r23318;
	xor.b32  	%r23404, %r23403, %r23326;
	xor.b32  	%r23405, %r22048, %r23318;
	or.b32  	%r23406, %r23405, %r23404;
	xor.b32  	%r23407, %r23406, %r23401;
	and.b32  	%r23408, %r23404, %r23401;
	xor.b32  	%r23409, %r23405, %r23408;
	xor.b32  	%r23410, %r23409, %r23404;
	xor.b32  	%r22004, %r23410, %r23407;
	and.b32  	%r23411, %r23335, %r23319;
	xor.b32  	%r23412, %r23343, %r23411;
	xor.b32  	%r23413, %r23335, %r23327;
	xor.b32  	%r22072, %r23413, %r23412;
	or.b32  	%r23414, %r23343, %r23319;
	xor.b32  	%r23415, %r23414, %r23327;
	xor.b32  	%r23416, %r22072, %r23319;
	or.b32  	%r23417, %r23416, %r23415;
	xor.b32  	%r23418, %r23417, %r23412;
	and.b32  	%r23419, %r23415, %r23412;
	xor.b32  	%r23420, %r23416, %r23419;
	xor.b32  	%r23421, %r23420, %r23415;
	xor.b32  	%r22028, %r23421, %r23418;
	and.b32  	%r23422, %r23336, %r23320;
	xor.b32  	%r23423, %r23344, %r23422;
	xor.b32  	%r23424, %r23336, %r23328;
	xor.b32  	%r22096, %r23424, %r23423;
	or.b32  	%r23425, %r23344, %r23320;
	xor.b32  	%r23426, %r23425, %r23328;
	xor.b32  	%r23427, %r22096, %r23320;
	or.b32  	%r23428, %r23427, %r23426;
	xor.b32  	%r23429, %r23428, %r23423;
	and.b32  	%r23430, %r23426, %r23423;
	xor.b32  	%r23431, %r23427, %r23430;
	xor.b32  	%r23432, %r23431, %r23426;
	xor.b32  	%r22052, %r23432, %r23429;
	// begin inline asm
	shf.l.wrap.b32 %r21926, %r21928, %r21928, %r22481;
	// end inline asm
	// begin inline asm
	shf.l.wrap.b32 %r21930, %r21932, %r21932, %r22485;
	// end inline asm
	xor.b32  	%r23433, %r21926, %r23363;
	xor.b32  	%r21936, %r23433, %r21930;
	shl.b32 	%r23434, %r21926, 3;
	xor.b32  	%r23435, %r23387, %r23434;
	xor.b32  	%r23436, %r23435, %r21930;
	not.b32 	%r21940, %r23436;
	// begin inline asm
	shf.l.wrap.b32 %r21934, %r21936, %r21936, %r22489;
	// end inline asm
	// begin inline asm
	shf.l.wrap.b32 %r21938, %r21940, %r21940, %r22493;
	// end inline asm
	xor.b32  	%r23437, %r21934, %r21926;
	xor.b32  	%r21944, %r23437, %r21938;
	shl.b32 	%r23438, %r21934, 7;
	xor.b32  	%r23439, %r23438, %r21930;
	xor.b32  	%r21948, %r23439, %r21938;
	// begin inline asm
	shf.l.wrap.b32 %r21942, %r21944, %r21944, %r22497;
	// end inline asm
	// begin inline asm
	shf.l.wrap.b32 %r21946, %r21948, %r21948, %r22501;
	// end inline asm
	// begin inline asm
	shf.l.wrap.b32 %r21950, %r21952, %r21952, %r22481;
	// end inline asm
	// begin inline asm
	shf.l.wrap.b32 %r21954, %r21956, %r21956, %r22485;
	// end inline asm
	xor.b32  	%r23440, %r21950, %r23374;
	xor.b32  	%r21960, %r23440, %r21954;
	shl.b32 	%r23441, %r21950, 3;
	xor.b32  	%r23442, %r23398, %r23441;
	xor.b32  	%r23443, %r23442, %r21954;
	not.b32 	%r21964, %r23443;
	// begin inline asm
	shf.l.wrap.b32 %r21958, %r21960, %r21960, %r22489;
	// end inline asm
	// begin inline asm
	shf.l.wrap.b32 %r21962, %r21964, %r21964, %r22493;
	// end inline asm
	xor.b32  	%r23444, %r21958, %r21950;
	xor.b32  	%r21968, %r23444, %r21962;
	shl.b32 	%r23445, %r21958, 7;
	xor.b32  	%r23446, %r23445, %r21954;
	xor.b32  	%r21972, %r23446, %r21962;
	// begin inline asm
	shf.l.wrap.b32 %r21966, %r21968, %r21968, %r22497;
	// end inline asm
	// begin inline asm
	shf.l.wrap.b32 %r21970, %r21972, %r21972, %r22501;
	// end inline asm
	// begin inline asm
	shf.l.wrap.b32 %r21974, %r21976, %r21976, %r22481;
	// end inline asm
	// begin inline asm
	shf.l.wrap.b32 %r21978, %r21980, %r21980, %r22485;
	// end inline asm
	xor.b32  	%r23447, %r21974, %r23385;
	xor.b32  	%r21984, %r23447, %r21978;
	shl.b32 	%r23448, %r21974, 3;
	xor.b32  	%r23449, %r23409, %r23448;
	xor.b32  	%r23450, %r23449, %r21978;
	not.b32 	%r21988, %r23450;
	// begin inline asm
	shf.l.wrap.b32 %r21982, %r21984, %r21984, %r22489;
	// end inline asm
	// begin inline asm
	shf.l.wrap.b32 %r21986, %r21988, %r21988, %r22493;
	// end inline asm
	xor.b32  	%r23451, %r21982, %r21974;
	xor.b32  	%r21992, %r23451, %r21986;
	shl.b32 	%r23452, %r21982, 7;
	xor.b32  	%r23453, %r23452, %r21978;
	xor.b32  	%r21996, %r23453, %r21986;
	// begin inline asm
	shf.l.wrap.b32 %r21990, %r21992, %r21992, %r22497;
	// end inline asm
	// begin inline asm
	shf.l.wrap.b32 %r21994, %r21996, %r21996, %r22501;
	// end inline asm
	// begin inline asm
	shf.l.wrap.b32 %r21998, %r22000, %r22000, %r22481;
	// end inline asm
	// begin inline asm
	shf.l.wrap.b32 %r22002, %r22004, %r22004, %r22485;
	// end inline asm
	xor.b32  	%r23454, %r21998, %r23396;
	xor.b32  	%r22008, %r23454, %r22002;
	shl.b32 	%r23455, %r21998, 3;
	xor.b32  	%r23456, %r23420, %r23455;
	xor.b32  	%r23457, %r23456, %r22002;
	not.b32 	%r22012, %r23457;
	// begin inline asm
	shf.l.wrap.b32 %r22006, %r22008, %r22008, %r22489;
	// end inline asm
	// begin inline asm
	shf.l.wrap.b32 %r22010, %r22012, %r22012, %r22493;
	// end inline asm
	xor.b32  	%r23458, %r22006, %r21998;
	xor.b32  	%r22016, %r23458, %r22010;
	shl.b32 	%r23459, %r22006, 7;
	xor.b32  	%r23460, %r23459, %r22002;
	xor.b32  	%r22020, %r23460, %r22010;
	// begin inline asm
	shf.l.wrap.b32 %r22014, %r22016, %r22016, %r22497;
	// end inline asm
	// begin inline asm
	shf.l.wrap.b32 %r22018, %r22020, %r22020, %r22501;
	// end inline asm
	// begin inline asm
	shf.l.wrap.b32 %r22022, %r22024, %r22024, %r22481;
	// end inline asm
	// begin inline asm
	shf.l.wrap.b32 %r22026, %r22028, %r22028, %r22485;
	// end inline asm
	xor.b32  	%r23461, %r22022, %r23407;
	xor.b32  	%r22032, %r23461, %r22026;
	shl.b32 	%r23462, %r22022, 3;
	xor.b32  	%r23463, %r23431, %r23462;
	xor.b32  	%r23464, %r23463, %r22026;
	not.b32 	%r22036, %r23464;
	// begin inline asm
	shf.l.wrap.b32 %r22030, %r22032, %r22032, %r22489;
	// end inline asm
	// begin inline asm
	shf.l.wrap.b32 %r22034, %r22036, %r22036, %r22493;
	// end inline asm
	xor.b32  	%r23465, %r22030, %r22022;
	xor.b32  	%r22040, %r23465, %r22034;
	shl.b32 	%r23466, %r22030, 7;
	xor.b32  	%r23467, %r23466, %r22026;
	xor.b32  	%r22044, %r23467, %r22034;
	// begin inline asm
	shf.l.wrap.b32 %r22038, %r22040, %r22040, %r22497;
	// end inline asm
	// begin inline asm
	shf.l.wrap.b32 %r22042, %r22044, %r22044, %r22501;
	// end inline asm
	// begin inline asm
	shf.l.wrap.b32 %r22046, %r22048, %r22048, %r22481;
	// end inline asm
	// begin inline asm
	shf.l.wrap.b32 %r22050, %r22052, %r22052, %r22485;
	// end inline asm
	xor.b32  	%r23468, %r22046, %r23418;
	xor.b32  	%r22056, %r23468, %r22050;
	shl.b32 	%r23469, %r22046, 3;
	xor.b32  	%r23470, %r23354, %r23469;
	xor.b32  	%r23471, %r23470, %r22050;
	not.b32 	%r22060, %r23471;
	// begin inline asm
	shf.l.wrap.b32 %r22054, %r22056, %r22056, %r22489;
	// end inline asm
	// begin inline asm
	shf.l.wrap.b32 %r22058, %r22060, %r22060, %r22493;
	// end inline asm
	xor.b32  	%r23472, %r22054, %r22046;
	xor.b32  	%r22064, %r23472, %r22058;
	shl.b32 	%r23473, %r22054, 7;
	xor.b32  	%r23474, %r23473, %r22050;
	xor.b32  	%r22068, %r23474, %r22058;
	// begin inline asm
	shf.l.wrap.b32 %r22062, %r22064, %r22064, %r22497;
	// end inline asm
	// begin inline asm
	shf.l.wrap.b32 %r22066, %r22068, %r22068, %r22501;
	// end inline asm
	// begin inline asm
	shf.l.wrap.b32 %r22070, %r22072, %r22072, %r22481;
	// end inline asm
	// begin inline asm
	shf.l.wrap.b32 %r22074, %r22076, %r22076, %r22485;
	// end inline asm
	xor.b32  	%r23475, %r22070, %r23429;
	xor.b32  	%r22080, %r23475, %r22074;
	shl.b32 	%r23476, %r22070, 3;
	xor.b32  	%r23477, %r23365, %r23476;
	xor.b32  	%r23478, %r23477, %r22074;
	not.b32 	%r22084, %r23478;
	// begin inline asm
	shf.l.wrap.b32 %r22078, %r22080, %r22080, %r22489;
	// end inline asm
	// begin inline asm
	shf.l.wrap.b32 %r22082, %r22084, %r22084, %r22493;
	// end inline asm
	xor.b32  	%r23479, %r22078, %r22070;
	xor.b32  	%r22088, %r23479, %r22082;
	shl.b32 	%r23480, %r22078, 7;
	xor.b32  	%r23481, %r23480, %r22074;
	xor.b32  	%r22092, %r23481, %r22082;
	// begin inline asm
	shf.l.wrap.b32 %r22086, %r22088, %r22088, %r22497;
	// end inline asm
	// begin inline asm
	shf.l.wrap.b32 %r22090, %r22092, %r22092, %r22501;
	// end inline asm
	// begin inline asm
	shf.l.wrap.b32 %r22094, %r22096, %r22096, %r22481;
	// end inline asm
	// begin inline asm
	shf.l.wrap.b32 %r22098, %r22100, %r22100, %r22485;
	// end inline asm
	xor.b32  	%r23482, %r22094, %r23352;
	xor.b32  	%r22104, %r23482, %r22098;
	shl.b32 	%r23483, %r22094, 3;
	xor.b32  	%r23484, %r23376, %r23483;
	xor.b32  	%r23485, %r23484, %r22098;
	not.b32 	%r22108, %r23485;
	// begin inline asm
	shf.l.wrap.b32 %r22102, %r22104, %r22104, %r22489;
	// end inline asm
	// begin inline asm
	shf.l.wrap.b32 %r22106, %r22108, %r22108, %r22493;
	// end inline asm
	xor.b32  	%r23486, %r22102, %r22094;
	xor.b32  	%r22112, %r23486, %r22106;
	shl.b32 	%r23487, %r22102, 7;
	xor.b32  	%r23488, %r23487, %r22098;
	xor.b32  	%r22116, %r23488, %r22106;
	// begin inline asm
	shf.l.wrap.b32 %r22110, %r22112, %r22112, %r22497;
	// end inline asm
	// begin inline asm
	shf.l.wrap.b32 %r22114, %r22116, %r22116, %r22501;
	// end inline asm
	// begin inline asm
	shf.l.wrap.b32 %r22118, %r21942, %r21942, %r22481;
	// end inline asm
	// begin inline asm
	shf.l.wrap.b32 %r22122, %r22062, %r22062, %r22485;
	// end inline asm
	xor.b32  	%r23489, %r22118, %r21990;
	xor.b32  	%r22128, %r23489, %r22122;
	shl.b32 	%r23490, %r22118, 3;
	xor.b32  	%r23491, %r23490, %r22110;
	xor.b32  	%r22132, %r23491, %r22122;
	// begin inline asm
	shf.l.wrap.b32 %r22126, %r22128, %r22128, %r22489;
	// end inline asm
	// begin inline asm
	shf.l.wrap.b32 %r22130, %r22132, %r22132, %r22493;
	// end inline asm
	xor.b32  	%r23492, %r22126, %r22118;
	xor.b32  	%r22136, %r23492, %r22130;
	shl.b32 	%r23493, %r22126, 7;
	xor.b32  	%r23494, %r23493, %r22122;
	xor.b32  	%r22140, %r23494, %r22130;
	// begin inline asm
	shf.l.wrap.b32 %r22134, %r22136, %r22136, %r22497;
	// end inline asm
	// begin inline asm
	shf.l.wrap.b32 %r22138, %r22140, %r22140, %r22501;
	// end inline asm
	// begin inline asm
	shf.l.wrap.b32 %r22142, %r22090, %r22090, %r22481;
	// end inline asm
	// begin inline asm
	shf.l.wrap.b32 %r22146, %r22018, %r22018, %r22485;
	// end inline asm
	xor.b32  	%r23495, %r22142, %r21970;
	xor.b32  	%r22152, %r23495, %r22146;
	shl.b32 	%r23496, %r22142, 3;
	xor.b32  	%r23497, %r23496, %r22042;
	xor.b32  	%r22156, %r23497, %r22146;
	// begin inline asm
	shf.l.wrap.b32 %r22150, %r22152, %r22152, %r22489;
	// end inline asm
	// begin inline asm
	shf.l.wrap.b32 %r22154, %r22156, %r22156, %r22493;
	// end inline asm
	xor.b32  	%r23498, %r22150, %r22142;
	xor.b32  	%r22160, %r23498, %r22154;
	shl.b32 	%r23499, %r22150, 7;
	xor.b32  	%r23500, %r23499, %r22146;
	xor.b32  	%r22164, %r23500, %r22154;
	// begin inline asm
	shf.l.wrap.b32 %r22158, %r22160, %r22160, %r22497;
	// end inline asm
	// begin inline asm
	shf.l.wrap.b32 %r22162, %r22164, %r22164, %r22501;
	// end inline asm
	// begin inline asm
	shf.l.wrap.b32 %r22166, %r21934, %r21934, %r22481;
	// end inline asm
	// begin inline asm
	shf.l.wrap.b32 %r22170, %r22006, %r22006, %r22485;
	// end inline asm
	xor.b32  	%r23501, %r22166, %r21982;
	xor.b32  	%r22176, %r23501, %r22170;
	shl.b32 	%r23502, %r22166, 3;
	xor.b32  	%r23503, %r23502, %r22054;
	xor.b32  	%r22180, %r23503, %r22170;
	// begin inline asm
	shf.l.wrap.b32 %r22174, %r22176, %r22176, %r22489;
	// end inline asm
	// begin inline asm
	shf.l.wrap.b32 %r22178, %r22180, %r22180, %r22493;
	// end inline asm
	xor.b32  	%r23504, %r22174, %r22166;
	xor.b32  	%r22184, %r23504, %r22178;
	shl.b32 	%r23505, %r22174, 7;
	xor.b32  	%r23506, %r23505, %r22170;
	xor.b32  	%r22188, %r23506, %r22178;
	// begin inline asm
	shf.l.wrap.b32 %r22182, %r22184, %r22184, %r22497;
	// end inline asm
	// begin inline asm
	shf.l.wrap.b32 %r22186, %r22188, %r22188, %r22501;
	// end inline asm
	// begin inline asm
	shf.l.wrap.b32 %r22190, %r22082, %r22082, %r22481;
	// end inline asm
	// begin inline asm
	shf.l.wrap.b32 %r22194, %r21962, %r21962, %r22485;
	// end inline asm
	xor.b32  	%r23507, %r22190, %r22106;
	xor.b32  	%r22200, %r23507, %r22194;
	shl.b32 	%r23508, %r22190, 3;
	xor.b32  	%r23509, %r23508, %r22034;
	xor.b32  	%r22204, %r23509, %r22194;
	// begin inline asm
	shf.l.wrap.b32 %r22198, %r22200, %r22200, %r22489;
	// end inline asm
	// begin inline asm
	shf.l.wrap.b32 %r22202, %r22204, %r22204, %r22493;
	// end inline asm
	xor.b32  	%r23510, %r22198, %r22190;
	xor.b32  	%r22208, %r23510, %r22202;
	shl.b32 	%r23511, %r22198, 7;
	xor.b32  	%r23512, %r23511, %r22194;
	xor.b32  	%r22212, %r23512, %r22202;
	// begin inline asm
	shf.l.wrap.b32 %r22206, %r22208, %r22208, %r22497;
	// end inline asm
	// begin inline asm
	shf.l.wrap.b32 %r22210, %r22212, %r22212, %r22501;
	// end inline asm
	xor.b32  	%r23513, %r22503, %r22134;
	xor.b32  	%r23514, %r7, %r21966;
	xor.b32  	%r23515, %r23514, 5;
	xor.b32  	%r23516, %r8, %r22126;
	xor.b32  	%r23517, %r9, %r22014;
	xor.b32  	%r23518, %r22508, %r22038;
	xor.b32  	%r23519, %r11, %r22138;
	xor.b32  	%r23520, %r12, %r22086;
	xor.b32  	%r23521, %r13, %r22130;
	xor.b32  	%r23522, %r14, %r22102;
	xor.b32  	%r23523, %r15, %r22182;
	xor.b32  	%r23524, %r16, %r21958;
	xor.b32  	%r23525, %r17, %r22174;
	xor.b32  	%r23526, %r22517, %r22186;
	xor.b32  	%r23527, %r19, %r22030;
	xor.b32  	%r23528, %r20, %r22178;
	xor.b32  	%r23529, %r21, %r22078;
	xor.b32  	%r23530, %r22, %r22158;
	xor.b32  	%r23531, %r23, %r22114;
	xor.b32  	%r23532, %r24, %r21946;
	xor.b32  	%r23533, %r25, %r22150;
	xor.b32  	%r23534, %r26, %r21994;
	xor.b32  	%r23535, %r27, %r22162;
	xor.b32  	%r23536, %r28, %r22154;
	xor.b32  	%r23537, %r29, %r22066;
	xor.b32  	%r23538, %r30, %r22058;
	xor.b32  	%r23539, %r22531, %r22206;
	xor.b32  	%r23540, %r32, %r22198;
	xor.b32  	%r23541, %r22534, %r21938;
	xor.b32  	%r23542, %r22536, %r22210;
	xor.b32  	%r23543, %r35, %r21986;
	xor.b32  	%r23544, %r36, %r22010;
	xor.b32  	%r23545, %r37, %r22202;
	and.b32  	%r23546, %r23530, %r23513;
	xor.b32  	%r23547, %r23538, %r23546;
	xor.b32  	%r23548, %r23530, %r23522;
	xor.b32  	%r22216, %r23548, %r23547;
	or.b32  	%r23549, %r23538, %r23513;
	xor.b32  	%r23550, %r23549, %r23522;
	xor.b32  	%r23551, %r22216, %r23513;
	or.b32  	%r23552, %r23551, %r23550;
	xor.b32  	%r23553, %r23552, %r23547;
	and.b32  	%r23554, %r23550, %r23547;
	xor.b32  	%r23555, %r23551, %r23554;
	xor.b32  	%r23556, %r23555, %r23550;
	xor.b32  	%r22364, %r23556, %r23553;
	and.b32  	%r23557, %r23531, %r23515;
	xor.b32  	%r23558, %r23539, %r23557;
	xor.b32  	%r23559, %r23531, %r23523;
	xor.b32  	%r22240, %r23559, %r23558;
	or.b32  	%r23560, %r23539, %r23515;
	xor.b32  	%r23561, %r23560, %r23523;
	xor.b32  	%r23562, %r22240, %r23515;
	or.b32  	%r23563, %r23562, %r23561;
	xor.b32  	%r23564, %r23563, %r23558;
	and.b32  	%r23565, %r23561, %r23558;
	xor.b32  	%r23566, %r23562, %r23565;
	xor.b32  	%r23567, %r23566, %r23561;
	xor.b32  	%r22388, %r23567, %r23564;
	and.b32  	%r23568, %r23532, %r23516;
	xor.b32  	%r23569, %r23540, %r23568;
	xor.b32  	%r23570, %r23532, %r23524;
	xor.b32  	%r22264, %r23570, %r23569;
	or.b32  	%r23571, %r23540, %r23516;
	xor.b32  	%r23572, %r23571, %r23524;
	xor.b32  	%r23573, %r22264, %r23516;
	or.b32  	%r23574, %r23573, %r23572;
	xor.b32  	%r23575, %r23574, %r23569;
	and.b32  	%r23576, %r23572, %r23569;
	xor.b32  	%r23577, %r23573, %r23576;
	xor.b32  	%r23578, %r23577, %r23572;
	xor.b32  	%r22220, %r23578, %r23575;
	and.b32  	%r23579, %r23533, %r23517;
	xor.b32  	%r23580, %r23541, %r23579;
	xor.b32  	%r23581, %r23533, %r23525;
	xor.b32  	%r22288, %r23581, %r23580;
	or.b32  	%r23582, %r23541, %r23517;
	xor.b32  	%r23583, %r23582, %r23525;
	xor.b32  	%r23584, %r22288, %r23517;
	or.b32  	%r23585, %r23584, %r23583;
	xor.b32  	%r23586, %r23585, %r23580;
	and.b32  	%r23587, %r23583, %r23580;
	xor.b32  	%r23588, %r23584, %r23587;
	xor.b32  	%r23589, %r23588, %r23583;
	xor.b32  	%r22244, %r23589, %r23586;
	and.b32  	%r23590, %r23534, %r23518;
	xor.b32  	%r23591, %r23542, %r23590;
	xor.b32  	%r23592, %r23534, %r23526;
	xor.b32  	%r22312, %r23592, %r23591;
	or.b32  	%r23593, %r23542, %r23518;
	xor.b32  	%r23594, %r23593, %r23526;
	xor.b32  	%r23595, %r22312, %r23518;
	or.b32  	%r23596, %r23595, %r23594;
	xor.b32  	%r23597, %r23596, %r23591;
	and.b32  	%r23598, %r23594, %r23591;
	xor.b32  	%r23599, %r23595, %r23598;
	xor.b32  	%r23600, %r23599, %r23594;
	xor.b32  	%r22268, %r23600, %r23597;
	and.b32  	%r23601, %r23535, %r23519;
	xor.b32  	%r23602, %r23543, %r23601;
	xor.b32  	%r23603, %r23535, %r23527;
	xor.b32  	%r22336, %r23603, %r23602;
	or.b32  	%r23604, %r23543, %r23519;
	xor.b32  	%r23605, %r23604, %r23527;
	xor.b32  	%r23606, %r22336, %r23519;
	or.b32  	%r23607, %r23606, %r23605;
	xor.b32  	%r23608, %r23607, %r23602;
	and.b32  	%r23609, %r23605, %r23602;
	xor.b32  	%r23610, %r23606, %r23609;
	xor.b32  	%r23611, %r23610, %r23605;
	xor.b32  	%r22292, %r23611, %r23608;
	and.b32  	%r23612, %r23536, %r23520;
	xor.b32  	%r23613, %r23544, %r23612;
	xor.b32  	%r23614, %r23536, %r23528;
	xor.b32  	%r22360, %r23614, %r23613;
	or.b32  	%r23615, %r23544, %r23520;
	xor.b32  	%r23616, %r23615, %r23528;
	xor.b32  	%r23617, %r22360, %r23520;
	or.b32  	%r23618, %r23617, %r23616;
	xor.b32  	%r23619, %r23618, %r23613;
	and.b32  	%r23620, %r23616, %r23613;
	xor.b32  	%r23621, %r23617, %r23620;
	xor.b32  	%r23622, %r23621, %r23616;
	xor.b32  	%r22316, %r23622, %r23619;
	and.b32  	%r23623, %r23537, %r23521;
	xor.b32  	%r23624, %r23545, %r23623;
	xor.b32  	%r23625, %r23537, %r23529;
	xor.b32  	%r22384, %r23625, %r23624;
	or.b32  	%r23626, %r23545, %r23521;
	xor.b32  	%r23627, %r23626, %r23529;
	xor.b32  	%r23628, %r22384, %r23521;
	or.b32  	%r23629, %r23628, %r23627;
	xor.b32  	%r23630, %r23629, %r23624;
	and.b32  	%r23631, %r23627, %r23624;
	xor.b32  	%r23632, %r23628, %r23631;
	xor.b32  	%r23633, %r23632, %r23627;
	xor.b32  	%r22340, %r23633, %r23630;
	// begin inline asm
	shf.l.wrap.b32 %r22214, %r22216, %r22216, %r22481;
	// end inline asm
	// begin inline asm
	shf.l.wrap.b32 %r22218, %r22220, %r22220, %r22485;
	// end inline asm
	xor.b32  	%r23634, %r22214, %r23564;
	xor.b32  	%r22224, %r23634, %r22218;
	shl.b32 	%r23635, %r22214, 3;
	xor.b32  	%r23636, %r23588, %r23635;
	xor.b32  	%r23637, %r23636, %r22218;
	not.b32 	%r22228, %r23637;
	// begin inline asm
	shf.l.wrap.b32 %r22222, %r22224, %r22224, %r22489;
	// end inline asm
	// begin inline asm
	shf.l.wrap.b32 %r22226, %r22228, %r22228, %r22493;
	// end inline asm
	xor.b32  	%r23638, %r22222, %r22214;
	xor.b32  	%r22232, %r23638, %r22226;
	shl.b32 	%r23639, %r22222, 7;
	xor.b32  	%r23640, %r23639, %r22218;
	xor.b32  	%r22236, %r23640, %r22226;
	// begin inline asm
	shf.l.wrap.b32 %r22230, %r22232, %r22232, %r22497;
	// end inline asm
	// begin inline asm
	shf.l.wrap.b32 %r22234, %r22236, %r22236, %r22501;
	// end inline asm
	// begin inline asm
	shf.l.wrap.b32 %r22238, %r22240, %r22240, %r22481;
	// end inline asm
	// begin inline asm
	shf.l.wrap.b32 %r22242, %r22244, %r22244, %r22485;
	// end inline asm
	xor.b32  	%r23641, %r22238, %r23575;
	xor.b32  	%r22248, %r23641, %r22242;
	shl.b32 	%r23642, %r22238, 3;
	xor.b32  	%r23643, %r23599, %r23642;
	xor.b32  	%r23644, %r23643, %r22242;
	not.b32 	%r22252, %r23644;
	// begin inline asm
	shf.l.wrap.b32 %r22246, %r22248, %r22248, %r22489;
	// end inline asm
	// begin inline asm
	shf.l.wrap.b32 %r22250, %r22252, %r22252, %r22493;
	// end inline asm
	xor.b32  	%r23645, %r22246, %r22238;
	xor.b32  	%r22256, %r23645, %r22250;
	shl.b32 	%r23646, %r22246, 7;
	xor.b32  	%r23647, %r23646, %r22242;
	xor.b32  	%r22260, %r23647, %r22250;
	// begin inline asm
	shf.l.wrap.b32 %r22254, %r22256, %r22256, %r22497;
	// end inline asm
	// begin inline asm
	shf.l.wrap.b32 %r22258, %r22260, %r22260, %r22501;
	// end inline asm
	// begin inline asm
	shf.l.wrap.b32 %r22262, %r22264, %r22264, %r22481;
	// end inline asm
	// begin inline asm
	shf.l.wrap.b32 %r22266, %r22268, %r22268, %r22485;
	// end inline asm
	xor.b32  	%r23648, %r22262, %r23586;
	xor.b32  	%r22272, %r23648, %r22266;
	shl.b32 	%r23649, %r22262, 3;
	xor.b32  	%r23650, %r23610, %r23649;
	xor.b32  	%r23651, %r23650, %r22266;
	not.b32 	%r22276, %r23651;
	// begin inline asm
	shf.l.wrap.b32 %r22270, %r22272, %r22272, %r22489;
	// end inline asm
	// begin inline asm
	shf.l.wrap.b32 %r22274, %r22276, %r22276, %r22493;
	// end inline asm
	xor.b32  	%r23652, %r22270, %r22262;
	xor.b32  	%r22280, %r23652, %r22274;
	shl.b32 	%r23653, %r22270, 7;
	xor.b32  	%r23654, %r23653, %r22266;
	xor.b32  	%r22284, %r23654, %r22274;
	// begin inline asm
	shf.l.wrap.b32 %r22278, %r22280, %r22280, %r22497;
	// end inline asm
	// begin inline asm
	shf.l.wrap.b32 %r22282, %r22284, %r22284, %r22501;
	// end inline asm
	// begin inline asm
	shf.l.wrap.b32 %r22286, %r22288, %r22288, %r22481;
	// end inline asm
	// begin inline asm
	shf.l.wrap.b32 %r22290, %r22292, %r22292, %r22485;
	// end inline asm
	xor.b32  	%r23655, %r22286, %r23597;
	xor.b32  	%r22296, %r23655, %r22290;
	shl.b32 	%r23656, %r22286, 3;
	xor.b32  	%r23657, %r23621, %r23656;
	xor.b32  	%r23658, %r23657, %r22290;
	not.b32 	%r22300, %r23658;
	// begin inline asm
	shf.l.wrap.b32 %r22294, %r22296, %r22296, %r22489;
	// end inline asm
	// begin inline asm
	shf.l.wrap.b32 %r22298, %r22300, %r22300, %r22493;
	// end inline asm
	xor.b32  	%r23659, %r22294, %r22286;
	xor.b32  	%r22304, %r23659, %r22298;
	shl.b32 	%r23660, %r22294, 7;
	xor.b32  	%r23661, %r23660, %r22290;
	xor.b32  	%r22308, %r23661, %r22298;
	// begin inline asm
	shf.l.wrap.b32 %r22302, %r22304, %r22304, %r22497;
	// end inline asm
	// begin inline asm
	shf.l.wrap.b32 %r22306, %r22308, %r22308, %r22501;
	// end inline asm
	// begin inline asm
	shf.l.wrap.b32 %r22310, %r22312, %r22312, %r22481;
	// end inline asm
	// begin inline asm
	shf.l.wrap.b32 %r22314, %r22316, %r22316, %r22485;
	// end inline asm
	xor.b32  	%r23662, %r22310, %r23608;
	xor.b32  	%r22320, %r23662, %r22314;
	shl.b32 	%r23663, %r22310, 3;
	xor.b32  	%r23664, %r23632, %r23663;
	xor.b32  	%r23665, %r23664, %r22314;
	not.b32 	%r22324, %r23665;
	// begin inline asm
	shf.l.wrap.b32 %r22318, %r22320, %r22320, %r22489;
	// end inline asm
	// begin inline asm
	shf.l.wrap.b32 %r22322, %r22324, %r22324, %r22493;
	// end inline asm
	xor.b32  	%r23666, %r22318, %r22310;
	xor.b32  	%r22328, %r23666, %r22322;
	shl.b32 	%r23667, %r22318, 7;
	xor.b32  	%r23668, %r23667, %r22314;
	xor.b32  	%r22332, %r23668, %r22322;
	// begin inline asm
	shf.l.wrap.b32 %r22326, %r22328, %r22328, %r22497;
	// end inline asm
	// begin inline asm
	shf.l.wrap.b32 %r22330, %r22332, %r22332, %r22501;
	// end inline asm
	// begin inline asm
	shf.l.wrap.b32 %r22334, %r22336, %r22336, %r22481;
	// end inline asm
	// begin inline asm
	shf.l.wrap.b32 %r22338, %r22340, %r22340, %r22485;
	// end inline asm
	xor.b32  	%r23669, %r22334, %r23619;
	xor.b32  	%r22344, %r23669, %r22338;
	shl.b32 	%r23670, %r22334, 3;
	xor.b32  	%r23671, %r23555, %r23670;
	xor.b32  	%r23672, %r23671, %r22338;
	not.b32 	%r22348, %r23672;
	// begin inline asm
	shf.l.wrap.b32 %r22342, %r22344, %r22344, %r22489;
	// end inline asm
	// begin inline asm
	shf.l.wrap.b32 %r22346, %r22348, %r22348, %r22493;
	// end inline asm
	xor.b32  	%r23673, %r22342, %r22334;
	xor.b32  	%r22352, %r23673, %r22346;
	shl.b32 	%r23674, %r22342, 7;
	xor.b32  	%r23675, %r23674, %r22338;
	xor.b32  	%r22356, %r23675, %r22346;
	// begin inline asm
	shf.l.wrap.b32 %r22350, %r22352, %r22352, %r22497;
	// end inline asm
	// begin inline asm
	shf.l.wrap.b32 %r22354, %r22356, %r22356, %r22501;
	// end inline asm
	// begin inline asm
	shf.l.wrap.b32 %r22358, %r22360, %r22360, %r22481;
	// end inline asm
	// begin inline asm
	shf.l.wrap.b32 %r22362, %r22364, %r22364, %r22485;
	// end inline asm
	xor.b32  	%r23676, %r22358, %r23630;
	xor.b32  	%r22368, %r23676, %r22362;
	shl.b32 	%r23677, %r22358, 3;
	xor.b32  	%r23678, %r23566, %r23677;
	xor.b32  	%r23679, %r23678, %r22362;
	not.b32 	%r22372, %r23679;
	// begin inline asm
	shf.l.wrap.b32 %r22366, %r22368, %r22368, %r22489;
	// end inline asm
	// begin inline asm
	shf.l.wrap.b32 %r22370, %r22372, %r22372, %r22493;
	// end inline asm
	xor.b32  	%r23680, %r22366, %r22358;
	xor.b32  	%r22376, %r23680, %r22370;
	shl.b32 	%r23681, %r22366, 7;
	xor.b32  	%r23682, %r23681, %r22362;
	xor.b32  	%r22380, %r23682, %r22370;
	// begin inline asm
	shf.l.wrap.b32 %r22374, %r22376, %r22376, %r22497;
	// end inline asm
	// begin inline asm
	shf.l.wrap.b32 %r22378, %r22380, %r22380, %r22501;
	// end inline asm
	// begin inline asm
	shf.l.wrap.b32 %r22382, %r22384, %r22384, %r22481;
	// end inline asm
	// begin inline asm
	shf.l.wrap.b32 %r22386, %r22388, %r22388, %r22485;
	// end inline asm
	xor.b32  	%r23683, %r22382, %r23553;
	xor.b32  	%r22392, %r23683, %r22386;
	shl.b32 	%r23684, %r22382, 3;
	xor.b32  	%r23685, %r23577, %r23684;
	xor.b32  	%r23686, %r23685, %r22386;
	not.b32 	%r22396, %r23686;
	// begin inline asm
	shf.l.wrap.b32 %r22390, %r22392, %r22392, %r22489;
	// end inline asm
	// begin inline asm
	shf.l.wrap.b32 %r22394, %r22396, %r22396, %r22493;
	// end inline asm
	xor.b32  	%r23687, %r22390, %r22382;
	xor.b32  	%r22400, %r23687, %r22394;
	shl.b32 	%r23688, %r22390, 7;
	xor.b32  	%r23689, %r23688, %r22386;
	xor.b32  	%r22404, %r23689, %r22394;
	// begin inline asm
	shf.l.wrap.b32 %r22398, %r22400, %r22400, %r22497;
	// end inline asm
	// begin inline asm
	shf.l.wrap.b32 %r22402, %r22404, %r22404, %r22501;
	// end inline asm
	// begin inline asm
	shf.l.wrap.b32 %r22406, %r22230, %r22230, %r22481;
	// end inline asm
	// begin inline asm
	shf.l.wrap.b32 %r22410, %r22350, %r22350, %r22485;
	// end inline asm
	xor.b32  	%r23690, %r22406, %r22278;
	xor.b32  	%r22416, %r23690, %r22410;
	shl.b32 	%r23691, %r22406, 3;
	xor.b32  	%r23692, %r23691, %r22398;
	xor.b32  	%r22420, %r23692, %r22410;
	// begin inline asm
	shf.l.wrap.b32 %r22414, %r22416, %r22416, %r22489;
	// end inline asm
	// begin inline asm
	shf.l.wrap.b32 %r22418, %r22420, %r22420, %r22493;
	// end inline asm
	xor.b32  	%r23693, %r22414, %r22406;
	xor.b32  	%r22424, %r23693, %r22418;
	shl.b32 	%r23694, %r22414, 7;
	xor.b32  	%r23695, %r23694, %r22410;
	xor.b32  	%r22428, %r23695, %r22418;
	// begin inline asm
	shf.l.wrap.b32 %r22422, %r22424, %r22424, %r22497;
	// end inline asm
	// begin inline asm
	shf.l.wrap.b32 %r22426, %r22428, %r22428, %r22501;
	// end inline asm
	// begin inline asm
	shf.l.wrap.b32 %r22430, %r22378, %r22378, %r22481;
	// end inline asm
	// begin inline asm
	shf.l.wrap.b32 %r22434, %r22306, %r22306, %r22485;
	// end inline asm
	xor.b32  	%r23696, %r22430, %r22258;
	xor.b32  	%r22440, %r23696, %r22434;
	shl.b32 	%r23697, %r22430, 3;
	xor.b32  	%r23698, %r23697, %r22330;
	xor.b32  	%r22444, %r23698, %r22434;
	// begin inline asm
	shf.l.wrap.b32 %r22438, %r22440, %r22440, %r22489;
	// end inline asm
	// begin inline asm
	shf.l.wrap.b32 %r22442, %r22444, %r22444, %r22493;
	// end inline asm
	xor.b32  	%r23699, %r22438, %r22430;
	xor.b32  	%r22448, %r23699, %r22442;
	shl.b32 	%r23700, %r22438, 7;
	xor.b32  	%r23701, %r23700, %r22434;
	xor.b32  	%r22452, %r23701, %r22442;
	// begin inline asm
	shf.l.wrap.b32 %r22446, %r22448, %r22448, %r22497;
	// end inline asm
	// begin inline asm
	shf.l.wrap.b32 %r22450, %r22452, %r22452, %r22501;
	// end inline asm
	// begin inline asm
	shf.l.wrap.b32 %r22454, %r22222, %r22222, %r22481;
	// end inline asm
	// begin inline asm
	shf.l.wrap.b32 %r22458, %r22294, %r22294, %r22485;
	// end inline asm
	xor.b32  	%r23702, %r22454, %r22270;
	xor.b32  	%r22464, %r23702, %r22458;
	shl.b32 	%r23703, %r22454, 3;
	xor.b32  	%r23704, %r23703, %r22342;
	xor.b32  	%r22468, %r23704, %r22458;
	// begin inline asm
	shf.l.wrap.b32 %r22462, %r22464, %r22464, %r22489;
	// end inline asm
	// begin inline asm
	shf.l.wrap.b32 %r22466, %r22468, %r22468, %r22493;
	// end inline asm
	xor.b32  	%r23705, %r22462, %r22454;
	xor.b32  	%r22472, %r23705, %r22466;
	shl.b32 	%r23706, %r22462, 7;
	xor.b32  	%r23707, %r23706, %r22458;
	xor.b32  	%r22476, %r23707, %r22466;
	// begin inline asm
	shf.l.wrap.b32 %r22470, %r22472, %r22472, %r22497;
	// end inline asm
	// begin inline asm
	shf.l.wrap.b32 %r22474, %r22476, %r22476, %r22501;
	// end inline asm
	// begin inline asm
	shf.l.wrap.b32 %r22478, %r22370, %r22370, %r22481;
	// end inline asm
	// begin inline asm
	shf.l.wrap.b32 %r22482, %r22250, %r22250, %r22485;
	// end inline asm
	xor.b32  	%r23708, %r22478, %r22394;
	xor.b32  	%r22488, %r23708, %r22482;
	shl.b32 	%r23709, %r22478, 3;
	xor.b32  	%r23710, %r23709, %r22322;
	xor.b32  	%r22492, %r23710, %r22482;
	// begin inline asm
	shf.l.wrap.b32 %r22486, %r22488, %r22488, %r22489;
	// end inline asm
	// begin inline asm
	shf.l.wrap.b32 %r22490, %r22492, %r22492, %r22493;
	// end inline asm
	xor.b32  	%r23711, %r22486, %r22478;
	xor.b32  	%r22496, %r23711, %r22490;
	shl.b32 	%r23712, %r22486, 7;
	xor.b32  	%r23713, %r23712, %r22482;
	xor.b32  	%r22500, %r23713, %r22490;
	// begin inline asm
	shf.l.wrap.b32 %r22494, %r22496, %r22496, %r22497;
	// end inline asm
	// begin inline asm
	shf.l.wrap.b32 %r22498, %r22500, %r22500, %r22501;
	// end inline asm
	xor.b32  	%r372, %r322, %r22354;
	xor.b32  	%r373, %r323, %r22442;
	xor.b32  	%r374, %r324, %r22450;
	xor.b32  	%r375, %r325, %r22282;
	xor.b32  	%r376, %r326, %r22438;
	xor.b32  	%r377, %r327, %r22234;
	xor.b32  	%r378, %r328, %r22402;
	xor.b32  	%r379, %r329, %r22446;
	xor.b32  	%r380, %r330, %r22418;
	xor.b32  	%r381, %r331, %r22374;
	xor.b32  	%r382, %r332, %r22426;
	xor.b32  	%r383, %r333, %r22326;
	xor.b32  	%r384, %r334, %r22302;
	xor.b32  	%r385, %r335, %r22414;
	xor.b32  	%r386, %r336, %r22254;
	xor.b32  	%r387, %r337, %r22422;
	cvta.to.global.u64 	%rd68, %rd75;
	add.s64 	%rd69, %rd49, %rd68;
	add.s64 	%rd90, %rd69, 56;
	mov.u64 	%rd91, d_T512;
	mov.b32 	%r36095, 0;
	mov.u32 	%r36096, %r36095;
	mov.u32 	%r36097, %r36095;
	mov.u32 	%r36098, %r36095;
	mov.u32 	%r36099, %r36095;
	mov.u32 	%r36100, %r36095;
	mov.u32 	%r36101, %r36095;
	mov.u32 	%r36102, %r36095;
	mov.u32 	%r36103, %r36095;
	mov.u32 	%r36104, %r36095;
	mov.u32 	%r36105, %r36095;
	mov.u32 	%r36106, %r36095;
	mov.u32 	%r36107, %r36095;
	mov.u32 	%r36108, %r36095;
	mov.u32 	%r36109, %r36095;
	mov.u32 	%r36110, %r36095;
	mov.u32 	%r36111, %r36095;
$L__BB0_19:
	ld.global.u8 	%r23714, [%rd90];
	and.b32  	%r23715, %r23714, 1;
	neg.s32 	%r23716, %r23715;
	ld.const.u32 	%r23717, [%rd91];
	and.b32  	%r23718, %r23717, %r23716;
	xor.b32  	%r23719, %r23718, %r36096;
	ld.const.u32 	%r23720, [%rd91+4];
	and.b32  	%r23721, %r23720, %r23716;
	xor.b32  	%r23722, %r23721, %r36097;
	ld.const.u32 	%r23723, [%rd91+8];
	and.b32  	%r23724, %r23723, %r23716;
	xor.b32  	%r23725, %r23724, %r36098;
	ld.const.u32 	%r23726, [%rd91+12];
	and.b32  	%r23727, %r23726, %r23716;
	xor.b32  	%r23728, %r23727, %r36099;
	ld.const.u32 	%r23729, [%rd91+16];
	and.b32  	%r23730, %r23729, %r23716;
	xor.b32  	%r23731, %r23730, %r36100;
	ld.const.u32 	%r23732, [%rd91+20];
	and.b32  	%r23733, %r23732, %r23716;
	xor.b32  	%r23734, %r23733, %r36101;
	ld.const.u32 	%r23735, [%rd91+24];
	and.b32  	%r23736, %r23735, %r23716;
	xor.b32  	%r23737, %r23736, %r36102;
	ld.const.u32 	%r23738, [%rd91+28];
	and.b32  	%r23739, %r23738, %r23716;
	xor.b32  	%r23740, %r23739, %r36103;
	ld.const.u32 	%r23741, [%rd91+32];
	and.b32  	%r23742, %r23741, %r23716;
	xor.b32  	%r23743, %r23742, %r36104;
	ld.const.u32 	%r23744, [%rd91+36];
	and.b32  	%r23745, %r23744, %r23716;
	xor.b32  	%r23746, %r23745, %r36105;
	ld.const.u32 	%r23747, [%rd91+40];
	and.b32  	%r23748, %r23747, %r23716;
	xor.b32  	%r23749, %r23748, %r36106;
	ld.const.u32 	%r23750, [%rd91+44];
	and.b32  	%r23751, %r23750, %r23716;
	xor.b32  	%r23752, %r23751, %r36107;
	ld.const.u32 	%r23753, [%rd91+48];
	and.b32  	%r23754, %r23753, %r23716;
	xor.b32  	%r23755, %r23754, %r36108;
	ld.const.u32 	%r23756, [%rd91+52];
	and.b32  	%r23757, %r23756, %r23716;
	xor.b32  	%r23758, %r23757, %r36109;
	ld.const.u32 	%r23759, [%rd91+56];
	and.b32  	%r23760, %r23759, %r23716;
	xor.b32  	%r23761, %r23760, %r36110;
	ld.const.u32 	%r23762, [%rd91+60];
	and.b32  	%r23763, %r23762, %r23716;
	xor.b32  	%r23764, %r23763, %r36111;
	shl.b32 	%r23765, %r23714, 30;
	shr.s32 	%r23766, %r23765, 31;
	ld.const.u32 	%r23767, [%rd91+64];
	and.b32  	%r23768, %r23767, %r23766;
	xor.b32  	%r23769, %r23768, %r23719;
	ld.const.u32 	%r23770, [%rd91+68];
	and.b32  	%r23771, %r23770, %r23766;
	xor.b32  	%r23772, %r23771, %r23722;
	ld.const.u32 	%r23773, [%rd91+72];
	and.b32  	%r23774, %r23773, %r23766;
	xor.b32  	%r23775, %r23774, %r23725;
	ld.const.u32 	%r23776, [%rd91+76];
	and.b32  	%r23777, %r23776, %r23766;
	xor.b32  	%r23778, %r23777, %r23728;
	ld.const.u32 	%r23779, [%rd91+80];
	and.b32  	%r23780, %r23779, %r23766;
	xor.b32  	%r23781, %r23780, %r23731;
	ld.const.u32 	%r23782, [%rd91+84];
	and.b32  	%r23783, %r23782, %r23766;
	xor.b32  	%r23784, %r23783, %r23734;
	ld.const.u32 	%r23785, [%rd91+88];
	and.b32  	%r23786, %r23785, %r23766;
	xor.b32  	%r23787, %r23786, %r23737;
	ld.const.u32 	%r23788, [%rd91+92];
	and.b32  	%r23789, %r23788, %r23766;
	xor.b32  	%r23790, %r23789, %r23740;
	ld.const.u32 	%r23791, [%rd91+96];
	and.b32  	%r23792, %r23791, %r23766;
	xor.b32  	%r23793, %r23792, %r23743;
	ld.const.u32 	%r23794, [%rd91+100];
	and.b32  	%r23795, %r23794, %r23766;
	xor.b32  	%r23796, %r23795, %r23746;
	ld.const.u32 	%r23797, [%rd91+104];
	and.b32  	%r23798, %r23797, %r23766;
	xor.b32  	%r23799, %r23798, %r23749;
	ld.const.u32 	%r23800, [%rd91+108];
	and.b32  	%r23801, %r23800, %r23766;
	xor.b32  	%r23802, %r23801, %r23752;
	ld.const.u32 	%r23803, [%rd91+112];
	and.b32  	%r23804, %r23803, %r23766;
	xor.b32  	%r23805, %r23804, %r23755;
	ld.const.u32 	%r23806, [%rd91+116];
	and.b32  	%r23807, %r23806, %r23766;
	xor.b32  	%r23808, %r23807, %r23758;
	ld.const.u32 	%r23809, [%rd91+120];
	and.b32  	%r23810, %r23809, %r23766;
	xor.b32  	%r23811, %r23810, %r23761;
	ld.const.u32 	%r23812, [%rd91+124];
	and.b32  	%r23813, %r23812, %r23766;
	xor.b32  	%r23814, %r23813, %r23764;
	shl.b32 	%r23815, %r23714, 29;
	shr.s32 	%r23816, %r23815, 31;
	ld.const.u32 	%r23817, [%rd91+128];
	and.b32  	%r23818, %r23817, %r23816;
	xor.b32  	%r23819, %r23818, %r23769;
	ld.const.u32 	%r23820, [%rd91+132];
	and.b32  	%r23821, %r23820, %r23816;
	xor.b32  	%r23822, %r23821, %r23772;
	ld.const.u32 	%r23823, [%rd91+136];
	and.b32  	%r23824, %r23823, %r23816;
	xor.b32  	%r23825, %r23824, %r23775;
	ld.const.u32 	%r23826, [%rd91+140];
	and.b32  	%r23827, %r23826, %r23816;
	xor.b32  	%r23828, %r23827, %r23778;
	ld.const.u32 	%r23829, [%rd91+144];
	and.b32  	%r23830, %r23829, %r23816;
	xor.b32  	%r23831, %r23830, %r23781;
	ld.const.u32 	%r23832, [%rd91+148];
	and.b32  	%r23833, %r23832, %r23816;
	xor.b32  	%r23834, %r23833, %r23784;
	ld.const.u32 	%r23835, [%rd91+152];
	and.b32  	%r23836, %r23835, %r23816;
	xor.b32  	%r23837, %r23836, %r23787;
	ld.const.u32 	%r23838, [%rd91+156];
	and.b32  	%r23839, %r23838, %r23816;
	xor.b32  	%r23840, %r23839, %r23790;
	ld.const.u32 	%r23841, [%rd91+160];
	and.b32  	%r23842, %r23841, %r23816;
	xor.b32  	%r23843, %r23842, %r23793;
	ld.const.u32 	%r23844, [%rd91+164];
	and.b32  	%r23845, %r23844, %r23816;
	xor.b32  	%r23846, %r23845, %r23796;
	ld.const.u32 	%r23847, [%rd91+168];
	and.b32  	%r23848, %r23847, %r23816;
	xor.b32  	%r23849, %r23848, %r23799;
	ld.const.u32 	%r23850, [%rd91+172];
	and.b32  	%r23851, %r23850, %r23816;
	xor.b32  	%r23852, %r23851, %r23802;
	ld.const.u32 	%r23853, [%rd91+176];
	and.b32  	%r23854, %r23853, %r23816;
	xor.b32  	%r23855, %r23854, %r23805;
	ld.const.u32 	%r23856, [%rd91+180];
	and.b32  	%r23857, %r23856, %r23816;
	xor.b32  	%r23858, %r23857, %r23808;
	ld.const.u32 	%r23859, [%rd91+184];
	and.b32  	%r23860, %r23859, %r23816;
	xor.b32  	%r23861, %r23860, %r23811;
	ld.const.u32 	%r23862, [%rd91+188];
	and.b32  	%r23863, %r23862, %r23816;
	xor.b32  	%r23864, %r23863, %r23814;
	shl.b32 	%r23865, %r23714, 28;
	shr.s32 	%r23866, %r23865, 31;
	ld.const.u32 	%r23867, [%rd91+192];
	and.b32  	%r23868, %r23867, %r23866;
	xor.b32  	%r23869, %r23868, %r23819;
	ld.const.u32 	%r23870, [%rd91+196];
	and.b32  	%r23871, %r23870, %r23866;
	xor.b32  	%r23872, %r23871, %r23822;
	ld.const.u32 	%r23873, [%rd91+200];
	and.b32  	%r23874, %r23873, %r23866;
	xor.b32  	%r23875, %r23874, %r23825;
	ld.const.u32 	%r23876, [%rd91+204];
	and.b32  	%r23877, %r23876, %r23866;
	xor.b32  	%r23878, %r23877, %r23828;
	ld.const.u32 	%r23879, [%rd91+208];
	and.b32  	%r23880, %r23879, %r23866;
	xor.b32  	%r23881, %r23880, %r23831;
	ld.const.u32 	%r23882, [%rd91+212];
	and.b32  	%r23883, %r23882, %r23866;
	xor.b32  	%r23884, %r23883, %r23834;
	ld.const.u32 	%r23885, [%rd91+216];
	and.b32  	%r23886, %r23885, %r23866;
	xor.b32  	%r23887, %r23886, %r23837;
	ld.const.u32 	%r23888, [%rd91+220];
	and.b32  	%r23889, %r23888, %r23866;
	xor.b32  	%r23890, %r23889, %r23840;
	ld.const.u32 	%r23891, [%rd91+224];
	and.b32  	%r23892, %r23891, %r23866;
	xor.b32  	%r23893, %r23892, %r23843;
	ld.const.u32 	%r23894, [%rd91+228];
	and.b32  	%r23895, %r23894, %r23866;
	xor.b32  	%r23896, %r23895, %r23846;
	ld.const.u32 	%r23897, [%rd91+232];
	and.b32  	%r23898, %r23897, %r23866;
	xor.b32  	%r23899, %r23898, %r23849;
	ld.const.u32 	%r23900, [%rd91+236];
	and.b32  	%r23901, %r23900, %r23866;
	xor.b32  	%r23902, %r23901, %r23852;
	ld.const.u32 	%r23903, [%rd91+240];
	and.b32  	%r23904, %r23903, %r23866;
	xor.b32  	%r23905, %r23904, %r23855;
	ld.const.u32 	%r23906, [%rd91+244];
	and.b32  	%r23907, %r23906, %r23866;
	xor.b32  	%r23908, %r23907, %r23858;
	ld.const.u32 	%r23909, [%rd91+248];
	and.b32  	%r23910, %r23909, %r23866;
	xor.b32  	%r23911, %r23910, %r23861;
	ld.const.u32 	%r23912, [%rd91+252];
	and.b32  	%r23913, %r23912, %r23866;
	xor.b32  	%r23914, %r23913, %r23864;
	shl.b32 	%r23915, %r23714, 27;
	shr.s32 	%r23916, %r23915, 31;
	ld.const.u32 	%r23917, [%rd91+256];
	and.b32  	%r23918, %r23917, %r23916;
	xor.b32  	%r23919, %r23918, %r23869;
	ld.const.u32 	%r23920, [%rd91+260];
	and.b32  	%r23921, %r23920, %r23916;
	xor.b32  	%r23922, %r23921, %r23872;
	ld.const.u32 	%r23923, [%rd91+264];
	and.b32  	%r23924, %r23923, %r23916;
	xor.b32  	%r23925, %r23924, %r23875;
	ld.const.u32 	%r23926, [%rd91+268];
	and.b32  	%r23927, %r23926, %r23916;
	xor.b32  	%r23928, %r23927, %r23878;
	ld.const.u32 	%r23929, [%rd91+272];
	and.b32  	%r23930, %r23929, %r23916;
	xor.b32  	%r23931, %r23930, %r23881;
	ld.const.u32 	%r23932, [%rd91+276];
	and.b32  	%r23933, %r23932, %r23916;
	xor.b32  	%r23934, %r23933, %r23884;
	ld.const.u32 	%r23935, [%rd91+280];
	and.b32  	%r23936, %r23935, %r23916;
	xor.b32  	%r23937, %r23936, %r23887;
	ld.const.u32 	%r23938, [%rd91+284];
	and.b32  	%r23939, %r23938, %r23916;
	xor.b32  	%r23940, %r23939, %r23890;
	ld.const.u32 	%r23941, [%rd91+288];
	and.b32  	%r23942, %r23941, %r23916;
	xor.b32  	%r23943, %r23942, %r23893;
	ld.const.u32 	%r23944, [%rd91+292];
	and.b32  	%r23945, %r23944, %r23916;
	xor.b32  	%r23946, %r23945, %r23896;
	ld.const.u32 	%r23947, [%rd91+296];
	and.b32  	%r23948, %r23947, %r23916;
	xor.b32  	%r23949, %r23948, %r23899;
	ld.const.u32 	%r23950, [%rd91+300];
	and.b32  	%r23951, %r23950, %r23916;
	xor.b32  	%r23952, %r23951, %r23902;
	ld.const.u32 	%r23953, [%rd91+304];
	and.b32  	%r23954, %r23953, %r23916;
	xor.b32  	%r23955, %r23954, %r23905;
	ld.const.u32 	%r23956, [%rd91+308];
	and.b32  	%r23957, %r23956, %r23916;
	xor.b32  	%r23958, %r23957, %r23908;
	ld.const.u32 	%r23959, [%rd91+312];
	and.b32  	%r23960, %r23959, %r23916;
	xor.b32  	%r23961, %r23960, %r23911;
	ld.const.u32 	%r23962, [%rd91+316];
	and.b32  	%r23963, %r23962, %r23916;
	xor.b32  	%r23964, %r23963, %r23914;
	shl.b32 	%r23965, %r23714, 26;
	shr.s32 	%r23966, %r23965, 31;
	ld.const.u32 	%r23967, [%rd91+320];
	and.b32  	%r23968, %r23967, %r23966;
	xor.b32  	%r23969, %r23968, %r23919;
	ld.const.u32 	%r23970, [%rd91+324];
	and.b32  	%r23971, %r23970, %r23966;
	xor.b32  	%r23972, %r23971, %r23922;
	ld.const.u32 	%r23973, [%rd91+328];
	and.b32  	%r23974, %r23973, %r23966;
	xor.b32  	%r23975, %r23974, %r23925;
	ld.const.u32 	%r23976, [%rd91+332];
	and.b32  	%r23977, %r23976, %r23966;
	xor.b32  	%r23978, %r23977, %r23928;
	ld.const.u32 	%r23979, [%rd91+336];
	and.b32  	%r23980, %r23979, %r23966;
	xor.b32  	%r23981, %r23980, %r23931;
	ld.const.u32 	%r23982, [%rd91+340];
	and.b32  	%r23983, %r23982, %r23966;
	xor.b32  	%r23984, %r23983, %r23934;
	ld.const.u32 	%r23985, [%rd91+344];
	and.b32  	%r23986, %r23985, %r23966;
	xor.b32  	%r23987, %r23986, %r23937;
	ld.const.u32 	%r23988, [%rd91+348];
	and.b32  	%r23989, %r23988, %r23966;
	xor.b32  	%r23990, %r23989, %r23940;
	ld.const.u32 	%r23991, [%rd91+352];
	and.b32  	%r23992, %r23991, %r23966;
	xor.b32  	%r23993, %r23992, %r23943;
	ld.const.u32 	%r23994, [%rd91+356];
	and.b32  	%r23995, %r23994, %r23966;
	xor.b32  	%r23996, %r23995, %r23946;
	ld.const.u32 	%r23997, [%rd91+360];
	and.b32  	%r23998, %r23997, %r23966;
	xor.b32  	%r23999, %r23998, %r23949;
	ld.const.u32 	%r24000, [%rd91+364];
	and.b32  	%r24001, %r24000, %r23966;
	xor.b32  	%r24002, %r24001, %r23952;
	ld.const.u32 	%r24003, [%rd91+368];
	and.b32  	%r24004, %r24003, %r23966;
	xor.b32  	%r24005, %r24004, %r23955;
	ld.const.u32 	%r24006, [%rd91+372];
	and.b32  	%r24007, %r24006, %r23966;
	xor.b32  	%r24008, %r24007, %r23958;
	ld.const.u32 	%r24009, [%rd91+376];
	and.b32  	%r24010, %r24009, %r23966;
	xor.b32  	%r24011, %r24010, %r23961;
	ld.const.u32 	%r24012, [%rd91+380];
	and.b32  	%r24013, %r24012, %r23966;
	xor.b32  	%r24014, %r24013, %r23964;
	shl.b32 	%r24015, %r23714, 25;
	shr.s32 	%r24016, %r24015, 31;
	ld.const.u32 	%r24017, [%rd91+384];
	and.b32  	%r24018, %r24017, %r24016;
	xor.b32  	%r24019, %r24018, %r23969;
	ld.const.u32 	%r24020, [%rd91+388];
	and.b32  	%r24021, %r24020, %r24016;
	xor.b32  	%r24022, %r24021, %r23972;
	ld.const.u32 	%r24023, [%rd91+392];
	and.b32  	%r24024, %r24023, %r24016;
	xor.b32  	%r24025, %r24024, %r23975;
	ld.const.u32 	%r24026, [%rd91+396];
	and.b32  	%r24027, %r24026, %r24016;
	xor.b32  	%r24028, %r24027, %r23978;
	ld.const.u32 	%r24029, [%rd91+400];
	and.b32  	%r24030, %r24029, %r24016;
	xor.b32  	%r24031, %r24030, %r23981;
	ld.const.u32 	%r24032, [%rd91+404];
	and.b32  	%r24033, %r24032, %r24016;
	xor.b32  	%r24034, %r24033, %r23984;
	ld.const.u32 	%r24035, [%rd91+408];
	and.b32  	%r24036, %r24035, %r24016;
	xor.b32  	%r24037, %r24036, %r23987;
	ld.const.u32 	%r24038, [%rd91+412];
	and.b32  	%r24039, %r24038, %r24016;
	xor.b32  	%r24040, %r24039, %r23990;
	ld.const.u32 	%r24041, [%rd91+416];
	and.b32  	%r24042, %r24041, %r24016;
	xor.b32  	%r24043, %r24042, %r23993;
	ld.const.u32 	%r24044, [%rd91+420];
	and.b32  	%r24045, %r24044, %r24016;
	xor.b32  	%r24046, %r24045, %r23996;
	ld.const.u32 	%r24047, [%rd91+424];
	and.b32  	%r24048, %r24047, %r24016;
	xor.b32  	%r24049, %r24048, %r23999;
	ld.const.u32 	%r24050, [%rd91+428];
	and.b32  	%r24051, %r24050, %r24016;
	xor.b32  	%r24052, %r24051, %r24002;
	ld.const.u32 	%r24053, [%rd91+432];
	and.b32  	%r24054, %r24053, %r24016;
	xor.b32  	%r24055, %r24054, %r24005;
	ld.const.u32 	%r24056, [%rd91+436];
	and.b32  	%r24057, %r24056, %r24016;
	xor.b32  	%r24058, %r24057, %r24008;
	ld.const.u32 	%r24059, [%rd91+440];
	and.b32  	%r24060, %r24059, %r24016;
	xor.b32  	%r24061, %r24060, %r24011;
	ld.const.u32 	%r24062, [%rd91+444];
	and.b32  	%r24063, %r24062, %r24016;
	xor.b32  	%r24064, %r24063, %r24014;
	shr.u32 	%r24065, %r23714, 7;
	neg.s32 	%r24066, %r24065;
	ld.const.u32 	%r24067, [%rd91+448];
	and.b32  	%r24068, %r24067, %r24066;
	xor.b32  	%r36096, %r24068, %r24019;
	ld.const.u32 	%r24069, [%rd91+452];
	and.b32  	%r24070, %r24069, %r24066;
	xor.b32  	%r36097, %r24070, %r24022;
	ld.const.u32 	%r24071, [%rd91+456];
	and.b32  	%r24072, %r24071, %r24066;
	xor.b32  	%r36098, %r24072, %r24025;
	ld.const.u32 	%r24073, [%rd91+460];
	and.b32  	%r24074, %r24073, %r24066;
	xor.b32  	%r36099, %r24074, %r24028;
	ld.const.u32 	%r24075, [%rd91+464];
	and.b32  	%r24076, %r24075, %r24066;
	xor.b32  	%r36100, %r24076, %r24031;
	ld.const.u32 	%r24077, [%rd91+468];
	and.b32  	%r24078, %r24077, %r24066;
	xor.b32  	%r36101, %r24078, %r24034;
	ld.const.u32 	%r24079, [%rd91+472];
	and.b32  	%r24080, %r24079, %r24066;
	xor.b32  	%r36102, %r24080, %r24037;
	ld.const.u32 	%r24081, [%rd91+476];
	and.b32  	%r24082, %r24081, %r24066;
	xor.b32  	%r36103, %r24082, %r24040;
	ld.const.u32 	%r24083, [%rd91+480];
	and.b32  	%r24084, %r24083, %r24066;
	xor.b32  	%r36104, %r24084, %r24043;
	ld.const.u32 	%r24085, [%rd91+484];
	and.b32  	%r24086, %r24085, %r24066;
	xor.b32  	%r36105, %r24086, %r24046;
	ld.const.u32 	%r24087, [%rd91+488];
	and.b32  	%r24088, %r24087, %r24066;
	xor.b32  	%r36106, %r24088, %r24049;
	ld.const.u32 	%r24089, [%rd91+492];
	and.b32  	%r24090, %r24089, %r24066;
	xor.b32  	%r36107, %r24090, %r24052;
	ld.const.u32 	%r24091, [%rd91+496];
	and.b32  	%r24092, %r24091, %r24066;
	xor.b32  	%r36108, %r24092, %r24055;
	ld.const.u32 	%r24093, [%rd91+500];
	and.b32  	%r24094, %r24093, %r24066;
	xor.b32  	%r36109, %r24094, %r24058;
	ld.const.u32 	%r24095, [%rd91+504];
	and.b32  	%r24096, %r24095, %r24066;
	xor.b32  	%r36110, %r24096, %r24061;
	ld.const.u32 	%r24097, [%rd91+508];
	and.b32  	%r24098, %r24097, %r24066;
	xor.b32  	%r36111, %r24098, %r24064;
	add.s64 	%rd90, %rd90, 1;
	add.s32 	%r36095, %r36095, 512;
	setp.ne.s32 	%p10, %r36095, 4096;
	add.s64 	%rd91, %rd91, 512;
	@%p10 bra 	$L__BB0_19;
	ld.const.u32 	%r31011, [d_alpha_n];
	xor.b32  	%r31012, %r31011, %r36096;
	xor.b32  	%r31013, %r7, %r36097;
	xor.b32  	%r31014, %r8, %r387;
	xor.b32  	%r31015, %r9, %r386;
	ld.const.u32 	%r31016, [d_alpha_n+16];
	xor.b32  	%r31017, %r31016, %r36098;
	xor.b32  	%r31018, %r11, %r36099;
	xor.b32  	%r31019, %r12, %r385;
	xor.b32  	%r31020, %r13, %r384;
	xor.b32  	%r31021, %r14, %r383;
	xor.b32  	%r31022, %r15, %r382;
	xor.b32  	%r31023, %r16, %r36100;
	xor.b32  	%r31024, %r17, %r36101;
	ld.const.u32 	%r31025, [d_alpha_n+48];
	xor.b32  	%r31026, %r31025, %r381;
	xor.b32  	%r31027, %r19, %r380;
	xor.b32  	%r31028, %r20, %r36102;
	xor.b32  	%r31029, %r21, %r36103;
	xor.b32  	%r31030, %r22, %r36104;
	xor.b32  	%r31031, %r23, %r36105;
	xor.b32  	%r31032, %r24, %r379;
	xor.b32  	%r31033, %r25, %r378;
	xor.b32  	%r31034, %r26, %r36106;
	xor.b32  	%r31035, %r27, %r36107;
	xor.b32  	%r31036, %r28, %r377;
	xor.b32  	%r31037, %r29, %r376;
	xor.b32  	%r31038, %r30, %r375;
	ld.const.u32 	%r31039, [d_alpha_n+100];
	xor.b32  	%r31040, %r31039, %r374;
	xor.b32  	%r31041, %r32, %r36108;
	ld.const.u32 	%r31042, [d_alpha_n+108];
	xor.b32  	%r31043, %r31042, %r36109;
	ld.const.u32 	%r31044, [d_alpha_n+112];
	xor.b32  	%r31045, %r31044, %r373;
	xor.b32  	%r31046, %r35, %r372;
	xor.b32  	%r31047, %r36, %r36110;
	xor.b32  	%r31048, %r37, %r36111;
	and.b32  	%r31049, %r31030, %r31012;
	xor.b32  	%r31050, %r31038, %r31049;
	xor.b32  	%r31051, %r31030, %r31021;
	xor.b32  	%r24101, %r31051, %r31050;
	or.b32  	%r31052, %r31038, %r31012;
	xor.b32  	%r31053, %r31052, %r31021;
	xor.b32  	%r31054, %r24101, %r31012;
	or.b32  	%r31055, %r31054, %r31053;
	xor.b32  	%r31056, %r31055, %r31050;
	and.b32  	%r31057, %r31053, %r31050;
	xor.b32  	%r31058, %r31054, %r31057;
	xor.b32  	%r31059, %r31058, %r31053;
	xor.b32  	%r24249, %r31059, %r31056;
	and.b32  	%r31060, %r31031, %r31013;
	xor.b32  	%r31061, %r31040, %r31060;
	xor.b32  	%r31062, %r31031, %r31022;
	xor.b32  	%r24125, %r31062, %r31061;
	or.b32  	%r31063, %r31040, %r31013;
	xor.b32  	%r31064, %r31063, %r31022;
	xor.b32  	%r31065, %r24125, %r31013;
	or.b32  	%r31066, %r31065, %r31064;
	xor.b32  	%r31067, %r31066, %r31061;
	and.b32  	%r31068, %r31064, %r31061;
	xor.b32  	%r31069, %r31065, %r31068;
	xor.b32  	%r31070, %r31069, %r31064;
	xor.b32  	%r24273, %r31070, %r31067;
	and.b32  	%r31071, %r31032, %r31014;
	xor.b32  	%r31072, %r31041, %r31071;
	xor.b32  	%r31073, %r31032, %r31023;
	xor.b32  	%r24149, %r31073, %r31072;
	or.b32  	%r31074, %r31041, %r31014;
	xor.b32  	%r31075, %r31074, %r31023;
	xor.b32  	%r31076, %r24149, %r31014;
	or.b32  	%r31077, %r31076, %r31075;
	xor.b32  	%r31078, %r31077, %r31072;
	and.b32  	%r31079, %r31075, %r31072;
	xor.b32  	%r31080, %r31076, %r31079;
	xor.b32  	%r31081, %r31080, %r31075;
	xor.b32  	%r24105, %r31081, %r31078;
	and.b32  	%r31082, %r31033, %r31015;
	xor.b32  	%r31083, %r31043, %r31082;
	xor.b32  	%r31084, %r31033, %r31024;
	xor.b32  	%r24173, %r31084, %r31083;
	or.b32  	%r31085, %r31043, %r31015;
	xor.b32  	%r31086, %r31085, %r31024;
	xor.b32  	%r31087, %r24173, %r31015;
	or.b32  	%r31088, %r31087, %r31086;
	xor.b32  	%r31089, %r31088, %r31083;
	and.b32  	%r31090, %r31086, %r31083;
	xor.b32  	%r31091, %r31087, %r31090;
	xor.b32  	%r31092, %r31091, %r31086;
	xor.b32  	%r24129, %r31092, %r31089;
	and.b32  	%r31093, %r31034, %r31017;
	xor.b32  	%r31094, %r31045, %r31093;
	xor.b32  	%r31095, %r31034, %r31026;
	xor.b32  	%r24197, %r31095, %r31094;
	or.b32  	%r31096, %r31045, %r31017;
	xor.b32  	%r31097, %r31096, %r31026;
	xor.b32  	%r31098, %r24197, %r31017;
	or.b32  	%r31099, %r31098, %r31097;
	xor.b32  	%r31100, %r31099, %r31094;
	and.b32  	%r31101, %r31097, %r31094;
	xor.b32  	%r31102, %r31098, %r31101;
	xor.b32  	%r31103, %r31102, %r31097;
	xor.b32  	%r24153, %r31103, %r31100;
	and.b32  	%r31104, %r31035, %r31018;
	xor.b32  	%r31105, %r31046, %r31104;
	xor.b32  	%r31106, %r31035, %r31027;
	xor.b32  	%r24221, %r31106, %r31105;
	or.b32  	%r31107, %r31046, %r31018;
	xor.b32  	%r31108, %r31107, %r31027;
	xor.b32  	%r31109, %r24221, %r31018;
	or.b32  	%r31110, %r31109, %r31108;
	xor.b32  	%r31111, %r31110, %r31105;
	and.b32  	%r31112, %r31108, %r31105;
	xor.b32  	%r31113, %r31109, %r31112;
	xor.b32  	%r31114, %r31113, %r31108;
	xor.b32  	%r24177, %r31114, %r31111;
	and.b32  	%r31115, %r31036, %r31019;
	xor.b32  	%r31116, %r31047, %r31115;
	xor.b32  	%r31117, %r31036, %r31028;
	xor.b32  	%r24245, %r31117, %r31116;
	or.b32  	%r31118, %r31047, %r31019;
	xor.b32  	%r31119, %r31118, %r31028;
	xor.b32  	%r31120, %r24245, %r31019;
	or.b32  	%r31121, %r31120, %r31119;
	xor.b32  	%r31122, %r31121, %r31116;
	and.b32  	%r31123, %r31119, %r31116;
	xor.b32  	%r31124, %r31120, %r31123;
	xor.b32  	%r31125, %r31124, %r31119;
	xor.b32  	%r24201, %r31125, %r31122;
	and.b32  	%r31126, %r31037, %r31020;
	xor.b32  	%r31127, %r31048, %r31126;
	xor.b32  	%r31128, %r31037, %r31029;
	xor.b32  	%r24269, %r31128, %r31127;
	or.b32  	%r31129, %r31048, %r31020;
	xor.b32  	%r31130, %r31129, %r31029;
	xor.b32  	%r31131, %r24269, %r31020;
	or.b32  	%r31132, %r31131, %r31130;
	xor.b32  	%r31133, %r31132, %r31127;
	and.b32  	%r31134, %r31130, %r31127;
	xor.b32  	%r31135, %r31131, %r31134;
	xor.b32  	%r31136, %r31135, %r31130;
	xor.b32  	%r24225, %r31136, %r31133;
	mov.b32 	%r30990, 13;
	// begin inline asm
	shf.l.wrap.b32 %r24099, %r24101, %r24101, %r30990;
	// end inline asm
	mov.b32 	%r30994, 3;
	// begin inline asm
	shf.l.wrap.b32 %r24103, %r24105, %r24105, %r30994;
	// end inline asm
	xor.b32  	%r31137, %r24099, %r31067;
	xor.b32  	%r24109, %r31137, %r24103;
	shl.b32 	%r31138, %r24099, 3;
	xor.b32  	%r31139, %r31091, %r31138;
	xor.b32  	%r31140, %r31139, %r24103;
	not.b32 	%r24113, %r31140;
	mov.b32 	%r30998, 1;
	// begin inline asm
	shf.l.wrap.b32 %r24107, %r24109, %r24109, %r30998;
	// end inline asm
	mov.b32 	%r31002, 7;
	// begin inline asm
	shf.l.wrap.b32 %r24111, %r24113, %r24113, %r31002;
	// end inline asm
	xor.b32  	%r31141, %r24107, %r24099;
	xor.b32  	%r24117, %r31141, %r24111;
	shl.b32 	%r31142, %r24107, 7;
	xor.b32  	%r31143, %r31142, %r24103;
	xor.b32  	%r24121, %r31143, %r24111;
	mov.b32 	%r31006, 5;
	// begin inline asm
	shf.l.wrap.b32 %r24115, %r24117, %r24117, %r31006;
	// end inline asm
	mov.b32 	%r31010, 22;
	// begin inline asm
	shf.l.wrap.b32 %r24119, %r24121, %r24121, %r31010;
	// end inline asm
	// begin inline asm
	shf.l.wrap.b32 %r24123, %r24125, %r24125, %r30990;
	// end inline asm
	// begin inline asm
	shf.l.wrap.b32 %r24127, %r24129, %r24129, %r30994;
	// end inline asm
	xor.b32  	%r31144, %r24123, %r31078;
	xor.b32  	%r24133, %r31144, %r24127;
	shl.b32 	%r31145, %r24123, 3;
	xor.b32  	%r31146, %r31102, %r31145;
	xor.b32  	%r31147, %r31146, %r24127;
	not.b32 	%r24137, %r31147;
	// begin inline asm
	shf.l.wrap.b32 %r24131, %r24133, %r24133, %r30998;
	// end inline asm
	// begin inline asm
	shf.l.wrap.b32 %r24135, %r24137, %r24137, %r31002;
	// end inline asm
	xor.b32  	%r31148, %r24131, %r24123;
	xor.b32  	%r24141, %r31148, %r24135;
	shl.b32 	%r31149, %r24131, 7;
	xor.b32  	%r31150, %r31149, %r24127;
	xor.b32  	%r24145, %r31150, %r24135;
	// begin inline asm
	shf.l.wrap.b32 %r24139, %r24141, %r24141, %r31006;
	// end inline asm
	// begin inline asm
	shf.l.wrap.b32 %r24143, %r24145, %r24145, %r31010;
	// end inline asm
	// begin inline asm
	shf.l.wrap.b32 %r24147, %r24149, %r24149, %r30990;
	// end inline asm
	// begin inline asm
	shf.l.wrap.b32 %r24151, %r24153, %r24153, %r30994;
	// end inline asm
	xor.b32  	%r31151, %r24147, %r31089;
	xor.b32  	%r24157, %r31151, %r24151;
	shl.b32 	%r31152, %r24147, 3;
	xor.b32  	%r31153, %r31113, %r31152;
	xor.b32  	%r31154, %r31153, %r24151;
	not.b32 	%r24161, %r31154;
	// begin inline asm
	shf.l.wrap.b32 %r24155, %r24157, %r24157, %r30998;
	// end inline asm
	// begin inline asm
	shf.l.wrap.b32 %r24159, %r24161, %r24161, %r31002;
	// end inline asm
	xor.b32  	%r31155, %r24155, %r24147;
	xor.b32  	%r24165, %r31155, %r24159;
	shl.b32 	%r31156, %r24155, 7;
	xor.b32  	%r31157, %r31156, %r24151;
	xor.b32  	%r24169, %r31157, %r24159;
	// begin inline asm
	shf.l.wrap.b32 %r24163, %r24165, %r24165, %r31006;
	// end inline asm
	// begin inline asm
	shf.l.wrap.b32 %r24167, %r24169, %r24169, %r31010;
	// end inline asm
	// begin inline asm
	shf.l.wrap.b32 %r24171, %r24173, %r24173, %r30990;
	// end inline asm
	// begin inline asm
	shf.l.wrap.b32 %r24175, %r24177, %r24177, %r30994;
	// end inline asm
	xor.b32  	%r31158, %r24171, %r31100;
	xor.b32  	%r24181, %r31158, %r24175;
	shl.b32 	%r31159, %r24171, 3;
	xor.b32  	%r31160, %r31124, %r31159;
	xor.b32  	%r31161, %r31160, %r24175;
	not.b32 	%r24185, %r31161;
	// begin inline asm
	shf.l.wrap.b32 %r24179, %r24181, %r24181, %r30998;
	// end inline asm
	// begin inline asm
	shf.l.wrap.b32 %r24183, %r24185, %r24185, %r31002;
	// end inline asm
	xor.b32  	%r31162, %r24179, %r24171;
	xor.b32  	%r24189, %r31162, %r24183;
	shl.b32 	%r31163, %r24179, 7;
	xor.b32  	%r31164, %r31163, %r24175;
	xor.b32  	%r24193, %r31164, %r24183;
	// begin inline asm
	shf.l.wrap.b32 %r24187, %r24189, %r24189, %r31006;
	// end inline asm
	// begin inline asm
	shf.l.wrap.b32 %r24191, %r24193, %r24193, %r31010;
	// end inline asm
	// begin inline asm
	shf.l.wrap.b32 %r24195, %r24197, %r24197, %r30990;
	// end inline asm
	// begin inline asm
	shf.l.wrap.b32 %r24199, %r24201, %r24201, %r30994;
	// end inline asm
	xor.b32  	%r31165, %r24195, %r31111;
	xor.b32  	%r24205, %r31165, %r24199;
	shl.b32 	%r31166, %r24195, 3;
	xor.b32  	%r31167, %r31135, %r31166;
	xor.b32  	%r31168, %r31167, %r24199;
	not.b32 	%r24209, %r31168;
	// begin inline asm
	shf.l.wrap.b32 %r24203, %r24205, %r24205, %r30998;
	// end inline asm
	// begin inline asm
	shf.l.wrap.b32 %r24207, %r24209, %r24209, %r31002;
	// end inline asm
	xor.b32  	%r31169, %r24203, %r24195;
	xor.b32  	%r24213, %r31169, %r24207;
	shl.b32 	%r31170, %r24203, 7;
	xor.b32  	%r31171, %r31170, %r24199;
	xor.b32  	%r24217, %r31171, %r24207;
	// begin inline asm
	shf.l.wrap.b32 %r24211, %r24213, %r24213, %r31006;
	// end inline asm
	// begin inline asm
	shf.l.wrap.b32 %r24215, %r24217, %r24217, %r31010;
	// end inline asm
	// begin inline asm
	shf.l.wrap.b32 %r24219, %r24221, %r24221, %r30990;
	// end inline asm
	// begin inline asm
	shf.l.wrap.b32 %r24223, %r24225, %r24225, %r30994;
	// end inline asm
	xor.b32  	%r31172, %r24219, %r31122;
	xor.b32  	%r24229, %r31172, %r24223;
	shl.b32 	%r31173, %r24219, 3;
	xor.b32  	%r31174, %r31058, %r31173;
	xor.b32  	%r31175, %r31174, %r24223;
	not.b32 	%r24233, %r31175;
	// begin inline asm
	shf.l.wrap.b32 %r24227, %r24229, %r24229, %r30998;
	// end inline asm
	// begin inline asm
	shf.l.wrap.b32 %r24231, %r24233, %r24233, %r31002;
	// end inline asm
	xor.b32  	%r31176, %r24227, %r24219;
	xor.b32  	%r24237, %r31176, %r24231;
	shl.b32 	%r31177, %r24227, 7;
	xor.b32  	%r31178, %r31177, %r24223;
	xor.b32  	%r24241, %r31178, %r24231;
	// begin inline asm
	shf.l.wrap.b32 %r24235, %r24237, %r24237, %r31006;
	// end inline asm
	// begin inline asm
	shf.l.wrap.b32 %r24239, %r24241, %r24241, %r31010;
	// end inline asm
	// begin inline asm
	shf.l.wrap.b32 %r24243, %r24245, %r24245, %r30990;
	// end inline asm
	// begin inline asm
	shf.l.wrap.b32 %r24247, %r24249, %r24249, %r30994;
	// end inline asm
	xor.b32  	%r31179, %r24243, %r31133;
	xor.b32  	%r24253, %r31179, %r24247;
	shl.b32 	%r31180, %r24243, 3;
	xor.b32  	%r31181, %r31069, %r31180;
	xor.b32  	%r31182, %r31181, %r24247;
	not.b32 	%r24257, %r31182;
	// begin inline asm
	shf.l.wrap.b32 %r24251, %r24253, %r24253, %r30998;
	// end inline asm
	// begin inline asm
	shf.l.wrap.b32 %r24255, %r24257, %r24257, %r31002;
	// end inline asm
	xor.b32  	%r31183, %r24251, %r24243;
	xor.b32  	%r24261, %r31183, %r24255;
	shl.b32 	%r31184, %r24251, 7;
	xor.b32  	%r31185, %r31184, %r24247;
	xor.b32  	%r24265, %r31185, %r24255;
	// begin inline asm
	shf.l.wrap.b32 %r24259, %r24261, %r24261, %r31006;
	// end inline asm
	// begin inline asm
	shf.l.wrap.b32 %r24263, %r24265, %r24265, %r31010;
	// end inline asm
	// begin inline asm
	shf.l.wrap.b32 %r24267, %r24269, %r24269, %r30990;
	// end inline asm
	// begin inline asm
	shf.l.wrap.b32 %r24271, %r24273, %r24273, %r30994;
	// end inline asm
	xor.b32  	%r31186, %r24267, %r31056;
	xor.b32  	%r24277, %r31186, %r24271;
	shl.b32 	%r31187, %r24267, 3;
	xor.b32  	%r31188, %r31080, %r31187;
	xor.b32  	%r31189, %r31188, %r24271;
	not.b32 	%r24281, %r31189;
	// begin inline asm
	shf.l.wrap.b32 %r24275, %r24277, %r24277, %r30998;
	// end inline asm
	// begin inline asm
	shf.l.wrap.b32 %r24279, %r24281, %r24281, %r31002;
	// end inline asm
	xor.b32  	%r31190, %r24275, %r24267;
	xor.b32  	%r24285, %r31190, %r24279;
	shl.b32 	%r31191, %r24275, 7;
	xor.b32  	%r31192, %r31191, %r24271;
	xor.b32  	%r24289, %r31192, %r24279;
	// begin inline asm
	shf.l.wrap.b32 %r24283, %r24285, %r24285, %r31006;
	// end inline asm
	// begin inline asm
	shf.l.wrap.b32 %r24287, %r24289, %r24289, %r31010;
	// end inline asm
	// begin inline asm
	shf.l.wrap.b32 %r24291, %r24115, %r24115, %r30990;
	// end inline asm
	// begin inline asm
	shf.l.wrap.b32 %r24295, %r24235, %r24235, %r30994;
	// end inline asm
	xor.b32  	%r31193, %r24291, %r24163;
	xor.b32  	%r24301, %r31193, %r24295;
	shl.b32 	%r31194, %r24291, 3;
	xor.b32  	%r31195, %r31194, %r24283;
	xor.b32  	%r24305, %r31195, %r24295;
	// begin inline asm
	shf.l.wrap.b32 %r24299, %r24301, %r24301, %r30998;
	// end inline asm
	// begin inline asm
	shf.l.wrap.b32 %r24303, %r24305, %r24305, %r31002;
	// end inline asm
	xor.b32  	%r31196, %r24299, %r24291;
	xor.b32  	%r24309, %r31196, %r24303;
	shl.b32 	%r31197, %r24299, 7;
	xor.b32  	%r31198, %r31197, %r24295;
	xor.b32  	%r24313, %r31198, %r24303;
	// begin inline asm
	shf.l.wrap.b32 %r24307, %r24309, %r24309, %r31006;
	// end inline asm
	// begin inline asm
	shf.l.wrap.b32 %r24311, %r24313, %r24313, %r31010;
	// end inline asm
	// begin inline asm
	shf.l.wrap.b32 %r24315, %r24263, %r24263, %r30990;
	// end inline asm
	// begin inline asm
	shf.l.wrap.b32 %r24319, %r24191, %r24191, %r30994;
	// end inline asm
	xor.b32  	%r31199, %r24315, %r24143;
	xor.b32  	%r24325, %r31199, %r24319;
	shl.b32 	%r31200, %r24315, 3;
	xor.b32  	%r31201, %r31200, %r24215;
	xor.b32  	%r24329, %r31201, %r24319;
	// begin inline asm
	shf.l.wrap.b32 %r24323, %r24325, %r24325, %r30998;
	// end inline asm
	// begin inline asm
	shf.l.wrap.b32 %r24327, %r24329, %r24329, %r31002;
	// end inline asm
	xor.b32  	%r31202, %r24323, %r24315;
	xor.b32  	%r24333, %r31202, %r24327;
	shl.b32 	%r31203, %r24323, 7;
	xor.b32  	%r31204, %r31203, %r24319;
	xor.b32  	%r24337, %r31204, %r24327;
	// begin inline asm
	shf.l.wrap.b32 %r24331, %r24333, %r24333, %r31006;
	// end inline asm
	// begin inline asm
	shf.l.wrap.b32 %r24335, %r24337, %r24337, %r31010;
	// end inline asm
	// begin inline asm
	shf.l.wrap.b32 %r24339, %r24107, %r24107, %r30990;
	// end inline asm
	// begin inline asm
	shf.l.wrap.b32 %r24343, %r24179, %r24179, %r30994;
	// end inline asm
	xor.b32  	%r31205, %r24339, %r24155;
	xor.b32  	%r24349, %r31205, %r24343;
	shl.b32 	%r31206, %r24339, 3;
	xor.b32  	%r31207, %r31206, %r24227;
	xor.b32  	%r24353, %r31207, %r24343;
	// begin inline asm
	shf.l.wrap.b32 %r24347, %r24349, %r24349, %r30998;
	// end inline asm
	// begin inline asm
	shf.l.wrap.b32 %r24351, %r24353, %r24353, %r31002;
	// end inline asm
	xor.b32  	%r31208, %r24347, %r24339;
	xor.b32  	%r24357, %r31208, %r24351;
	shl.b32 	%r31209, %r24347, 7;
	xor.b32  	%r31210, %r31209, %r24343;
	xor.b32  	%r24361, %r31210, %r24351;
	// begin inline asm
	shf.l.wrap.b32 %r24355, %r24357, %r24357, %r31006;
	// end inline asm
	// begin inline asm
	shf.l.wrap.b32 %r24359, %r24361, %r24361, %r31010;
	// end inline asm
	// begin inline asm
	shf.l.wrap.b32 %r24363, %r24255, %r24255, %r30990;
	// end inline asm
	// begin inline asm
	shf.l.wrap.b32 %r24367, %r24135, %r24135, %r30994;
	// end inline asm
	xor.b32  	%r31211, %r24363, %r24279;
	xor.b32  	%r24373, %r31211, %r24367;
	shl.b32 	%r31212, %r24363, 3;
	xor.b32  	%r31213, %r31212, %r24207;
	xor.b32  	%r24377, %r31213, %r24367;
	// begin inline asm
	shf.l.wrap.b32 %r24371, %r24373, %r24373, %r30998;
	// end inline asm
	// begin inline asm
	shf.l.wrap.b32 %r24375, %r24377, %r24377, %r31002;
	// end inline asm
	xor.b32  	%r31214, %r24371, %r24363;
	xor.b32  	%r24381, %r31214, %r24375;
	shl.b32 	%r31215, %r24371, 7;
	xor.b32  	%r31216, %r31215, %r24367;
	xor.b32  	%r24385, %r31216, %r24375;
	// begin inline asm
	shf.l.wrap.b32 %r24379, %r24381, %r24381, %r31006;
	// end inline asm
	// begin inline asm
	shf.l.wrap.b32 %r24383, %r24385, %r24385, %r31010;
	// end inline asm
	xor.b32  	%r31217, %r31011, %r24307;
	xor.b32  	%r31218, %r7, %r24139;
	xor.b32  	%r31219, %r31218, 1;
	xor.b32  	%r31220, %r8, %r24299;
	xor.b32  	%r31221, %r9, %r24187;
	xor.b32  	%r31222, %r31016, %r24211;
	xor.b32  	%r31223, %r11, %r24311;
	xor.b32  	%r31224, %r12, %r24259;
	xor.b32  	%r31225, %r13, %r24303;
	xor.b32  	%r31226, %r14, %r24275;
	xor.b32  	%r31227, %r15, %r24355;
	xor.b32  	%r31228, %r16, %r24131;
	xor.b32  	%r31229, %r17, %r24347;
	xor.b32  	%r31230, %r31025, %r24359;
	xor.b32  	%r31231, %r19, %r24203;
	xor.b32  	%r31232, %r20, %r24351;
	xor.b32  	%r31233, %r21, %r24251;
	xor.b32  	%r31234, %r22, %r24331;
	xor.b32  	%r31235, %r23, %r24287;
	xor.b32  	%r31236, %r24, %r24119;
	xor.b32  	%r31237, %r25, %r24323;
	xor.b32  	%r31238, %r26, %r24167;
	xor.b32  	%r31239, %r27, %r24335;
	xor.b32  	%r31240, %r28, %r24327;
	xor.b32  	%r31241, %r29, %r24239;
	xor.b32  	%r31242, %r30, %r24231;
	xor.b32  	%r31243, %r31039, %r24379;
	xor.b32  	%r31244, %r32, %r24371;
	xor.b32  	%r31245, %r31042, %r24111;
	xor.b32  	%r31246, %r31044, %r24383;
	xor.b32  	%r31247, %r35, %r24159;
	xor.b32  	%r31248, %r36, %r24183;
	xor.b32  	%r31249, %r37, %r24375;
	and.b32  	%r31250, %r31234, %r31217;
	xor.b32  	%r31251, %r31242, %r31250;
	xor.b32  	%r31252, %r31234, %r31226;
	xor.b32  	%r24389, %r31252, %r31251;
	or.b32  	%r31253, %r31242, %r31217;
	xor.b32  	%r31254, %r31253, %r31226;
	xor.b32  	%r31255, %r24389, %r31217;
	or.b32  	%r31256, %r31255, %r31254;
	xor.b32  	%r31257, %r31256, %r31251;
	and.b32  	%r31258, %r31254, %r31251;
	xor.b32  	%r31259, %r31255, %r31258;
	xor.b32  	%r31260, %r31259, %r31254;
	xor.b32  	%r24537, %r31260, %r31257;
	and.b32  	%r31261, %r31235, %r31219;
	xor.b32  	%r31262, %r31243, %r31261;
	xor.b32  	%r31263, %r31235, %r31227;
	xor.b32  	%r24413, %r31263, %r31262;
	or.b32  	%r31264, %r31243, %r31219;
	xor.b32  	%r31265, %r31264, %r31227;
	xor.b32  	%r31266, %r24413, %r31219;
	or.b32  	%r31267, %r31266, %r31265;
	xor.b32  	%r31268, %r31267, %r31262;
	and.b32  	%r31269, %r31265, %r31262;
	xor.b32  	%r31270, %r31266, %r31269;
	xor.b32  	%r31271, %r31270, %r31265;
	xor.b32  	%r24561, %r31271, %r31268;
	and.b32  	%r31272, %r31236, %r31220;
	xor.b32  	%r31273, %r31244, %r31272;
	xor.b32  	%r31274, %r31236, %r31228;
	xor.b32  	%r24437, %r31274, %r31273;
	or.b32  	%r31275, %r31244, %r31220;
	xor.b32  	%r31276, %r31275, %r31228;
	xor.b32  	%r31277, %r24437, %r31220;
	or.b32  	%r31278, %r31277, %r31276;
	xor.b32  	%r31279, %r31278, %r31273;
	and.b32  	%r31280, %r31276, %r31273;
	xor.b32  	%r31281, %r31277, %r31280;
	xor.b32  	%r31282, %r31281, %r31276;
	xor.b32  	%r24393, %r31282, %r31279;
	and.b32  	%r31283, %r31237, %r31221;
	xor.b32  	%r31284, %r31245, %r31283;
	xor.b32  	%r31285, %r31237, %r31229;
	xor.b32  	%r24461, %r31285, %r31284;
	or.b32  	%r31286, %r31245, %r31221;
	xor.b32  	%r31287, %r31286, %r31229;
	xor.b32  	%r31288, %r24461, %r31221;
	or.b32  	%r31289, %r31288, %r31287;
	xor.b32  	%r31290, %r31289, %r31284;
	and.b32  	%r31291, %r31287, %r31284;
	xor.b32  	%r31292, %r31288, %r31291;
	xor.b32  	%r31293, %r31292, %r31287;
	xor.b32  	%r24417, %r31293, %r31290;
	and.b32  	%r31294, %r31238, %r31222;
	xor.b32  	%r31295, %r31246, %r31294;
	xor.b32  	%r31296, %r31238, %r31230;
	xor.b32  	%r24485, %r31296, %r31295;
	or.b32  	%r31297, %r31246, %r31222;
	xor.b32  	%r31298, %r31297, %r31230;
	xor.b32  	%r31299, %r24485, %r31222;
	or.b32  	%r31300, %r31299, %r31298;
	xor.b32  	%r31301, %r31300, %r31295;
	and.b32  	%r31302, %r31298, %r31295;
	xor.b32  	%r31303, %r31299, %r31302;
	xor.b32  	%r31304, %r31303, %r31298;
	xor.b32  	%r24441, %r31304, %r31301;
	and.b32  	%r31305, %r31239, %r31223;
	xor.b32  	%r31306, %r31247, %r31305;
	xor.b32  	%r31307, %r31239, %r31231;
	xor.b32  	%r24509, %r31307, %r31306;
	or.b32  	%r31308, %r31247, %r31223;
	xor.b32  	%r31309, %r31308, %r31231;
	xor.b32  	%r31310, %r24509, %r31223;
	or.b32  	%r31311, %r31310, %r31309;
	xor.b32  	%r31312, %r31311, %r31306;
	and.b32  	%r31313, %r31309, %r31306;
	xor.b32  	%r31314, %r31310, %r31313;
	xor.b32  	%r31315, %r31314, %r31309;
	xor.b32  	%r24465, %r31315, %r31312;
	and.b32  	%r31316, %r31240, %r31224;
	xor.b32  	%r31317, %r31248, %r31316;
	xor.b32  	%r31318, %r31240, %r31232;
	xor.b32  	%r24533, %r31318, %r31317;
	or.b32  	%r31319, %r31248, %r31224;
	xor.b32  	%r31320, %r31319, %r31232;
	xor.b32  	%r31321, %r24533, %r31224;
	or.b32  	%r31322, %r31321, %r31320;
	xor.b32  	%r31323, %r31322, %r31317;
	and.b32  	%r31324, %r31320, %r31317;
	xor.b32  	%r31325, %r31321, %r31324;
	xor.b32  	%r31326, %r31325, %r31320;
	xor.b32  	%r24489, %r31326, %r31323;
	and.b32  	%r31327, %r31241, %r31225;
	xor.b32  	%r31328, %r31249, %r31327;
	xor.b32  	%r31329, %r31241, %r31233;
	xor.b32  	%r24557, %r31329, %r31328;
	or.b32  	%r31330, %r31249, %r31225;
	xor.b32  	%r31331, %r31330, %r31233;
	xor.b32  	%r31332, %r24557, %r31225;
	or.b32  	%r31333, %r31332, %r31331;
	xor.b32  	%r31334, %r31333, %r31328;
	and.b32  	%r31335, %r31331, %r31328;
	xor.b32  	%r31336, %r31332, %r31335;
	xor.b32  	%r31337, %r31336, %r31331;
	xor.b32  	%r24513, %r31337, %r31334;
	// begin inline asm
	shf.l.wrap.b32 %r24387, %r24389, %r24389, %r30990;
	// end inline asm
	// begin inline asm
	shf.l.wrap.b32 %r24391, %r24393, %r24393, %r30994;
	// end inline asm
	xor.b32  	%r31338, %r24387, %r31268;
	xor.b32  	%r24397, %r31338, %r24391;
	shl.b32 	%r31339, %r24387, 3;
	xor.b32  	%r31340, %r31292, %r31339;
	xor.b32  	%r31341, %r31340, %r24391;
	not.b32 	%r24401, %r31341;
	// begin inline asm
	shf.l.wrap.b32 %r24395, %r24397, %r24397, %r30998;
	// end inline asm
	// begin inline asm
	shf.l.wrap.b32 %r24399, %r24401, %r24401, %r31002;
	// end inline asm
	xor.b32  	%r31342, %r24395, %r24387;
	xor.b32  	%r24405, %r31342, %r24399;
	shl.b32 	%r31343, %r24395, 7;
	xor.b32  	%r31344, %r31343, %r24391;
	xor.b32  	%r24409, %r31344, %r24399;
	// begin inline asm
	shf.l.wrap.b32 %r24403, %r24405, %r24405, %r31006;
	// end inline asm
	// begin inline asm
	shf.l.wrap.b32 %r24407, %r24409, %r24409, %r31010;
	// end inline asm
	// begin inline asm
	shf.l.wrap.b32 %r24411, %r24413, %r24413, %r30990;
	// end inline asm
	// begin inline asm
	shf.l.wrap.b32 %r24415, %r24417, %r24417, %r30994;
	// end inline asm
	xor.b32  	%r31345, %r24411, %r31279;
	xor.b32  	%r24421, %r31345, %r24415;
	shl.b32 	%r31346, %r24411, 3;
	xor.b32  	%r31347, %r31303, %r31346;
	xor.b32  	%r31348, %r31347, %r24415;
	not.b32 	%r24425, %r31348;
	// begin inline asm
	shf.l.wrap.b32 %r24419, %r24421, %r24421, %r30998;
	// end inline asm
	// begin inline asm
	shf.l.wrap.b32 %r24423, %r24425, %r24425, %r31002;
	// end inline asm
	xor.b32  	%r31349, %r24419, %r24411;
	xor.b32  	%r24429, %r31349, %r24423;
	shl.b32 	%r31350, %r24419, 7;
	xor.b32  	%r31351, %r31350, %r24415;
	xor.b32  	%r24433, %r31351, %r24423;
	// begin inline asm
	shf.l.wrap.b32 %r24427, %r24429, %r24429, %r31006;
	// end inline asm
	// begin inline asm
	shf.l.wrap.b32 %r24431, %r24433, %r24433, %r31010;
	// end inline asm
	// begin inline asm
	shf.l.wrap.b32 %r24435, %r24437, %r24437, %r30990;
	// end inline asm
	// begin inline asm
	shf.l.wrap.b32 %r24439, %r24441, %r24441, %r30994;
	// end inline asm
	xor.b32  	%r31352, %r24435, %r31290;
	xor.b32  	%r24445, %r31352, %r24439;
	shl.b32 	%r31353, %r24435, 3;
	xor.b32  	%r31354, %r31314, %r31353;
	xor.b32  	%r31355, %r31354, %r24439;
	not.b32 	%r24449, %r31355;
	// begin inline asm
	shf.l.wrap.b32 %r24443, %r24445, %r24445, %r30998;
	// end inline asm
	// begin inline asm
	shf.l.wrap.b32 %r24447, %r24449, %r24449, %r31002;
	// end inline asm
	xor.b32  	%r31356, %r24443, %r24435;
	xor.b32  	%r24453, %r31356, %r24447;
	shl.b32 	%r31357, %r24443, 7;
	xor.b32  	%r31358, %r31357, %r24439;
	xor.b32  	%r24457, %r31358, %r24447;
	// begin inline asm
	shf.l.wrap.b32 %r24451, %r24453, %r24453, %r31006;
	// end inline asm
	// begin inline asm
	shf.l.wrap.b32 %r24455, %r24457, %r24457, %r31010;
	// end inline asm
	// begin inline asm
	shf.l.wrap.b32 %r24459, %r24461, %r24461, %r30990;
	// end inline asm
	// begin inline asm
	shf.l.wrap.b32 %r24463, %r24465, %r24465, %r30994;
	// end inline asm
	xor.b32  	%r31359, %r24459, %r31301;
	xor.b32  	%r24469, %r31359, %r24463;
	shl.b32 	%r31360, %r24459, 3;
	xor.b32  	%r31361, %r31325, %r31360;
	xor.b32  	%r31362, %r31361, %r24463;
	not.b32 	%r24473, %r31362;
	// begin inline asm
	shf.l.wrap.b32 %r24467, %r24469, %r24469, %r30998;
	// end inline asm
	// begin inline asm
	shf.l.wrap.b32 %r24471, %r24473, %r24473, %r31002;
	// end inline asm
	xor.b32  	%r31363, %r24467, %r24459;
	xor.b32  	%r24477, %r31363, %r24471;
	shl.b32 	%r31364, %r24467, 7;
	xor.b32  	%r31365, %r31364, %r24463;
	xor.b32  	%r24481, %r31365, %r24471;
	// begin inline asm
	shf.l.wrap.b32 %r24475, %r24477, %r24477, %r31006;
	// end inline asm
	// begin inline asm
	shf.l.wrap.b32 %r24479, %r24481, %r24481, %r31010;
	// end inline asm
	// begin inline asm
	shf.l.wrap.b32 %r24483, %r24485, %r24485, %r30990;
	// end inline asm
	// begin inline asm
	shf.l.wrap.b32 %r24487, %r24489, %r24489, %r30994;
	// end inline asm
	xor.b32  	%r31366, %r24483, %r31312;
	xor.b32  	%r24493, %r31366, %r24487;
	shl.b32 	%r31367, %r24483, 3;
	xor.b32  	%r31368, %r31336, %r31367;
	xor.b32  	%r31369, %r31368, %r24487;
	not.b32 	%r24497, %r31369;
	// begin inline asm
	shf.l.wrap.b32 %r24491, %r24493, %r24493, %r30998;
	// end inline asm
	// begin inline asm
	shf.l.wrap.b32 %r24495, %r24497, %r24497, %r31002;
	// end inline asm
	xor.b32  	%r31370, %r24491, %r24483;
	xor.b32  	%r24501, %r31370, %r24495;
	shl.b32 	%r31371, %r24491, 7;
	xor.b32  	%r31372, %r31371, %r24487;
	xor.b32  	%r24505, %r31372, %r24495;
	// begin inline asm
	shf.l.wrap.b32 %r24499, %r24501, %r24501, %r31006;
	// end inline asm
	// begin inline asm
	shf.l.wrap.b32 %r24503, %r24505, %r24505, %r31010;
	// end inline asm
	// begin inline asm
	shf.l.wrap.b32 %r24507, %r24509, %r24509, %r30990;
	// end inline asm
	// begin inline asm
	shf.l.wrap.b32 %r24511, %r24513, %r24513, %r30994;
	// end inline asm
	xor.b32  	%r31373, %r24507, %r31323;
	xor.b32  	%r24517, %r31373, %r24511;
	shl.b32 	%r31374, %r24507, 3;
	xor.b32  	%r31375, %r31259, %r31374;
	xor.b32  	%r31376, %r31375, %r24511;
	not.b32 	%r24521, %r31376;
	// begin inline asm
	shf.l.wrap.b32 %r24515, %r24517, %r24517, %r30998;
	// end inline asm
	// begin inline asm
	shf.l.wrap.b32 %r24519, %r24521, %r24521, %r31002;
	// end inline asm
	xor.b32  	%r31377, %r24515, %r24507;
	xor.b32  	%r24525, %r31377, %r24519;
	shl.b32 	%r31378, %r24515, 7;
	xor.b32  	%r31379, %r31378, %r24511;
	xor.b32  	%r24529, %r31379, %r24519;
	// begin inline asm
	shf.l.wrap.b32 %r24523, %r24525, %r24525, %r31006;
	// end inline asm
	// begin inline asm
	shf.l.wrap.b32 %r24527, %r24529, %r24529, %r31010;
	// end inline asm
	// begin inline asm
	shf.l.wrap.b32 %r24531, %r24533, %r24533, %r30990;
	// end inline asm
	// begin inline asm
	shf.l.wrap.b32 %r24535, %r24537, %r24537, %r30994;
	// end inline asm
	xor.b32  	%r31380, %r24531, %r31334;
	xor.b32  	%r24541, %r31380, %r24535;
	shl.b32 	%r31381, %r24531, 3;
	xor.b32  	%r31382, %r31270, %r31381;
	xor.b32  	%r31383, %r31382, %r24535;
	not.b32 	%r24545, %r31383;
	// begin inline asm
	shf.l.wrap.b32 %r24539, %r24541, %r24541, %r30998;
	// end inline asm
	// begin inline asm
	shf.l.wrap.b32 %r24543, %r24545, %r24545, %r31002;
	// end inline asm
	xor.b32  	%r31384, %r24539, %r24531;
	xor.b32  	%r24549, %r31384, %r24543;
	shl.b32 	%r31385, %r24539, 7;
	xor.b32  	%r31386, %r31385, %r24535;
	xor.b32  	%r24553, %r31386, %r24543;
	// begin inline asm
	shf.l.wrap.b32 %r24547, %r24549, %r24549, %r31006;
	// end inline asm
	// begin inline asm
	shf.l.wrap.b32 %r24551, %r24553, %r24553, %r31010;
	// end inline asm
	// begin inline asm
	shf.l.wrap.b32 %r24555, %r24557, %r24557, %r30990;
	// end inline asm
	// begin inline asm
	shf.l.wrap.b32 %r24559, %r24561, %r24561, %r30994;
	// end inline asm
	xor.b32  	%r31387, %r24555, %r31257;
	xor.b32  	%r24565, %r31387, %r24559;
	shl.b32 	%r31388, %r24555, 3;
	xor.b32  	%r31389, %r31281, %r31388;
	xor.b32  	%r31390, %r31389, %r24559;
	not.b32 	%r24569, %r31390;
	// begin inline asm
	shf.l.wrap.b32 %r24563, %r24565, %r24565, %r30998;
	// end inline asm
	// begin inline asm
	shf.l.wrap.b32 %r24567, %r24569, %r24569, %r31002;
	// end inline asm
	xor.b32  	%r31391, %r24563, %r24555;
	xor.b32  	%r24573, %r31391, %r24567;
	shl.b32 	%r31392, %r24563, 7;
	xor.b32  	%r31393, %r31392, %r24559;
	xor.b32  	%r24577, %r31393, %r24567;
	// begin inline asm
	shf.l.wrap.b32 %r24571, %r24573, %r24573, %r31006;
	// end inline asm
	// begin inline asm
	shf.l.wrap.b32 %r24575, %r24577, %r24577, %r31010;
	// end inline asm
	// begin inline asm
	shf.l.wrap.b32 %r24579, %r24403, %r24403, %r30990;
	// end inline asm
	// begin inline asm
	shf.l.wrap.b32 %r24583, %r24523, %r24523, %r30994;
	// end inline asm
	xor.b32  	%r31394, %r24579, %r24451;
	xor.b32  	%r24589, %r31394, %r24583;
	shl.b32 	%r31395, %r24579, 3;
	xor.b32  	%r31396, %r31395, %r24571;
	xor.b32  	%r24593, %r31396, %r24583;
	// begin inline asm
	shf.l.wrap.b32 %r24587, %r24589, %r24589, %r30998;
	// end inline asm
	// begin inline asm
	shf.l.wrap.b32 %r24591, %r24593, %r24593, %r31002;
	// end inline asm
	xor.b32  	%r31397, %r24587, %r24579;
	xor.b32  	%r24597, %r31397, %r24591;
	shl.b32 	%r31398, %r24587, 7;
	xor.b32  	%r31399, %r31398, %r24583;
	xor.b32  	%r24601, %r31399, %r24591;
	// begin inline asm
	shf.l.wrap.b32 %r24595, %r24597, %r24597, %r31006;
	// end inline asm
	// begin inline asm
	shf.l.wrap.b32 %r24599, %r24601, %r24601, %r31010;
	// end inline asm
	// begin inline asm
	shf.l.wrap.b32 %r24603, %r24551, %r24551, %r30990;
	// end inline asm
	// begin inline asm
	shf.l.wrap.b32 %r24607, %r24479, %r24479, %r30994;
	// end inline asm
	xor.b32  	%r31400, %r24603, %r24431;
	xor.b32  	%r24613, %r31400, %r24607;
	shl.b32 	%r31401, %r24603, 3;
	xor.b32  	%r31402, %r31401, %r24503;
	xor.b32  	%r24617, %r31402, %r24607;
	// begin inline asm
	shf.l.wrap.b32 %r24611, %r24613, %r24613, %r30998;
	// end inline asm
	// begin inline asm
	shf.l.wrap.b32 %r24615, %r24617, %r24617, %r31002;
	// end inline asm
	xor.b32  	%r31403, %r24611, %r24603;
	xor.b32  	%r24621, %r31403, %r24615;
	shl.b32 	%r31404, %r24611, 7;
	xor.b32  	%r31405, %r31404, %r24607;
	xor.b32  	%r24625, %r31405, %r24615;
	// begin inline asm
	shf.l.wrap.b32 %r24619, %r24621, %r24621, %r31006;
	// end inline asm
	// begin inline asm
	shf.l.wrap.b32 %r24623, %r24625, %r24625, %r31010;
	// end inline asm
	// begin inline asm
	shf.l.wrap.b32 %r24627, %r24395, %r24395, %r30990;
	// end inline asm
	// begin inline asm
	shf.l.wrap.b32 %r24631, %r24467, %r24467, %r30994;
	// end inline asm
	xor.b32  	%r31406, %r24627, %r24443;
	xor.b32  	%r24637, %r31406, %r24631;
	shl.b32 	%r31407, %r24627, 3;
	xor.b32  	%r31408, %r31407, %r24515;
	xor.b32  	%r24641, %r31408, %r24631;
	// begin inline asm
	shf.l.wrap.b32 %r24635, %r24637, %r24637, %r30998;
	// end inline asm
	// begin inline asm
	shf.l.wrap.b32 %r24639, %r24641, %r24641, %r31002;
	// end inline asm
	xor.b32  	%r31409, %r24635, %r24627;
	xor.b32  	%r24645, %r31409, %r24639;
	shl.b32 	%r31410, %r24635, 7;
	xor.b32  	%r31411, %r31410, %r24631;
	xor.b32  	%r24649, %r31411, %r24639;
	// begin inline asm
	shf.l.wrap.b32 %r24643, %r24645, %r24645, %r31006;
	// end inline asm
	// begin inline asm
	shf.l.wrap.b32 %r24647, %r24649, %r24649, %r31010;
	// end inline asm
	// begin inline asm
	shf.l.wrap.b32 %r24651, %r24543, %r24543, %r30990;
	// end inline asm
	// begin inline asm
	shf.l.wrap.b32 %r24655, %r24423, %r24423, %r30994;
	// end inline asm
	xor.b32  	%r31412, %r24651, %r24567;
	xor.b32  	%r24661, %r31412, %r24655;
	shl.b32 	%r31413, %r24651, 3;
	xor.b32  	%r31414, %r31413, %r24495;
	xor.b32  	%r24665, %r31414, %r24655;
	// begin inline asm
	shf.l.wrap.b32 %r24659, %r24661, %r24661, %r30998;
	// end inline asm
	// begin inline asm
	shf.l.wrap.b32 %r24663, %r24665, %r24665, %r31002;
	// end inline asm
	xor.b32  	%r31415, %r24659, %r24651;
	xor.b32  	%r24669, %r31415, %r24663;
	shl.b32 	%r31416, %r24659, 7;
	xor.b32  	%r31417, %r31416, %r24655;
	xor.b32  	%r24673, %r31417, %r24663;
	// begin inline asm
	shf.l.wrap.b32 %r24667, %r24669, %r24669, %r31006;
	// end inline asm
	// begin inline asm
	shf.l.wrap.b32 %r24671, %r24673, %r24673, %r31010;
	// end inline asm
	xor.b32  	%r31418, %r31011, %r24595;
	xor.b32  	%r31419, %r7, %r24427;
	xor.b32  	%r31420, %r31419, 2;
	xor.b32  	%r31421, %r8, %r24587;
	xor.b32  	%r31422, %r9, %r24475;
	xor.b32  	%r31423, %r31016, %r24499;
	xor.b32  	%r31424, %r11, %r24599;
	xor.b32  	%r31425, %r12, %r24547;
	xor.b32  	%r31426, %r13, %r24591;
	xor.b32  	%r31427, %r14, %r24563;
	xor.b32  	%r31428, %r15, %r24643;
	xor.b32  	%r31429, %r16, %r24419;
	xor.b32  	%r31430, %r17, %r24635;
	xor.b32  	%r31431, %r31025, %r24647;
	xor.b32  	%r31432, %r19, %r24491;
	xor.b32  	%r31433, %r20, %r24639;
	xor.b32  	%r31434, %r21, %r24539;
	xor.b32  	%r31435, %r22, %r24619;
	xor.b32  	%r31436, %r23, %r24575;
	xor.b32  	%r31437, %r24, %r24407;
	xor.b32  	%r31438, %r25, %r24611;
	xor.b32  	%r31439, %r26, %r24455;
	xor.b32  	%r31440, %r27, %r24623;
	xor.b32  	%r31441, %r28, %r24615;
	xor.b32  	%r31442, %r29, %r24527;
	xor.b32  	%r31443, %r30, %r24519;
	xor.b32  	%r31444, %r31039, %r24667;
	xor.b32  	%r31445, %r32, %r24659;
	xor.b32  	%r31446, %r31042, %r24399;
	xor.b32  	%r31447, %r31044, %r24671;
	xor.b32  	%r31448, %r35, %r24447;
	xor.b32  	%r31449, %r36, %r24471;
	xor.b32  	%r31450, %r37, %r24663;
	and.b32  	%r31451, %r31435, %r31418;
	xor.b32  	%r31452, %r31443, %r31451;
	xor.b32  	%r31453, %r31435, %r31427;
	xor.b32  	%r24677, %r31453, %r31452;
	or.b32  	%r31454, %r31443, %r31418;
	xor.b32  	%r31455, %r31454, %r31427;
	xor.b32  	%r31456, %r24677, %r31418;
	or.b32  	%r31457, %r31456, %r31455;
	xor.b32  	%r31458, %r31457, %r31452;
	and.b32  	%r31459, %r31455, %r31452;
	xor.b32  	%r31460, %r31456, %r31459;
	xor.b32  	%r31461, %r31460, %r31455;
	xor.b32  	%r24825, %r31461, %r31458;
	and.b32  	%r31462, %r31436, %r31420;
	xor.b32  	%r31463, %r31444, %r31462;
	xor.b32  	%r31464, %r31436, %r31428;
	xor.b32  	%r24701, %r31464, %r31463;
	or.b32  	%r31465, %r31444, %r31420;
	xor.b32  	%r31466, %r31465, %r31428;
	xor.b32  	%r31467, %r24701, %r31420;
	or.b32  	%r31468, %r31467, %r31466;
	xor.b32  	%r31469, %r31468, %r31463;
	and.b32  	%r31470, %r31466, %r31463;
	xor.b32  	%r31471, %r31467, %r31470;
	xor.b32  	%r31472, %r31471, %r31466;
	xor.b32  	%r24849, %r31472, %r31469;
	and.b32  	%r31473, %r31437, %r31421;
	xor.b32  	%r31474, %r31445, %r31473;
	xor.b32  	%r31475, %r31437, %r31429;
	xor.b32  	%r24725, %r31475, %r31474;
	or.b32  	%r31476, %r31445, %r31421;
	xor.b32  	%r31477, %r31476, %r31429;
	xor.b32  	%r31478, %r24725, %r31421;
	or.b32  	%r31479, %r31478, %r31477;
	xor.b32  	%r31480, %r31479, %r31474;
	and.b32  	%r31481, %r31477, %r31474;
	xor.b32  	%r31482, %r31478, %r31481;
	xor.b32  	%r31483, %r31482, %r31477;
	xor.b32  	%r24681, %r31483, %r31480;
	and.b32  	%r31484, %r31438, %r31422;
	xor.b32  	%r31485, %r31446, %r31484;
	xor.b32  	%r31486, %r31438, %r31430;
	xor.b32  	%r24749, %r31486, %r31485;
	or.b32  	%r31487, %r31446, %r31422;
	xor.b32  	%r31488, %r31487, %r31430;
	xor.b32  	%r31489, %r24749, %r31422;
	or.b32  	%r31490, %r31489, %r31488;
	xor.b32  	%r31491, %r31490, %r31485;
	and.b32  	%r31492, %r31488, %r31485;
	xor.b32  	%r31493, %r31489, %r31492;
	xor.b32  	%r31494, %r31493, %r31488;
	xor.b32  	%r24705, %r31494, %r31491;
	and.b32  	%r31495, %r31439, %r31423;
	xor.b32  	%r31496, %r31447, %r31495;
	xor.b32  	%r31497, %r31439, %r31431;
	xor.b32  	%r24773, %r31497, %r31496;
	or.b32  	%r31498, %r31447, %r31423;
	xor.b32  	%r31499, %r31498, %r31431;
	xor.b32  	%r31500, %r24773, %r31423;
	or.b32  	%r31501, %r31500, %r31499;
	xor.b32  	%r31502, %r31501, %r31496;
	and.b32  	%r31503, %r31499, %r31496;
	xor.b32  	%r31504, %r31500, %r31503;
	xor.b32  	%r31505, %r31504, %r31499;
	xor.b32  	%r24729, %r31505, %r31502;
	and.b32  	%r31506, %r31440, %r31424;
	xor.b32  	%r31507, %r31448, %r31506;
	xor.b32  	%r31508, %r31440, %r31432;
	xor.b32  	%r24797, %r31508, %r31507;
	or.b32  	%r31509, %r31448, %r31424;
	xor.b32  	%r31510, %r31509, %r31432;
	xor.b32  	%r31511, %r24797, %r31424;
	or.b32  	%r31512, %r31511, %r31510;
	xor.b32  	%r31513, %r31512, %r31507;
	and.b32  	%r31514, %r31510, %r31507;
	xor.b32  	%r31515, %r31511, %r31514;
	xor.b32  	%r31516, %r31515, %r31510;
	xor.b32  	%r24753, %r31516, %r31513;
	and.b32  	%r31517, %r31441, %r31425;
	xor.b32  	%r31518, %r31449, %r31517;
	xor.b32  	%r31519, %r31441, %r31433;
	xor.b32  	%r24821, %r31519, %r31518;
	or.b32  	%r31520, %r31449, %r31425;
	xor.b32  	%r31521, %r31520, %r31433;
	xor.b32  	%r31522, %r24821, %r31425;
	or.b32  	%r31523, %r31522, %r31521;
	xor.b32  	%r31524, %r31523, %r31518;
	and.b32  	%r31525, %r31521, %r31518;
	xor.b32  	%r31526, %r31522, %r31525;
	xor.b32  	%r31527, %r31526, %r31521;
	xor.b32  	%r24777, %r31527, %r31524;
	and.b32  	%r31528, %r31442, %r31426;
	xor.b32  	%r31529, %r31450, %r31528;
	xor.b32  	%r31530, %r31442, %r31434;
	xor.b32  	%r24845, %r31530, %r31529;
	or.b32  	%r31531, %r31450, %r31426;
	xor.b32  	%r31532, %r31531, %r31434;
	xor.b32  	%r31533, %r24845, %r31426;
	or.b32  	%r31534, %r31533, %r31532;
	xor.b32  	%r31535, %r31534, %r31529;
	and.b32  	%r31536, %r31532, %r31529;
	xor.b32  	%r31537, %r31533, %r31536;
	xor.b32  	%r31538, %r31537, %r31532;
	xor.b32  	%r24801, %r31538, %r31535;
	// begin inline asm
	shf.l.wrap.b32 %r24675, %r24677, %r24677, %r30990;
	// end inline asm
	// begin inline asm
	shf.l.wrap.b32 %r24679, %r24681, %r24681, %r30994;
	// end inline asm
	xor.b32  	%r31539, %r24675, %r31469;
	xor.b32  	%r24685, %r31539, %r24679;
	shl.b32 	%r31540, %r24675, 3;
	xor.b32  	%r31541, %r31493, %r31540;
	xor.b32  	%r31542, %r31541, %r24679;
	not.b32 	%r24689, %r31542;
	// begin inline asm
	shf.l.wrap.b32 %r24683, %r24685, %r24685, %r30998;
	// end inline asm
	// begin inline asm
	shf.l.wrap.b32 %r24687, %r24689, %r24689, %r31002;
	// end inline asm
	xor.b32  	%r31543, %r24683, %r24675;
	xor.b32  	%r24693, %r31543, %r24687;
	shl.b32 	%r31544, %r24683, 7;
	xor.b32  	%r31545, %r31544, %r24679;
	xor.b32  	%r24697, %r31545, %r24687;
	// begin inline asm
	shf.l.wrap.b32 %r24691, %r24693, %r24693, %r31006;
	// end inline asm
	// begin inline asm
	shf.l.wrap.b32 %r24695, %r24697, %r24697, %r31010;
	// end inline asm
	// begin inline asm
	shf.l.wrap.b32 %r24699, %r24701, %r24701, %r30990;
	// end inline asm
	// begin inline asm
	shf.l.wrap.b32 %r24703, %r24705, %r24705, %r30994;
	// end inline asm
	xor.b32  	%r31546, %r24699, %r31480;
	xor.b32  	%r24709, %r31546, %r24703;
	shl.b32 	%r31547, %r24699, 3;
	xor.b32  	%r31548, %r31504, %r31547;
	xor.b32  	%r31549, %r31548, %r24703;
	not.b32 	%r24713, %r31549;
	// begin inline asm
	shf.l.wrap.b32 %r24707, %r24709, %r24709, %r30998;
	// end inline asm
	// begin inline asm
	shf.l.wrap.b32 %r24711, %r24713, %r24713, %r31002;
	// end inline asm
	xor.b32  	%r31550, %r24707, %r24699;
	xor.b32  	%r24717, %r31550, %r24711;
	shl.b32 	%r31551, %r24707, 7;
	xor.b32  	%r31552, %r31551, %r24703;
	xor.b32  	%r24721, %r31552, %r24711;
	// begin inline asm
	shf.l.wrap.b32 %r24715, %r24717, %r24717, %r31006;
	// end inline asm
	// begin inline asm
	shf.l.wrap.b32 %r24719, %r24721, %r24721, %r31010;
	// end inline asm
	// begin inline asm
	shf.l.wrap.b32 %r24723, %r24725, %r24725, %r30990;
	// end inline asm
	// begin inline asm
	shf.l.wrap.b32 %r24727, %r24729, %r24729, %r30994;
	// end inline asm
	xor.b32  	%r31553, %r24723, %r31491;
	xor.b32  	%r24733, %r31553, %r24727;
	shl.b32 	%r31554, %r24723, 3;
	xor.b32  	%r31555, %r31515, %r31554;
	xor.b32  	%r31556, %r31555, %r24727;
	not.b32 	%r24737, %r31556;
	// begin inline asm
	shf.l.wrap.b32 %r24731, %r24733, %r24733, %r30998;
	// end inline asm
	// begin inline asm
	shf.l.wrap.b32 %r24735, %r24737, %r24737, %r31002;
	// end inline asm
	xor.b32  	%r31557, %r24731, %r24723;
	xor.b32  	%r24741, %r31557, %r24735;
	shl.b32 	%r31558, %r24731, 7;
	xor.b32  	%r31559, %r31558, %r24727;
	xor.b32  	%r24745, %r31559, %r24735;
	// begin inline asm
	shf.l.wrap.b32 %r24739, %r24741, %r24741, %r31006;
	// end inline asm
	// begin inline asm
	shf.l.wrap.b32 %r24743, %r24745, %r24745, %r31010;
	// end inline asm
	// begin inline asm
	shf.l.wrap.b32 %r24747, %r24749, %r24749, %r30990;
	// end inline asm
	// begin inline asm
	shf.l.wrap.b32 %r24751, %r24753, %r24753, %r30994;
	// end inline asm
	xor.b32  	%r31560, %r24747, %r31502;
	xor.b32  	%r24757, %r31560, %r24751;
	shl.b32 	%r31561, %r24747, 3;
	xor.b32  	%r31562, %r31526, %r31561;
	xor.b32  	%r31563, %r31562, %r24751;
	not.b32 	%r24761, %r31563;
	// begin inline asm
	shf.l.wrap.b32 %r24755, %r24757, %r24757, %r30998;
	// end inline asm
	// begin inline asm
	shf.l.wrap.b32 %r24759, %r24761, %r24761, %r31002;
	// end inline asm
	xor.b32  	%r31564, %r24755, %r24747;
	xor.b32  	%r24765, %r31564, %r24759;
	shl.b32 	%r31565, %r24755, 7;
	xor.b32  	%r31566, %r31565, %r24751;
	xor.b32  	%r24769, %r31566, %r24759;
	// begin inline asm
	shf.l.wrap.b32 %r24763, %r24765, %r24765, %r31006;
	// end inline asm
	// begin inline asm
	shf.l.wrap.b32 %r24767, %r24769, %r24769, %r31010;
	// end inline asm
	// begin inline asm
	shf.l.wrap.b32 %r24771, %r24773, %r24773, %r30990;
	// end inline asm
	// begin inline asm
	shf.l.wrap.b32 %r24775, %r24777, %r24777, %r30994;
	// end inline asm
	xor.b32  	%r31567, %r24771, %r31513;
	xor.b32  	%r24781, %r31567, %r24775;
	shl.b32 	%r31568, %r24771, 3;
	xor.b32  	%r31569, %r31537, %r31568;
	xor.b32  	%r31570, %r31569, %r24775;
	not.b32 	%r24785, %r31570;
	// begin inline asm
	shf.l.wrap.b32 %r24779, %r24781, %r24781, %r30998;
	// end inline asm
	// begin inline asm
	shf.l.wrap.b32 %r24783, %r24785, %r24785, %r31002;
	// end inline asm
	xor.b32  	%r31571, %r24779, %r24771;
	xor.b32  	%r24789, %r31571, %r24783;
	shl.b32 	%r31572, %r24779, 7;
	xor.b32  	%r31573, %r31572, %r24775;
	xor.b32  	%r24793, %r31573, %r24783;
	// begin inline asm
	shf.l.wrap.b32 %r24787, %r24789, %r24789, %r31006;
	// end inline asm
	// begin inline asm
	shf.l.wrap.b32 %r24791, %r24793, %r24793, %r31010;
	// end inline asm
	// begin inline asm
	shf.l.wrap.b32 %r24795, %r24797, %r24797, %r30990;
	// end inline asm
	// begin inline asm
	shf.l.wrap.b32 %r24799, %r24801, %r24801, %r30994;
	// end inline asm
	xor.b32  	%r31574, %r24795, %r31524;
	xor.b32  	%r24805, %r31574, %r24799;
	shl.b32 	%r31575, %r24795, 3;
	xor.b32  	%r31576, %r31460, %r31575;
	xor.b32  	%r31577, %r31576, %r24799;
	not.b32 	%r24809, %r31577;
	// begin inline asm
	shf.l.wrap.b32 %r24803, %r24805, %r24805, %r30998;
	// end inline asm
	// begin inline asm
	shf.l.wrap.b32 %r24807, %r24809, %r24809, %r31002;
	// end inline asm
	xor.b32  	%r31578, %r24803, %r24795;
	xor.b32  	%r24813, %r31578, %r24807;
	shl.b32 	%r31579, %r24803, 7;
	xor.b32  	%r31580, %r31579, %r24799;
	xor.b32  	%r24817, %r31580, %r24807;
	// begin inline asm
	shf.l.wrap.b32 %r24811, %r24813, %r24813, %r31006;
	// end inline asm
	// begin inline asm
	shf.l.wrap.b32 %r24815, %r24817, %r24817, %r31010;
	// end inline asm
	// begin inline asm
	shf.l.wrap.b32 %r24819, %r24821, %r24821, %r30990;
	// end inline asm
	// begin inline asm
	shf.l.wrap.b32 %r24823, %r24825, %r24825, %r30994;
	// end inline asm
	xor.b32  	%r31581, %r24819, %r31535;
	xor.b32  	%r24829, %r31581, %r24823;
	shl.b32 	%r31582, %r24819, 3;
	xor.b32  	%r31583, %r31471, %r31582;
	xor.b32  	%r31584, %r31583, %r24823;
	not.b32 	%r24833, %r31584;
	// begin inline asm
	shf.l.wrap.b32 %r24827, %r24829, %r24829, %r30998;
	// end inline asm
	// begin inline asm
	shf.l.wrap.b32 %r24831, %r24833, %r24833, %r31002;
	// end inline asm
	xor.b32  	%r31585, %r24827, %r24819;
	xor.b32  	%r24837, %r31585, %r24831;
	shl.b32 	%r31586, %r24827, 7;
	xor.b32  	%r31587, %r31586, %r24823;
	xor.b32  	%r24841, %r31587, %r24831;
	// begin inline asm
	shf.l.wrap.b32 %r24835, %r24837, %r24837, %r31006;
	// end inline asm
	// begin inline asm
	shf.l.wrap.b32 %r24839, %r24841, %r24841, %r31010;
	// end inline asm
	// begin inline asm
	shf.l.wrap.b32 %r24843, %r24845, %r24845, %r30990;
	// end inline asm
	// begin inline asm
	shf.l.wrap.b32 %r24847, %r24849, %r24849, %r30994;
	// end inline asm
	xor.b32  	%r31588, %r24843, %r31458;
	xor.b32  	%r24853, %r31588, %r24847;
	shl.b32 	%r31589, %r24843, 3;
	xor.b32  	%r31590, %r31482, %r31589;
	xor.b32  	%r31591, %r31590, %r24847;
	not.b32 	%r24857, %r31591;
	// begin inline asm
	shf.l.wrap.b32 %r24851, %r24853, %r24853, %r30998;
	// end inline asm
	// begin inline asm
	shf.l.wrap.b32 %r24855, %r24857, %r24857, %r31002;
	// end inline asm
	xor.b32  	%r31592, %r24851, %r24843;
	xor.b32  	%r24861, %r31592, %r24855;
	shl.b32 	%r31593, %r24851, 7;
	xor.b32  	%r31594, %r31593, %r24847;
	xor.b32  	%r24865, %r31594, %r24855;
	// begin inline asm
	shf.l.wrap.b32 %r24859, %r24861, %r24861, %r31006;
	// end inline asm
	// begin inline asm
	shf.l.wrap.b32 %r24863, %r24865, %r24865, %r31010;
	// end inline asm
	// begin inline asm
	shf.l.wrap.b32 %r24867, %r24691, %r24691, %r30990;
	// end inline asm
	// begin inline asm
	shf.l.wrap.b32 %r24871, %r24811, %r24811, %r30994;
	// end inline asm
	xor.b32  	%r31595, %r24867, %r24739;
	xor.b32  	%r24877, %r31595, %r24871;
	shl.b32 	%r31596, %r24867, 3;
	xor.b32  	%r31597, %r31596, %r24859;
	xor.b32  	%r24881, %r31597, %r24871;
	// begin inline asm
	shf.l.wrap.b32 %r24875, %r24877, %r24877, %r30998;
	// end inline asm
	// begin inline asm
	shf.l.wrap.b32 %r24879, %r24881, %r24881, %r31002;
	// end inline asm
	xor.b32  	%r31598, %r24875, %r24867;
	xor.b32  	%r24885, %r31598, %r24879;
	shl.b32 	%r31599, %r24875, 7;
	xor.b32  	%r31600, %r31599, %r24871;
	xor.b32  	%r24889, %r31600, %r24879;
	// begin inline asm
	shf.l.wrap.b32 %r24883, %r24885, %r24885, %r31006;
	// end inline asm
	// begin inline asm
	shf.l.wrap.b32 %r24887, %r24889, %r24889, %r31010;
	// end inline asm
	// begin inline asm
	shf.l.wrap.b32 %r24891, %r24839, %r24839, %r30990;
	// end inline asm
	// begin inline asm
	shf.l.wrap.b32 %r24895, %r24767, %r24767, %r30994;
	// end inline asm
	xor.b32  	%r31601, %r24891, %r24719;
	xor.b32  	%r24901, %r31601, %r24895;
	shl.b32 	%r31602, %r24891, 3;
	xor.b32  	%r31603, %r31602, %r24791;
	xor.b32  	%r24905, %r31603, %r24895;
	// begin inline asm
	shf.l.wrap.b32 %r24899, %r24901, %r24901, %r30998;
	// end inline asm
	// begin inline asm
	shf.l.wrap.b32 %r24903, %r24905, %r24905, %r31002;
	// end inline asm
	xor.b32  	%r31604, %r24899, %r24891;
	xor.b32  	%r24909, %r31604, %r24903;
	shl.b32 	%r31605, %r24899, 7;
	xor.b32  	%r31606, %r31605, %r24895;
	xor.b32  	%r24913, %r31606, %r24903;
	// begin inline asm
	shf.l.wrap.b32 %r24907, %r24909, %r24909, %r31006;
	// end inline asm
	// begin inline asm
	shf.l.wrap.b32 %r24911, %r24913, %r24913, %r31010;
	// end inline asm
	// begin inline asm
	shf.l.wrap.b32 %r24915, %r24683, %r24683, %r30990;
	// end inline asm
	// begin inline asm
	shf.l.wrap.b32 %r24919, %r24755, %r24755, %r30994;
	// end inline asm
	xor.b32  	%r31607, %r24915, %r24731;
	xor.b32  	%r24925, %r31607, %r24919;
	shl.b32 	%r31608, %r24915, 3;
	xor.b32  	%r31609, %r31608, %r24803;
	xor.b32  	%r24929, %r31609, %r24919;
	// begin inline asm
	shf.l.wrap.b32 %r24923, %r24925, %r24925, %r30998;
	// end inline asm
	// begin inline asm
	shf.l.wrap.b32 %r24927, %r24929, %r24929, %r31002;
	// end inline asm
	xor.b32  	%r31610, %r24923, %r24915;
	xor.b32  	%r24933, %r31610, %r24927;
	shl.b32 	%r31611, %r24923, 7;
	xor.b32  	%r31612, %r31611, %r24919;
	xor.b32  	%r24937, %r31612, %r24927;
	// begin inline asm
	shf.l.wrap.b32 %r24931, %r24933, %r24933, %r31006;
	// end inline asm
	// begin inline asm
	shf.l.wrap.b32 %r24935, %r24937, %r24937, %r31010;
	// end inline asm
	// begin inline asm
	shf.l.wrap.b32 %r24939, %r24831, %r24831, %r30990;
	// end inline asm
	// begin inline asm
	shf.l.wrap.b32 %r24943, %r24711, %r24711, %r30994;
	// end inline asm
	xor.b32  	%r31613, %r24939, %r24855;
	xor.b32  	%r24949, %r31613, %r24943;
	shl.b32 	%r31614, %r24939, 3;
	xor.b32  	%r31615, %r31614, %r24783;
	xor.b32  	%r24953, %r31615, %r24943;
	// begin inline asm
	shf.l.wrap.b32 %r24947, %r24949, %r24949, %r30998;
	// end inline asm
	// begin inline asm
	shf.l.wrap.b32 %r24951, %r24953, %r24953, %r31002;
	// end inline asm
	xor.b32  	%r31616, %r24947, %r24939;
	xor.b32  	%r24957, %r31616, %r24951;
	shl.b32 	%r31617, %r24947, 7;
	xor.b32  	%r31618, %r31617, %r24943;
	xor.b32  	%r24961, %r31618, %r24951;
	// begin inline asm
	shf.l.wrap.b32 %r24955, %r24957, %r24957, %r31006;
	// end inline asm
	// begin inline asm
	shf.l.wrap.b32 %r24959, %r24961, %r24961, %r31010;
	// end inline asm
	xor.b32  	%r31619, %r31011, %r24883;
	xor.b32  	%r31620, %r7, %r24715;
	xor.b32  	%r31621, %r31620, 3;
	xor.b32  	%r31622, %r8, %r24875;
	xor.b32  	%r31623, %r9, %r24763;
	xor.b32  	%r31624, %r31016, %r24787;
	xor.b32  	%r31625, %r11, %r24887;
	xor.b32  	%r31626, %r12, %r24835;
	xor.b32  	%r31627, %r13, %r24879;
	xor.b32  	%r31628, %r14, %r24851;
	xor.b32  	%r31629, %r15, %r24931;
	xor.b32  	%r31630, %r16, %r24707;
	xor.b32  	%r31631, %r17, %r24923;
	xor.b32  	%r31632, %r31025, %r24935;
	xor.b32  	%r31633, %r19, %r24779;
	xor.b32  	%r31634, %r20, %r24927;
	xor.b32  	%r31635, %r21, %r24827;
	xor.b32  	%r31636, %r22, %r24907;
	xor.b32  	%r31637, %r23, %r24863;
	xor.b32  	%r31638, %r24, %r24695;
	xor.b32  	%r31639, %r25, %r24899;
	xor.b32  	%r31640, %r26, %r24743;
	xor.b32  	%r31641, %r27, %r24911;
	xor.b32  	%r31642, %r28, %r24903;
	xor.b32  	%r31643, %r29, %r24815;
	xor.b32  	%r31644, %r30, %r24807;
	xor.b32  	%r31645, %r31039, %r24955;
	xor.b32  	%r31646, %r32, %r24947;
	xor.b32  	%r31647, %r31042, %r24687;
	xor.b32  	%r31648, %r31044, %r24959;
	xor.b32  	%r31649, %r35, %r24735;
	xor.b32  	%r31650, %r36, %r24759;
	xor.b32  	%r31651, %r37, %r24951;
	and.b32  	%r31652, %r31636, %r31619;
	xor.b32  	%r31653, %r31644, %r31652;
	xor.b32  	%r31654, %r31636, %r31628;
	xor.b32  	%r24965, %r31654, %r31653;
	or.b32  	%r31655, %r31644, %r31619;
	xor.b32  	%r31656, %r31655, %r31628;
	xor.b32  	%r31657, %r24965, %r31619;
	or.b32  	%r31658, %r31657, %r31656;
	xor.b32  	%r31659, %r31658, %r31653;
	and.b32  	%r31660, %r31656, %r31653;
	xor.b32  	%r31661, %r31657, %r31660;
	xor.b32  	%r31662, %r31661, %r31656;
	xor.b32  	%r25113, %r31662, %r31659;
	and.b32  	%r31663, %r31637, %r31621;
	xor.b32  	%r31664, %r31645, %r31663;
	xor.b32  	%r31665, %r31637, %r31629;
	xor.b32  	%r24989, %r31665, %r31664;
	or.b32  	%r31666, %r31645, %r31621;
	xor.b32  	%r31667, %r31666, %r31629;
	xor.b32  	%r31668, %r24989, %r31621;
	or.b32  	%r31669, %r31668, %r31667;
	xor.b32  	%r31670, %r31669, %r31664;
	and.b32  	%r31671, %r31667, %r31664;
	xor.b32  	%r31672, %r31668, %r31671;
	xor.b32  	%r31673, %r31672, %r31667;
	xor.b32  	%r25137, %r31673, %r31670;
	and.b32  	%r31674, %r31638, %r31622;
	xor.b32  	%r31675, %r31646, %r31674;
	xor.b32  	%r31676, %r31638, %r31630;
	xor.b32  	%r25013, %r31676, %r31675;
	or.b32  	%r31677, %r31646, %r31622;
	xor.b32  	%r31678, %r31677, %r31630;
	xor.b32  	%r31679, %r25013, %r31622;
	or.b32  	%r31680, %r31679, %r31678;
	xor.b32  	%r31681, %r31680, %r31675;
	and.b32  	%r31682, %r31678, %r31675;
	xor.b32  	%r31683, %r31679, %r31682;
	xor.b32  	%r31684, %r31683, %r31678;
	xor.b32  	%r24969, %r31684, %r31681;
	and.b32  	%r31685, %r31639, %r31623;
	xor.b32  	%r31686, %r31647, %r31685;
	xor.b32  	%r31687, %r31639, %r31631;
	xor.b32  	%r25037, %r31687, %r31686;
	or.b32  	%r31688, %r31647, %r31623;
	xor.b32  	%r31689, %r31688, %r31631;
	xor.b32  	%r31690, %r25037, %r31623;
	or.b32  	%r31691, %r31690, %r31689;
	xor.b32  	%r31692, %r31691, %r31686;
	and.b32  	%r31693, %r31689, %r31686;
	xor.b32  	%r31694, %r31690, %r31693;
	xor.b32  	%r31695, %r31694, %r31689;
	xor.b32  	%r24993, %r31695, %r31692;
	and.b32  	%r31696, %r31640, %r31624;
	xor.b32  	%r31697, %r31648, %r31696;
	xor.b32  	%r31698, %r31640, %r31632;
	xor.b32  	%r25061, %r31698, %r31697;
	or.b32  	%r31699, %r31648, %r31624;
	xor.b32  	%r31700, %r31699, %r31632;
	xor.b32  	%r31701, %r25061, %r31624;
	or.b32  	%r31702, %r31701, %r31700;
	xor.b32  	%r31703, %r31702, %r31697;
	and.b32  	%r31704, %r31700, %r31697;
	xor.b32  	%r31705, %r31701, %r31704;
	xor.b32  	%r31706, %r31705, %r31700;
	xor.b32  	%r25017, %r31706, %r31703;
	and.b32  	%r31707, %r31641, %r31625;
	xor.b32  	%r31708, %r31649, %r31707;
	xor.b32  	%r31709, %r31641, %r31633;
	xor.b32  	%r25085, %r31709, %r31708;
	or.b32  	%r31710, %r31649, %r31625;
	xor.b32  	%r31711, %r31710, %r31633;
	xor.b32  	%r31712, %r25085, %r31625;
	or.b32  	%r31713, %r31712, %r31711;
	xor.b32  	%r31714, %r31713, %r31708;
	and.b32  	%r31715, %r31711, %r31708;
	xor.b32  	%r31716, %r31712, %r31715;
	xor.b32  	%r31717, %r31716, %r31711;
	xor.b32  	%r25041, %r31717, %r31714;
	and.b32  	%r31718, %r31642, %r31626;
	xor.b32  	%r31719, %r31650, %r31718;
	xor.b32  	%r31720, %r31642, %r31634;
	xor.b32  	%r25109, %r31720, %r31719;
	or.b32  	%r31721, %r31650, %r31626;
	xor.b32  	%r31722, %r31721, %r31634;
	xor.b32  	%r31723, %r25109, %r31626;
	or.b32  	%r31724, %r31723, %r31722;
	xor.b32  	%r31725, %r31724, %r31719;
	and.b32  	%r31726, %r31722, %r31719;
	xor.b32  	%r31727, %r31723, %r31726;
	xor.b32  	%r31728, %r31727, %r31722;
	xor.b32  	%r25065, %r31728, %r31725;
	and.b32  	%r31729, %r31643, %r31627;
	xor.b32  	%r31730, %r31651, %r31729;
	xor.b32  	%r31731, %r31643, %r31635;
	xor.b32  	%r25133, %r31731, %r31730;
	or.b32  	%r31732, %r31651, %r31627;
	xor.b32  	%r31733, %r31732, %r31635;
	xor.b32  	%r31734, %r25133, %r31627;
	or.b32  	%r31735, %r31734, %r31733;
	xor.b32  	%r31736, %r31735, %r31730;
	and.b32  	%r31737, %r31733, %r31730;
	xor.b32  	%r31738, %r31734, %r31737;
	xor.b32  	%r31739, %r31738, %r31733;
	xor.b32  	%r25089, %r31739, %r31736;
	// begin inline asm
	shf.l.wrap.b32 %r24963, %r24965, %r24965, %r30990;
	// end inline asm
	// begin inline asm
	shf.l.wrap.b32 %r24967, %r24969, %r24969, %r30994;
	// end inline asm
	xor.b32  	%r31740, %r24963, %r31670;
	xor.b32  	%r24973, %r31740, %r24967;
	shl.b32 	%r31741, %r24963, 3;
	xor.b32  	%r31742, %r31694, %r31741;
	xor.b32  	%r31743, %r31742, %r24967;
	not.b32 	%r24977, %r31743;
	// begin inline asm
	shf.l.wrap.b32 %r24971, %r24973, %r24973, %r30998;
	// end inline asm
	// begin inline asm
	shf.l.wrap.b32 %r24975, %r24977, %r24977, %r31002;
	// end inline asm
	xor.b32  	%r31744, %r24971, %r24963;
	xor.b32  	%r24981, %r31744, %r24975;
	shl.b32 	%r31745, %r24971, 7;
	xor.b32  	%r31746, %r31745, %r24967;
	xor.b32  	%r24985, %r31746, %r24975;
	// begin inline asm
	shf.l.wrap.b32 %r24979, %r24981, %r24981, %r31006;
	// end inline asm
	// begin inline asm
	shf.l.wrap.b32 %r24983, %r24985, %r24985, %r31010;
	// end inline asm
	// begin inline asm
	shf.l.wrap.b32 %r24987, %r24989, %r24989, %r30990;
	// end inline asm
	// begin inline asm
	shf.l.wrap.b32 %r24991, %r24993, %r24993, %r30994;
	// end inline asm
	xor.b32  	%r31747, %r24987, %r31681;
	xor.b32  	%r24997, %r31747, %r24991;
	shl.b32 	%r31748, %r24987, 3;
	xor.b32  	%r31749, %r31705, %r31748;
	xor.b32  	%r31750, %r31749, %r24991;
	not.b32 	%r25001, %r31750;
	// begin inline asm
	shf.l.wrap.b32 %r24995, %r24997, %r24997, %r30998;
	// end inline asm
	// begin inline asm
	shf.l.wrap.b32 %r24999, %r25001, %r25001, %r31002;
	// end inline asm
	xor.b32  	%r31751, %r24995, %r24987;
	xor.b32  	%r25005, %r31751, %r24999;
	shl.b32 	%r31752, %r24995, 7;
	xor.b32  	%r31753, %r31752, %r24991;
	xor.b32  	%r25009, %r31753, %r24999;
	// begin inline asm
	shf.l.wrap.b32 %r25003, %r25005, %r25005, %r31006;
	// end inline asm
	// begin inline asm
	shf.l.wrap.b32 %r25007, %r25009, %r25009, %r31010;
	// end inline asm
	// begin inline asm
	shf.l.wrap.b32 %r25011, %r25013, %r25013, %r30990;
	// end inline asm
	// begin inline asm
	shf.l.wrap.b32 %r25015, %r25017, %r25017, %r30994;
	// end inline asm
	xor.b32  	%r31754, %r25011, %r31692;
	xor.b32  	%r25021, %r31754, %r25015;
	shl.b32 	%r31755, %r25011, 3;
	xor.b32  	%r31756, %r31716, %r31755;
	xor.b32  	%r31757, %r31756, %r25015;
	not.b32 	%r25025, %r31757;
	// begin inline asm
	shf.l.wrap.b32 %r25019, %r25021, %r25021, %r30998;
	// end inline asm
	// begin inline asm
	shf.l.wrap.b32 %r25023, %r25025, %r25025, %r31002;
	// end inline asm
	xor.b32  	%r31758, %r25019, %r25011;
	xor.b32  	%r25029, %r31758, %r25023;
	shl.b32 	%r31759, %r25019, 7;
	xor.b32  	%r31760, %r31759, %r25015;
	xor.b32  	%r25033, %r31760, %r25023;
	// begin inline asm
	shf.l.wrap.b32 %r25027, %r25029, %r25029, %r31006;
	// end inline asm
	// begin inline asm
	shf.l.wrap.b32 %r25031, %r25033, %r25033, %r31010;
	// end inline asm
	// begin inline asm
	shf.l.wrap.b32 %r25035, %r25037, %r25037, %r30990;
	// end inline asm
	// begin inline asm
	shf.l.wrap.b32 %r25039, %r25041, %r25041, %r30994;
	// end inline asm
	xor.b32  	%r31761, %r25035, %r31703;
	xor.b32  	%r25045, %r31761, %r25039;
	shl.b32 	%r31762, %r25035, 3;
	xor.b32  	%r31763, %r31727, %r31762;
	xor.b32  	%r31764, %r31763, %r25039;
	not.b32 	%r25049, %r31764;
	// begin inline asm
	shf.l.wrap.b32 %r25043, %r25045, %r25045, %r30998;
	// end inline asm
	// begin inline asm
	shf.l.wrap.b32 %r25047, %r25049, %r25049, %r31002;
	// end inline asm
	xor.b32  	%r31765, %r25043, %r25035;
	xor.b32  	%r25053, %r31765, %r25047;
	shl.b32 	%r31766, %r25043, 7;
	xor.b32  	%r31767, %r31766, %r25039;
	xor.b32  	%r25057, %r31767, %r25047;
	// begin inline asm
	shf.l.wrap.b32 %r25051, %r25053, %r25053, %r31006;
	// end inline asm
	// begin inline asm
	shf.l.wrap.b32 %r25055, %r25057, %r25057, %r31010;
	// end inline asm
	// begin inline asm
	shf.l.wrap.b32 %r25059, %r25061, %r25061, %r30990;
	// end inline asm
	// begin inline asm
	shf.l.wrap.b32 %r25063, %r25065, %r25065, %r30994;
	// end inline asm
	xor.b32  	%r31768, %r25059, %r31714;
	xor.b32  	%r25069, %r31768, %r25063;
	shl.b32 	%r31769, %r25059, 3;
	xor.b32  	%r31770, %r31738, %r31769;
	xor.b32  	%r31771, %r31770, %r25063;
	not.b32 	%r25073, %r31771;
	// begin inline asm
	shf.l.wrap.b32 %r25067, %r25069, %r25069, %r30998;
	// end inline asm
	// begin inline asm
	shf.l.wrap.b32 %r25071, %r25073, %r25073, %r31002;
	// end inline asm
	xor.b32  	%r31772, %r25067, %r25059;
	xor.b32  	%r25077, %r31772, %r25071;
	shl.b32 	%r31773, %r25067, 7;
	xor.b32  	%r31774, %r31773, %r25063;
	xor.b32  	%r25081, %r31774, %r25071;
	// begin inline asm
	shf.l.wrap.b32 %r25075, %r25077, %r25077, %r31006;
	// end inline asm
	// begin inline asm
	shf.l.wrap.b32 %r25079, %r25081, %r25081, %r31010;
	// end inline asm
	// begin inline asm
	shf.l.wrap.b32 %r25083, %r25085, %r25085, %r30990;
	// end inline asm
	// begin inline asm
	shf.l.wrap.b32 %r25087, %r25089, %r25089, %r30994;
	// end inline asm
	xor.b32  	%r31775, %r25083, %r31725;
	xor.b32  	%r25093, %r31775, %r25087;
	shl.b32 	%r31776, %r25083, 3;
	xor.b32  	%r31777, %r31661, %r31776;
	xor.b32  	%r31778, %r31777, %r25087;
	not.b32 	%r25097, %r31778;
	// begin inline asm
	shf.l.wrap.b32 %r25091, %r25093, %r25093, %r30998;
	// end inline asm
	// begin inline asm
	shf.l.wrap.b32 %r25095, %r25097, %r25097, %r31002;
	// end inline asm
	xor.b32  	%r31779, %r25091, %r25083;
	xor.b32  	%r25101, %r31779, %r25095;
	shl.b32 	%r31780, %r25091, 7;
	xor.b32  	%r31781, %r31780, %r25087;
	xor.b32  	%r25105, %r31781, %r25095;
	// begin inline asm
	shf.l.wrap.b32 %r25099, %r25101, %r25101, %r31006;
	// end inline asm
	// begin inline asm
	shf.l.wrap.b32 %r25103, %r25105, %r25105, %r31010;
	// end inline asm
	// begin inline asm
	shf.l.wrap.b32 %r25107, %r25109, %r25109, %r30990;
	// end inline asm
	// begin inline asm
	shf.l.wrap.b32 %r25111, %r25113, %r25113, %r30994;
	// end inline asm
	xor.b32  	%r31782, %r25107, %r31736;
	xor.b32  	%r25117, %r31782, %r25111;
	shl.b32 	%r31783, %r25107, 3;
	xor.b32  	%r31784, %r31672, %r31783;
	xor.b32  	%r31785, %r31784, %r25111;
	not.b32 	%r25121, %r31785;
	// begin inline asm
	shf.l.wrap.b32 %r25115, %r25117, %r25117, %r30998;
	// end inline asm
	// begin inline asm
	shf.l.wrap.b32 %r25119, %r25121, %r25121, %r31002;
	// end inline asm
	xor.b32  	%r31786, %r25115, %r25107;
	xor.b32  	%r25125, %r31786, %r25119;
	shl.b32 	%r31787, %r25115, 7;
	xor.b32  	%r31788, %r31787, %r25111;
	xor.b32  	%r25129, %r31788, %r25119;
	// begin inline asm
	shf.l.wrap.b32 %r25123, %r25125, %r25125, %r31006;
	// end inline asm
	// begin inline asm
	shf.l.wrap.b32 %r25127, %r25129, %r25129, %r31010;
	// end inline asm
	// begin inline asm
	shf.l.wrap.b32 %r25131, %r25133, %r25133, %r30990;
	// end inline asm
	// begin inline asm
	shf.l.wrap.b32 %r25135, %r25137, %r25137, %r30994;
	// end inline asm
	xor.b32  	%r31789, %r25131, %r31659;
	xor.b32  	%r25141, %r31789, %r25135;
	shl.b32 	%r31790, %r25131, 3;
	xor.b32  	%r31791, %r31683, %r31790;
	xor.b32  	%r31792, %r31791, %r25135;
	not.b32 	%r25145, %r31792;
	// begin inline asm
	shf.l.wrap.b32 %r25139, %r25141, %r25141, %r30998;
	// end inline asm
	// begin inline asm
	shf.l.wrap.b32 %r25143, %r25145, %r25145, %r31002;
	// end inline asm
	xor.b32  	%r31793, %r25139, %r25131;
	xor.b32  	%r25149, %r31793, %r25143;
	shl.b32 	%r31794, %r25139, 7;
	xor.b32  	%r31795, %r31794, %r25135;
	xor.b32  	%r25153, %r31795, %r25143;
	// begin inline asm
	shf.l.wrap.b32 %r25147, %r25149, %r25149, %r31006;
	// end inline asm
	// begin inline asm
	shf.l.wrap.b32 %r25151, %r25153, %r25153, %r31010;
	// end inline asm
	// begin inline asm
	shf.l.wrap.b32 %r25155, %r24979, %r24979, %r30990;
	// end inline asm
	// begin inline asm
	shf.l.wrap.b32 %r25159, %r25099, %r25099, %r30994;
	// end inline asm
	xor.b32  	%r31796, %r25155, %r25027;
	xor.b32  	%r25165, %r31796, %r25159;
	shl.b32 	%r31797, %r25155, 3;
	xor.b32  	%r31798, %r31797, %r25147;
	xor.b32  	%r25169, %r31798, %r25159;
	// begin inline asm
	shf.l.wrap.b32 %r25163, %r25165, %r25165, %r30998;
	// end inline asm
	// begin inline asm
	shf.l.wrap.b32 %r25167, %r25169, %r25169, %r31002;
	// end inline asm
	xor.b32  	%r31799, %r25163, %r25155;
	xor.b32  	%r25173, %r31799, %r25167;
	shl.b32 	%r31800, %r25163, 7;
	xor.b32  	%r31801, %r31800, %r25159;
	xor.b32  	%r25177, %r31801, %r25167;
	// begin inline asm
	shf.l.wrap.b32 %r25171, %r25173, %r25173, %r31006;
	// end inline asm
	// begin inline asm
	shf.l.wrap.b32 %r25175, %r25177, %r25177, %r31010;
	// end inline asm
	// begin inline asm
	shf.l.wrap.b32 %r25179, %r25127, %r25127, %r30990;
	// end inline asm
	// begin inline asm
	shf.l.wrap.b32 %r25183, %r25055, %r25055, %r30994;
	// end inline asm
	xor.b32  	%r31802, %r25179, %r25007;
	xor.b32  	%r25189, %r31802, %r25183;
	shl.b32 	%r31803, %r25179, 3;
	xor.b32  	%r31804, %r31803, %r25079;
	xor.b32  	%r25193, %r31804, %r25183;
	// begin inline asm
	shf.l.wrap.b32 %r25187, %r25189, %r25189, %r30998;
	// end inline asm
	// begin inline asm
	shf.l.wrap.b32 %r25191, %r25193, %r25193, %r31002;
	// end inline asm
	xor.b32  	%r31805, %r25187, %r25179;
	xor.b32  	%r25197, %r31805, %r25191;
	shl.b32 	%r31806, %r25187, 7;
	xor.b32  	%r31807, %r31806, %r25183;
	xor.b32  	%r25201, %r31807, %r25191;
	// begin inline asm
	shf.l.wrap.b32 %r25195, %r25197, %r25197, %r31006;
	// end inline asm
	// begin inline asm
	shf.l.wrap.b32 %r25199, %r25201, %r25201, %r31010;
	// end inline asm
	// begin inline asm
	shf.l.wrap.b32 %r25203, %r24971, %r24971, %r30990;
	// end inline asm
	// begin inline asm
	shf.l.wrap.b32 %r25207, %r25043, %r25043, %r30994;
	// end inline asm
	xor.b32  	%r31808, %r25203, %r25019;
	xor.b32  	%r25213, %r31808, %r25207;
	shl.b32 	%r31809, %r25203, 3;
	xor.b32  	%r31810, %r31809, %r25091;
	xor.b32  	%r25217, %r31810, %r25207;
	// begin inline asm
	shf.l.wrap.b32 %r25211, %r25213, %r25213, %r30998;
	// end inline asm
	// begin inline asm
	shf.l.wrap.b32 %r25215, %r25217, %r25217, %r31002;
	// end inline asm
	xor.b32  	%r31811, %r25211, %r25203;
	xor.b32  	%r25221, %r31811, %r25215;
	shl.b32 	%r31812, %r25211, 7;
	xor.b32  	%r31813, %r31812, %r25207;
	xor.b32  	%r25225, %r31813, %r25215;
	// begin inline asm
	shf.l.wrap.b32 %r25219, %r25221, %r25221, %r31006;
	// end inline asm
	// begin inline asm
	shf.l.wrap.b32 %r25223, %r25225, %r25225, %r31010;
	// end inline asm
	// begin inline asm
	shf.l.wrap.b32 %r25227, %r25119, %r25119, %r30990;
	// end inline asm
	// begin inline asm
	shf.l.wrap.b32 %r25231, %r24999, %r24999, %r30994;
	// end inline asm
	xor.b32  	%r31814, %r25227, %r25143;
	xor.b32  	%r25237, %r31814, %r25231;
	shl.b32 	%r31815, %r25227, 3;
	xor.b32  	%r31816, %r31815, %r25071;
	xor.b32  	%r25241, %r31816, %r25231;
	// begin inline asm
	shf.l.wrap.b32 %r25235, %r25237, %r25237, %r30998;
	// end inline asm
	// begin inline asm
	shf.l.wrap.b32 %r25239, %r25241, %r25241, %r31002;
	// end inline asm
	xor.b32  	%r31817, %r25235, %r25227;
	xor.b32  	%r25245, %r31817, %r25239;
	shl.b32 	%r31818, %r25235, 7;
	xor.b32  	%r31819, %r31818, %r25231;
	xor.b32  	%r25249, %r31819, %r25239;
	// begin inline asm
	shf.l.wrap.b32 %r25243, %r25245, %r25245, %r31006;
	// end inline asm
	// begin inline asm
	shf.l.wrap.b32 %r25247, %r25249, %r25249, %r31010;
	// end inline asm
	xor.b32  	%r31820, %r31011, %r25171;
	xor.b32  	%r31821, %r7, %r25003;
	xor.b32  	%r31822, %r31821, 4;
	xor.b32  	%r31823, %r8, %r25163;
	xor.b32  	%r31824, %r9, %r25051;
	xor.b32  	%r31825, %r31016, %r25075;
	xor.b32  	%r31826, %r11, %r25175;
	xor.b32  	%r31827, %r12, %r25123;
	xor.b32  	%r31828, %r13, %r25167;
	xor.b32  	%r31829, %r14, %r25139;
	xor.b32  	%r31830, %r15, %r25219;
	xor.b32  	%r31831, %r16, %r24995;
	xor.b32  	%r31832, %r17, %r25211;
	xor.b32  	%r31833, %r31025, %r25223;
	xor.b32  	%r31834, %r19, %r25067;
	xor.b32  	%r31835, %r20, %r25215;
	xor.b32  	%r31836, %r21, %r25115;
	xor.b32  	%r31837, %r22, %r25195;
	xor.b32  	%r31838, %r23, %r25151;
	xor.b32  	%r31839, %r24, %r24983;
	xor.b32  	%r31840, %r25, %r25187;
	xor.b32  	%r31841, %r26, %r25031;
	xor.b32  	%r31842, %r27, %r25199;
	xor.b32  	%r31843, %r28, %r25191;
	xor.b32  	%r31844, %r29, %r25103;
	xor.b32  	%r31845, %r30, %r25095;
	xor.b32  	%r31846, %r31039, %r25243;
	xor.b32  	%r31847, %r32, %r25235;
	xor.b32  	%r31848, %r31042, %r24975;
	xor.b32  	%r31849, %r31044, %r25247;
	xor.b32  	%r31850, %r35, %r25023;
	xor.b32  	%r31851, %r36, %r25047;
	xor.b32  	%r31852, %r37, %r25239;
	and.b32  	%r31853, %r31837, %r31820;
	xor.b32  	%r31854, %r31845, %r31853;
	xor.b32  	%r31855, %r31837, %r31829;
	xor.b32  	%r25253, %r31855, %r31854;
	or.b32  	%r31856, %r31845, %r31820;
	xor.b32  	%r31857, %r31856, %r31829;
	xor.b32  	%r31858, %r25253, %r31820;
	or.b32  	%r31859, %r31858, %r31857;
	xor.b32  	%r31860, %r31859, %r31854;
	and.b32  	%r31861, %r31857, %r31854;
	xor.b32  	%r31862, %r31858, %r31861;
	xor.b32  	%r31863, %r31862, %r31857;
	xor.b32  	%r25401, %r31863, %r31860;
	and.b32  	%r31864, %r31838, %r31822;
	xor.b32  	%r31865, %r31846, %r31864;
	xor.b32  	%r31866, %r31838, %r31830;
	xor.b32  	%r25277, %r31866, %r31865;
	or.b32  	%r31867, %r31846, %r31822;
	xor.b32  	%r31868, %r31867, %r31830;
	xor.b32  	%r31869, %r25277, %r31822;
	or.b32  	%r31870, %r31869, %r31868;
	xor.b32  	%r31871, %r31870, %r31865;
	and.b32  	%r31872, %r31868, %r31865;
	xor.b32  	%r31873, %r31869, %r31872;
	xor.b32  	%r31874, %r31873, %r31868;
	xor.b32  	%r25425, %r31874, %r31871;
	and.b32  	%r31875, %r31839, %r31823;
	xor.b32  	%r31876, %r31847, %r31875;
	xor.b32  	%r31877, %r31839, %r31831;
	xor.b32  	%r25301, %r31877, %r31876;
	or.b32  	%r31878, %r31847, %r31823;
	xor.b32  	%r31879, %r31878, %r31831;
	xor.b32  	%r31880, %r25301, %r31823;
	or.b32  	%r31881, %r31880, %r31879;
	xor.b32  	%r31882, %r31881, %r31876;
	and.b32  	%r31883, %r31879, %r31876;
	xor.b32  	%r31884, %r31880, %r31883;
	xor.b32  	%r31885, %r31884, %r31879;
	xor.b32  	%r25257, %r31885, %r31882;
	and.b32  	%r31886, %r31840, %r31824;
	xor.b32  	%r31887, %r31848, %r31886;
	xor.b32  	%r31888, %r31840, %r31832;
	xor.b32  	%r25325, %r31888, %r31887;
	or.b32  	%r31889, %r31848, %r31824;
	xor.b32  	%r31890, %r31889, %r31832;
	xor.b32  	%r31891, %r25325, %r31824;
	or.b32  	%r31892, %r31891, %r31890;
	xor.b32  	%r31893, %r31892, %r31887;
	and.b32  	%r31894, %r31890, %r31887;
	xor.b32  	%r31895, %r31891, %r31894;
	xor.b32  	%r31896, %r31895, %r31890;
	xor.b32  	%r25281, %r31896, %r31893;
	and.b32  	%r31897, %r31841, %r31825;
	xor.b32  	%r31898, %r31849, %r31897;
	xor.b32  	%r31899, %r31841, %r31833;
	xor.b32  	%r25349, %r31899, %r31898;
	or.b32  	%r31900, %r31849, %r31825;
	xor.b32  	%r31901, %r31900, %r31833;
	xor.b32  	%r31902, %r25349, %r31825;
	or.b32  	%r31903, %r31902, %r31901;
	xor.b32  	%r31904, %r31903, %r31898;
	and.b32  	%r31905, %r31901, %r31898;
	xor.b32  	%r31906, %r31902, %r31905;
	xor.b32  	%r31907, %r31906, %r31901;
	xor.b32  	%r25305, %r31907, %r31904;
	and.b32  	%r31908, %r31842, %r31826;
	xor.b32  	%r31909, %r31850, %r31908;
	xor.b32  	%r31910, %r31842, %r31834;
	xor.b32  	%r25373, %r31910, %r31909;
	or.b32  	%r31911, %r31850, %r31826;
	xor.b32  	%r31912, %r31911, %r31834;
	xor.b32  	%r31913, %r25373, %r31826;
	or.b32  	%r31914, %r31913, %r31912;
	xor.b32  	%r31915, %r31914, %r31909;
	and.b32  	%r31916, %r31912, %r31909;
	xor.b32  	%r31917, %r31913, %r31916;
	xor.b32  	%r31918, %r31917, %r31912;
	xor.b32  	%r25329, %r31918, %r31915;
	and.b32  	%r31919, %r31843, %r31827;
	xor.b32  	%r31920, %r31851, %r31919;
	xor.b32  	%r31921, %r31843, %r31835;
	xor.b32  	%r25397, %r31921, %r31920;
	or.b32  	%r31922, %r31851, %r31827;
	xor.b32  	%r31923, %r31922, %r31835;
	xor.b32  	%r31924, %r25397, %r31827;
	or.b32  	%r31925, %r31924, %r31923;
	xor.b32  	%r31926, %r31925, %r31920;
	and.b32  	%r31927, %r31923, %r31920;
	xor.b32  	%r31928, %r31924, %r31927;
	xor.b32  	%r31929, %r31928, %r31923;
	xor.b32  	%r25353, %r31929, %r31926;
	and.b32  	%r31930, %r31844, %r31828;
	xor.b32  	%r31931, %r31852, %r31930;
	xor.b32  	%r31932, %r31844, %r31836;
	xor.b32  	%r25421, %r31932, %r31931;
	or.b32  	%r31933, %r31852, %r31828;
	xor.b32  	%r31934, %r31933, %r31836;
	xor.b32  	%r31935, %r25421, %r31828;
	or.b32  	%r31936, %r31935, %r31934;
	xor.b32  	%r31937, %r31936, %r31931;
	and.b32  	%r31938, %r31934, %r31931;
	xor.b32  	%r31939, %r31935, %r31938;
	xor.b32  	%r31940, %r31939, %r31934;
	xor.b32  	%r25377, %r31940, %r31937;
	// begin inline asm
	shf.l.wrap.b32 %r25251, %r25253, %r25253, %r30990;
	// end inline asm
	// begin inline asm
	shf.l.wrap.b32 %r25255, %r25257, %r25257, %r30994;
	// end inline asm
	xor.b32  	%r31941, %r25251, %r31871;
	xor.b32  	%r25261, %r31941, %r25255;
	shl.b32 	%r31942, %r25251, 3;
	xor.b32  	%r31943, %r31895, %r31942;
	xor.b32  	%r31944, %r31943, %r25255;
	not.b32 	%r25265, %r31944;
	// begin inline asm
	shf.l.wrap.b32 %r25259, %r25261, %r25261, %r30998;
	// end inline asm
	// begin inline asm
	shf.l.wrap.b32 %r25263, %r25265, %r25265, %r31002;
	// end inline asm
	xor.b32  	%r31945, %r25259, %r25251;
	xor.b32  	%r25269, %r31945, %r25263;
	shl.b32 	%r31946, %r25259, 7;
	xor.b32  	%r31947, %r31946, %r25255;
	xor.b32  	%r25273, %r31947, %r25263;
	// begin inline asm
	shf.l.wrap.b32 %r25267, %r25269, %r25269, %r31006;
	// end inline asm
	// begin inline asm
	shf.l.wrap.b32 %r25271, %r25273, %r25273, %r31010;
	// end inline asm
	// begin inline asm
	shf.l.wrap.b32 %r25275, %r25277, %r25277, %r30990;
	// end inline asm
	// begin inline asm
	shf.l.wrap.b32 %r25279, %r25281, %r25281, %r30994;
	// end inline asm
	xor.b32  	%r31948, %r25275, %r31882;
	xor.b32  	%r25285, %r31948, %r25279;
	shl.b32 	%r31949, %r25275, 3;
	xor.b32  	%r31950, %r31906, %r31949;
	xor.b32  	%r31951, %r31950, %r25279;
	not.b32 	%r25289, %r31951;
	// begin inline asm
	shf.l.wrap.b32 %r25283, %r25285, %r25285, %r30998;
	// end inline asm
	// begin inline asm
	shf.l.wrap.b32 %r25287, %r25289, %r25289, %r31002;
	// end inline asm
	xor.b32  	%r31952, %r25283, %r25275;
	xor.b32  	%r25293, %r31952, %r25287;
	shl.b32 	%r31953, %r25283, 7;
	xor.b32  	%r31954, %r31953, %r25279;
	xor.b32  	%r25297, %r31954, %r25287;
	// begin inline asm
	shf.l.wrap.b32 %r25291, %r25293, %r25293, %r31006;
	// end inline asm
	// begin inline asm
	shf.l.wrap.b32 %r25295, %r25297, %r25297, %r31010;
	// end inline asm
	// begin inline asm
	shf.l.wrap.b32 %r25299, %r25301, %r25301, %r30990;
	// end inline asm
	// begin inline asm
	shf.l.wrap.b32 %r25303, %r25305, %r25305, %r30994;
	// end inline asm
	xor.b32  	%r31955, %r25299, %r31893;
	xor.b32  	%r25309, %r31955, %r25303;
	shl.b32 	%r31956, %r25299, 3;
	xor.b32  	%r31957, %r31917, %r31956;
	xor.b32  	%r31958, %r31957, %r25303;
	not.b32 	%r25313, %r31958;
	// begin inline asm
	shf.l.wrap.b32 %r25307, %r25309, %r25309, %r30998;
	// end inline asm
	// begin inline asm
	shf.l.wrap.b32 %r25311, %r25313, %r25313, %r31002;
	// end inline asm
	xor.b32  	%r31959, %r25307, %r25299;
	xor.b32  	%r25317, %r31959, %r25311;
	shl.b32 	%r31960, %r25307, 7;
	xor.b32  	%r31961, %r31960, %r25303;
	xor.b32  	%r25321, %r31961, %r25311;
	// begin inline asm
	shf.l.wrap.b32 %r25315, %r25317, %r25317, %r31006;
	// end inline asm
	// begin inline asm
	shf.l.wrap.b32 %r25319, %r25321, %r25321, %r31010;
	// end inline asm
	// begin inline asm
	shf.l.wrap.b32 %r25323, %r25325, %r25325, %r30990;
	// end inline asm
	// begin inline asm
	shf.l.wrap.b32 %r25327, %r25329, %r25329, %r30994;
	// end inline asm
	xor.b32  	%r31962, %r25323, %r31904;
	xor.b32  	%r25333, %r31962, %r25327;
	shl.b32 	%r31963, %r25323, 3;
	xor.b32  	%r31964, %r31928, %r31963;
	xor.b32  	%r31965, %r31964, %r25327;
	not.b32 	%r25337, %r31965;
	// begin inline asm
	shf.l.wrap.b32 %r25331, %r25333, %r25333, %r30998;
	// end inline asm
	// begin inline asm
	shf.l.wrap.b32 %r25335, %r25337, %r25337, %r31002;
	// end inline asm
	xor.b32  	%r31966, %r25331, %r25323;
	xor.b32  	%r25341, %r31966, %r25335;
	shl.b32 	%r31967, %r25331, 7;
	xor.b32  	%r31968, %r31967, %r25327;
	xor.b32  	%r25345, %r31968, %r25335;
	// begin inline asm
	shf.l.wrap.b32 %r25339, %r25341, %r25341, %r31006;
	// end inline asm
	// begin inline asm
	shf.l.wrap.b32 %r25343, %r25345, %r25345, %r31010;
	// end inline asm
	// begin inline asm
	shf.l.wrap.b32 %r25347, %r25349, %r25349, %r30990;
	// end inline asm
	// begin inline asm
	shf.l.wrap.b32 %r25351, %r25353, %r25353, %r30994;
	// end inline asm
	xor.b32  	%r31969, %r25347, %r31915;
	xor.b32  	%r25357, %r31969, %r25351;
	shl.b32 	%r31970, %r25347, 3;
	xor.b32  	%r31971, %r31939, %r31970;
	xor.b32  	%r31972, %r31971, %r25351;
	not.b32 	%r25361, %r31972;
	// begin inline asm
	shf.l.wrap.b32 %r25355, %r25357, %r25357, %r30998;
	// end inline asm
	// begin inline asm
	shf.l.wrap.b32 %r25359, %r25361, %r25361, %r31002;
	// end inline asm
	xor.b32  	%r31973, %r25355, %r25347;
	xor.b32  	%r25365, %r31973, %r25359;
	shl.b32 	%r31974, %r25355, 7;
	xor.b32  	%r31975, %r31974, %r25351;
	xor.b32  	%r25369, %r31975, %r25359;
	// begin inline asm
	shf.l.wrap.b32 %r25363, %r25365, %r25365, %r31006;
	// end inline asm
	// begin inline asm
	shf.l.wrap.b32 %r25367, %r25369, %r25369, %r31010;
	// end inline asm
	// begin inline asm
	shf.l.wrap.b32 %r25371, %r25373, %r25373, %r30990;
	// end inline asm
	// begin inline asm
	shf.l.wrap.b32 %r25375, %r25377, %r25377, %r30994;
	// end inline asm
	xor.b32  	%r31976, %r25371, %r31926;
	xor.b32  	%r25381, %r31976, %r25375;
	shl.b32 	%r31977, %r25371, 3;
	xor.b32  	%r31978, %r31862, %r31977;
	xor.b32  	%r31979, %r31978, %r25375;
	not.b32 	%r25385, %r31979;
	// begin inline asm
	shf.l.wrap.b32 %r25379, %r25381, %r25381, %r30998;
	// end inline asm
	// begin inline asm
	shf.l.wrap.b32 %r25383, %r25385, %r25385, %r31002;
	// end inline asm
	xor.b32  	%r31980, %r25379, %r25371;
	xor.b32  	%r25389, %r31980, %r25383;
	shl.b32 	%r31981, %r25379, 7;
	xor.b32  	%r31982, %r31981, %r25375;
	xor.b32  	%r25393, %r31982, %r25383;
	// begin inline asm
	shf.l.wrap.b32 %r25387, %r25389, %r25389, %r31006;
	// end inline asm
	// begin inline asm
	shf.l.wrap.b32 %r25391, %r25393, %r25393, %r31010;
	// end inline asm
	// begin inline asm
	shf.l.wrap.b32 %r25395, %r25397, %r25397, %r30990;
	// end inline asm
	// begin inline asm
	shf.l.wrap.b32 %r25399, %r25401, %r25401, %r30994;
	// end inline asm
	xor.b32  	%r31983, %r25395, %r31937;
	xor.b32  	%r25405, %r31983, %r25399;
	shl.b32 	%r31984, %r25395, 3;
	xor.b32  	%r31985, %r31873, %r31984;
	xor.b32  	%r31986, %r31985, %r25399;
	not.b32 	%r25409, %r31986;
	// begin inline asm
	shf.l.wrap.b32 %r25403, %r25405, %r25405, %r30998;
	// end inline asm
	// begin inline asm
	shf.l.wrap.b32 %r25407, %r25409, %r25409, %r31002;
	// end inline asm
	xor.b32  	%r31987, %r25403, %r25395;
	xor.b32  	%r25413, %r31987, %r25407;
	shl.b32 	%r31988, %r25403, 7;
	xor.b32  	%r31989, %r31988, %r25399;
	xor.b32  	%r25417, %r31989, %r25407;
	// begin inline asm
	shf.l.wrap.b32 %r25411, %r25413, %r25413, %r31006;
	// end inline asm
	// begin inline asm
	shf.l.wrap.b32 %r25415, %r25417, %r25417, %r31010;
	// end inline asm
	// begin inline asm
	shf.l.wrap.b32 %r25419, %r25421, %r25421, %r30990;
	// end inline asm
	// begin inline asm
	shf.l.wrap.b32 %r25423, %r25425, %r25425, %r30994;
	// end inline asm
	xor.b32  	%r31990, %r25419, %r31860;
	xor.b32  	%r25429, %r31990, %r25423;
	shl.b32 	%r31991, %r25419, 3;
	xor.b32  	%r31992, %r31884, %r31991;
	xor.b32  	%r31993, %r31992, %r25423;
	not.b32 	%r25433, %r31993;
	// begin inline asm
	shf.l.wrap.b32 %r25427, %r25429, %r25429, %r30998;
	// end inline asm
	// begin inline asm
	shf.l.wrap.b32 %r25431, %r25433, %r25433, %r31002;
	// end inline asm
	xor.b32  	%r31994, %r25427, %r25419;
	xor.b32  	%r25437, %r31994, %r25431;
	shl.b32 	%r31995, %r25427, 7;
	xor.b32  	%r31996, %r31995, %r25423;
	xor.b32  	%r25441, %r31996, %r25431;
	// begin inline asm
	shf.l.wrap.b32 %r25435, %r25437, %r25437, %r31006;
	// end inline asm
	// begin inline asm
	shf.l.wrap.b32 %r25439, %r25441, %r25441, %r31010;
	// end inline asm
	// begin inline asm
	shf.l.wrap.b32 %r25443, %r25267, %r25267, %r30990;
	// end inline asm
	// begin inline asm
	shf.l.wrap.b32 %r25447, %r25387, %r25387, %r30994;
	// end inline asm
	xor.b32  	%r31997, %r25443, %r25315;
	xor.b32  	%r25453, %r31997, %r25447;
	shl.b32 	%r31998, %r25443, 3;
	xor.b32  	%r31999, %r31998, %r25435;
	xor.b32  	%r25457, %r31999, %r25447;
	// begin inline asm
	shf.l.wrap.b32 %r25451, %r25453, %r25453, %r30998;
	// end inline asm
	// begin inline asm
	shf.l.wrap.b32 %r25455, %r25457, %r25457, %r31002;
	// end inline asm
	xor.b32  	%r32000, %r25451, %r25443;
	xor.b32  	%r25461, %r32000, %r25455;
	shl.b32 	%r32001, %r25451, 7;
	xor.b32  	%r32002, %r32001, %r25447;
	xor.b32  	%r25465, %r32002, %r25455;
	// begin inline asm
	shf.l.wrap.b32 %r25459, %r25461, %r25461, %r31006;
	// end inline asm
	// begin inline asm
	shf.l.wrap.b32 %r25463, %r25465, %r25465, %r31010;
	// end inline asm
	// begin inline asm
	shf.l.wrap.b32 %r25467, %r25415, %r25415, %r30990;
	// end inline asm
	// begin inline asm
	shf.l.wrap.b32 %r25471, %r25343, %r25343, %r30994;
	// end inline asm
	xor.b32  	%r32003, %r25467, %r25295;
	xor.b32  	%r25477, %r32003, %r25471;
	shl.b32 	%r32004, %r25467, 3;
	xor.b32  	%r32005, %r32004, %r25367;
	xor.b32  	%r25481, %r32005, %r25471;
	// begin inline asm
	shf.l.wrap.b32 %r25475, %r25477, %r25477, %r30998;
	// end inline asm
	// begin inline asm
	shf.l.wrap.b32 %r25479, %r25481, %r25481, %r31002;
	// end inline asm
	xor.b32  	%r32006, %r25475, %r25467;
	xor.b32  	%r25485, %r32006, %r25479;
	shl.b32 	%r32007, %r25475, 7;
	xor.b32  	%r32008, %r32007, %r25471;
	xor.b32  	%r25489, %r32008, %r25479;
	// begin inline asm
	shf.l.wrap.b32 %r25483, %r25485, %r25485, %r31006;
	// end inline asm
	// begin inline asm
	shf.l.wrap.b32 %r25487, %r25489, %r25489, %r31010;
	// end inline asm
	// begin inline asm
	shf.l.wrap.b32 %r25491, %r25259, %r25259, %r30990;
	// end inline asm
	// begin inline asm
	shf.l.wrap.b32 %r25495, %r25331, %r25331, %r30994;
	// end inline asm
	xor.b32  	%r32009, %r25491, %r25307;
	xor.b32  	%r25501, %r32009, %r25495;
	shl.b32 	%r32010, %r25491, 3;
	xor.b32  	%r32011, %r32010, %r25379;
	xor.b32  	%r25505, %r32011, %r25495;
	// begin inline asm
	shf.l.wrap.b32 %r25499, %r25501, %r25501, %r30998;
	// end inline asm
	// begin inline asm
	shf.l.wrap.b32 %r25503, %r25505, %r25505, %r31002;
	// end inline asm
	xor.b32  	%r32012, %r25499, %r25491;
	xor.b32  	%r25509, %r32012, %r25503;
	shl.b32 	%r32013, %r25499, 7;
	xor.b32  	%r32014, %r32013, %r25495;
	xor.b32  	%r25513, %r32014, %r25503;
	// begin inline asm
	shf.l.wrap.b32 %r25507, %r25509, %r25509, %r31006;
	// end inline asm
	// begin inline asm
	shf.l.wrap.b32 %r25511, %r25513, %r25513, %r31010;
	// end inline asm
	// begin inline asm
	shf.l.wrap.b32 %r25515, %r25407, %r25407, %r30990;
	// end inline asm
	// begin inline asm
	shf.l.wrap.b32 %r25519, %r25287, %r25287, %r30994;
	// end inline asm
	xor.b32  	%r32015, %r25515, %r25431;
	xor.b32  	%r25525, %r32015, %r25519;
	shl.b32 	%r32016, %r25515, 3;
	xor.b32  	%r32017, %r32016, %r25359;
	xor.b32  	%r25529, %r32017, %r25519;
	// begin inline asm
	shf.l.wrap.b32 %r25523, %r25525, %r25525, %r30998;
	// end inline asm
	// begin inline asm
	shf.l.wrap.b32 %r25527, %r25529, %r25529, %r31002;
	// end inline asm
	xor.b32  	%r32018, %r25523, %r25515;
	xor.b32  	%r25533, %r32018, %r25527;
	shl.b32 	%r32019, %r25523, 7;
	xor.b32  	%r32020, %r32019, %r25519;
	xor.b32  	%r25537, %r32020, %r25527;
	// begin inline asm
	shf.l.wrap.b32 %r25531, %r25533, %r25533, %r31006;
	// end inline asm
	// begin inline asm
	shf.l.wrap.b32 %r25535, %r25537, %r25537, %r31010;
	// end inline asm
	xor.b32  	%r32021, %r31011, %r25459;
	xor.b32  	%r32022, %r7, %r25291;
	xor.b32  	%r32023, %r32022, 5;
	xor.b32  	%r32024, %r8, %r25451;
	xor.b32  	%r32025, %r9, %r25339;
	xor.b32  	%r32026, %r31016, %r25363;
	xor.b32  	%r32027, %r11, %r25463;
	xor.b32  	%r32028, %r12, %r25411;
	xor.b32  	%r32029, %r13, %r25455;
	xor.b32  	%r32030, %r14, %r25427;
	xor.b32  	%r32031, %r15, %r25507;
	xor.b32  	%r32032, %r16, %r25283;
	xor.b32  	%r32033, %r17, %r25499;
	xor.b32  	%r32034, %r31025, %r25511;
	xor.b32  	%r32035, %r19, %r25355;
	xor.b32  	%r32036, %r20, %r25503;
	xor.b32  	%r32037, %r21, %r25403;
	xor.b32  	%r32038, %r22, %r25483;
	xor.b32  	%r32039, %r23, %r25439;
	xor.b32  	%r32040, %r24, %r25271;
	xor.b32  	%r32041, %r25, %r25475;
	xor.b32  	%r32042, %r26, %r25319;
	xor.b32  	%r32043, %r27, %r25487;
	xor.b32  	%r32044, %r28, %r25479;
	xor.b32  	%r32045, %r29, %r25391;
	xor.b32  	%r32046, %r30, %r25383;
	xor.b32  	%r32047, %r31039, %r25531;
	xor.b32  	%r32048, %r32, %r25523;
	xor.b32  	%r32049, %r31042, %r25263;
	xor.b32  	%r32050, %r31044, %r25535;
	xor.b32  	%r32051, %r35, %r25311;
	xor.b32  	%r32052, %r36, %r25335;
	xor.b32  	%r32053, %r37, %r25527;
	and.b32  	%r32054, %r32038, %r32021;
	xor.b32  	%r32055, %r32046, %r32054;
	xor.b32  	%r32056, %r32038, %r32030;
	xor.b32  	%r25541, %r32056, %r32055;
	or.b32  	%r32057, %r32046, %r32021;
	xor.b32  	%r32058, %r32057, %r32030;
	xor.b32  	%r32059, %r25541, %r32021;
	or.b32  	%r32060, %r32059, %r32058;
	xor.b32  	%r32061, %r32060, %r32055;
	and.b32  	%r32062, %r32058, %r32055;
	xor.b32  	%r32063, %r32059, %r32062;
	xor.b32  	%r32064, %r32063, %r32058;
	xor.b32  	%r25689, %r32064, %r32061;
	and.b32  	%r32065, %r32039, %r32023;
	xor.b32  	%r32066, %r32047, %r32065;
	xor.b32  	%r32067, %r32039, %r32031;
	xor.b32  	%r25565, %r32067, %r32066;
	or.b32  	%r32068, %r32047, %r32023;
	xor.b32  	%r32069, %r32068, %r32031;
	xor.b32  	%r32070, %r25565, %r32023;
	or.b32  	%r32071, %r32070, %r32069;
	xor.b32  	%r32072, %r32071, %r32066;
	and.b32  	%r32073, %r32069, %r32066;
	xor.b32  	%r32074, %r32070, %r32073;
	xor.b32  	%r32075, %r32074, %r32069;
	xor.b32  	%r25713, %r32075, %r32072;
	and.b32  	%r32076, %r32040, %r32024;
	xor.b32  	%r32077, %r32048, %r32076;
	xor.b32  	%r32078, %r32040, %r32032;
	xor.b32  	%r25589, %r32078, %r32077;
	or.b32  	%r32079, %r32048, %r32024;
	xor.b32  	%r32080, %r32079, %r32032;
	xor.b32  	%r32081, %r25589, %r32024;
	or.b32  	%r32082, %r32081, %r32080;
	xor.b32  	%r32083, %r32082, %r32077;
	and.b32  	%r32084, %r32080, %r32077;
	xor.b32  	%r32085, %r32081, %r32084;
	xor.b32  	%r32086, %r32085, %r32080;
	xor.b32  	%r25545, %r32086, %r32083;
	and.b32  	%r32087, %r32041, %r32025;
	xor.b32  	%r32088, %r32049, %r32087;
	xor.b32  	%r32089, %r32041, %r32033;
	xor.b32  	%r25613, %r32089, %r32088;
	or.b32  	%r32090, %r32049, %r32025;
	xor.b32  	%r32091, %r32090, %r32033;
	xor.b32  	%r32092, %r25613, %r32025;
	or.b32  	%r32093, %r32092, %r32091;
	xor.b32  	%r32094, %r32093, %r32088;
	and.b32  	%r32095, %r32091, %r32088;
	xor.b32  	%r32096, %r32092, %r32095;
	xor.b32  	%r32097, %r32096, %r32091;
	xor.b32  	%r25569, %r32097, %r32094;
	and.b32  	%r32098, %r32042, %r32026;
	xor.b32  	%r32099, %r32050, %r32098;
	xor.b32  	%r32100, %r32042, %r32034;
	xor.b32  	%r25637, %r32100, %r32099;
	or.b32  	%r32101, %r32050, %r32026;
	xor.b32  	%r32102, %r32101, %r32034;
	xor.b32  	%r32103, %r25637, %r32026;
	or.b32  	%r32104, %r32103, %r32102;
	xor.b32  	%r32105, %r32104, %r32099;
	and.b32  	%r32106, %r32102, %r32099;
	xor.b32  	%r32107, %r32103, %r32106;
	xor.b32  	%r32108, %r32107, %r32102;
	xor.b32  	%r25593, %r32108, %r32105;
	and.b32  	%r32109, %r32043, %r32027;
	xor.b32  	%r32110, %r32051, %r32109;
	xor.b32  	%r32111, %r32043, %r32035;
	xor.b32  	%r25661, %r32111, %r32110;
	or.b32  	%r32112, %r32051, %r32027;
	xor.b32  	%r32113, %r32112, %r32035;
	xor.b32  	%r32114, %r25661, %r32027;
	or.b32  	%r32115, %r32114, %r32113;
	xor.b32  	%r32116, %r32115, %r32110;
	and.b32  	%r32117, %r32113, %r32110;
	xor.b32  	%r32118, %r32114, %r32117;
	xor.b32  	%r32119, %r32118, %r32113;
	xor.b32  	%r25617, %r32119, %r32116;
	and.b32  	%r32120, %r32044, %r32028;
	xor.b32  	%r32121, %r32052, %r32120;
	xor.b32  	%r32122, %r32044, %r32036;
	xor.b32  	%r25685, %r32122, %r32121;
	or.b32  	%r32123, %r32052, %r32028;
	xor.b32  	%r32124, %r32123, %r32036;
	xor.b32  	%r32125, %r25685, %r32028;
	or.b32  	%r32126, %r32125, %r32124;
	xor.b32  	%r32127, %r32126, %r32121;
	and.b32  	%r32128, %r32124, %r32121;
	xor.b32  	%r32129, %r32125, %r32128;
	xor.b32  	%r32130, %r32129, %r32124;
	xor.b32  	%r25641, %r32130, %r32127;
	and.b32  	%r32131, %r32045, %r32029;
	xor.b32  	%r32132, %r32053, %r32131;
	xor.b32  	%r32133, %r32045, %r32037;
	xor.b32  	%r25709, %r32133, %r32132;
	or.b32  	%r32134, %r32053, %r32029;
	xor.b32  	%r32135, %r32134, %r32037;
	xor.b32  	%r32136, %r25709, %r32029;
	or.b32  	%r32137, %r32136, %r32135;
	xor.b32  	%r32138, %r32137, %r32132;
	and.b32  	%r32139, %r32135, %r32132;
	xor.b32  	%r32140, %r32136, %r32139;
	xor.b32  	%r32141, %r32140, %r32135;
	xor.b32  	%r25665, %r32141, %r32138;
	// begin inline asm
	shf.l.wrap.b32 %r25539, %r25541, %r25541, %r30990;
	// end inline asm
	// begin inline asm
	shf.l.wrap.b32 %r25543, %r25545, %r25545, %r30994;
	// end inline asm
	xor.b32  	%r32142, %r25539, %r32072;
	xor.b32  	%r25549, %r32142, %r25543;
	shl.b32 	%r32143, %r25539, 3;
	xor.b32  	%r32144, %r32096, %r32143;
	xor.b32  	%r32145, %r32144, %r25543;
	not.b32 	%r25553, %r32145;
	// begin inline asm
	shf.l.wrap.b32 %r25547, %r25549, %r25549, %r30998;
	// end inline asm
	// begin inline asm
	shf.l.wrap.b32 %r25551, %r25553, %r25553, %r31002;
	// end inline asm
	xor.b32  	%r32146, %r25547, %r25539;
	xor.b32  	%r25557, %r32146, %r25551;
	shl.b32 	%r32147, %r25547, 7;
	xor.b32  	%r32148, %r32147, %r25543;
	xor.b32  	%r25561, %r32148, %r25551;
	// begin inline asm
	shf.l.wrap.b32 %r25555, %r25557, %r25557, %r31006;
	// end inline asm
	// begin inline asm
	shf.l.wrap.b32 %r25559, %r25561, %r25561, %r31010;
	// end inline asm
	// begin inline asm
	shf.l.wrap.b32 %r25563, %r25565, %r25565, %r30990;
	// end inline asm
	// begin inline asm
	shf.l.wrap.b32 %r25567, %r25569, %r25569, %r30994;
	// end inline asm
	xor.b32  	%r32149, %r25563, %r32083;
	xor.b32  	%r25573, %r32149, %r25567;
	shl.b32 	%r32150, %r25563, 3;
	xor.b32  	%r32151, %r32107, %r32150;
	xor.b32  	%r32152, %r32151, %r25567;
	not.b32 	%r25577, %r32152;
	// begin inline asm
	shf.l.wrap.b32 %r25571, %r25573, %r25573, %r30998;
	// end inline asm
	// begin inline asm
	shf.l.wrap.b32 %r25575, %r25577, %r25577, %r31002;
	// end inline asm
	xor.b32  	%r32153, %r25571, %r25563;
	xor.b32  	%r25581, %r32153, %r25575;
	shl.b32 	%r32154, %r25571, 7;
	xor.b32  	%r32155, %r32154, %r25567;
	xor.b32  	%r25585, %r32155, %r25575;
	// begin inline asm
	shf.l.wrap.b32 %r25579, %r25581, %r25581, %r31006;
	// end inline asm
	// begin inline asm
	shf.l.wrap.b32 %r25583, %r25585, %r25585, %r31010;
	// end inline asm
	// begin inline asm
	shf.l.wrap.b32 %r25587, %r25589, %r25589, %r30990;
	// end inline asm
	// begin inline asm
	shf.l.wrap.b32 %r25591, %r25593, %r25593, %r30994;
	// end inline asm
	xor.b32  	%r32156, %r25587, %r32094;
	xor.b32  	%r25597, %r32156, %r25591;
	shl.b32 	%r32157, %r25587, 3;
	xor.b32  	%r32158, %r32118, %r32157;
	xor.b32  	%r32159, %r32158, %r25591;
	not.b32 	%r25601, %r32159;
	// begin inline asm
	shf.l.wrap.b32 %r25595, %r25597, %r25597, %r30998;
	// end inline asm
	// begin inline asm
	shf.l.wrap.b32 %r25599, %r25601, %r25601, %r31002;
	// end inline asm
	xor.b32  	%r32160, %r25595, %r25587;
	xor.b32  	%r25605, %r32160, %r25599;
	shl.b32 	%r32161, %r25595, 7;
	xor.b32  	%r32162, %r32161, %r25591;
	xor.b32  	%r25609, %r32162, %r25599;
	// begin inline asm
	shf.l.wrap.b32 %r25603, %r25605, %r25605, %r31006;
	// end inline asm
	// begin inline asm
	shf.l.wrap.b32 %r25607, %r25609, %r25609, %r31010;
	// end inline asm
	// begin inline asm
	shf.l.wrap.b32 %r25611, %r25613, %r25613, %r30990;
	// end inline asm
	// begin inline asm
	shf.l.wrap.b32 %r25615, %r25617, %r25617, %r30994;
	// end inline asm
	xor.b32  	%r32163, %r25611, %r32105;
	xor.b32  	%r25621, %r32163, %r25615;
	shl.b32 	%r32164, %r25611, 3;
	xor.b32  	%r32165, %r32129, %r32164;
	xor.b32  	%r32166, %r32165, %r25615;
	not.b32 	%r25625, %r32166;
	// begin inline asm
	shf.l.wrap.b32 %r25619, %r25621, %r25621, %r30998;
	// end inline asm
	// begin inline asm
	shf.l.wrap.b32 %r25623, %r25625, %r25625, %r31002;
	// end inline asm
	xor.b32  	%r32167, %r25619, %r25611;
	xor.b32  	%r25629, %r32167, %r25623;
	shl.b32 	%r32168, %r25619, 7;
	xor.b32  	%r32169, %r32168, %r25615;
	xor.b32  	%r25633, %r32169, %r25623;
	// begin inline asm
	shf.l.wrap.b32 %r25627, %r25629, %r25629, %r31006;
	// end inline asm
	// begin inline asm
	shf.l.wrap.b32 %r25631, %r25633, %r25633, %r31010;
	// end inline asm
	// begin inline asm
	shf.l.wrap.b32 %r25635, %r25637, %r25637, %r30990;
	// end inline asm
	// begin inline asm
	shf.l.wrap.b32 %r25639, %r25641, %r25641, %r30994;
	// end inline asm
	xor.b32  	%r32170, %r25635, %r32116;
	xor.b32  	%r25645, %r32170, %r25639;
	shl.b32 	%r32171, %r25635, 3;
	xor.b32  	%r32172, %r32140, %r32171;
	xor.b32  	%r32173, %r32172, %r25639;
	not.b32 	%r25649, %r32173;
	// begin inline asm
	shf.l.wrap.b32 %r25643, %r25645, %r25645, %r30998;
	// end inline asm
	// begin inline asm
	shf.l.wrap.b32 %r25647, %r25649, %r25649, %r31002;
	// end inline asm
	xor.b32  	%r32174, %r25643, %r25635;
	xor.b32  	%r25653, %r32174, %r25647;
	shl.b32 	%r32175, %r25643, 7;
	xor.b32  	%r32176, %r32175, %r25639;
	xor.b32  	%r25657, %r32176, %r25647;
	// begin inline asm
	shf.l.wrap.b32 %r25651, %r25653, %r25653, %r31006;
	// end inline asm
	// begin inline asm
	shf.l.wrap.b32 %r25655, %r25657, %r25657, %r31010;
	// end inline asm
	// begin inline asm
	shf.l.wrap.b32 %r25659, %r25661, %r25661, %r30990;
	// end inline asm
	// begin inline asm
	shf.l.wrap.b32 %r25663, %r25665, %r25665, %r30994;
	// end inline asm
	xor.b32  	%r32177, %r25659, %r32127;
	xor.b32  	%r25669, %r32177, %r25663;
	shl.b32 	%r32178, %r25659, 3;
	xor.b32  	%r32179, %r32063, %r32178;
	xor.b32  	%r32180, %r32179, %r25663;
	not.b32 	%r25673, %r32180;
	// begin inline asm
	shf.l.wrap.b32 %r25667, %r25669, %r25669, %r30998;
	// end inline asm
	// begin inline asm
	shf.l.wrap.b32 %r25671, %r25673, %r25673, %r31002;
	// end inline asm
	xor.b32  	%r32181, %r25667, %r25659;
	xor.b32  	%r25677, %r32181, %r25671;
	shl.b32 	%r32182, %r25667, 7;
	xor.b32  	%r32183, %r32182, %r25663;
	xor.b32  	%r25681, %r32183, %r25671;
	// begin inline asm
	shf.l.wrap.b32 %r25675, %r25677, %r25677, %r31006;
	// end inline asm
	// begin inline asm
	shf.l.wrap.b32 %r25679, %r25681, %r25681, %r31010;
	// end inline asm
	// begin inline asm
	shf.l.wrap.b32 %r25683, %r25685, %r25685, %r30990;
	// end inline asm
	// begin inline asm
	shf.l.wrap.b32 %r25687, %r25689, %r25689, %r30994;
	// end inline asm
	xor.b32  	%r32184, %r25683, %r32138;
	xor.b32  	%r25693, %r32184, %r25687;
	shl.b32 	%r32185, %r25683, 3;
	xor.b32  	%r32186, %r32074, %r32185;
	xor.b32  	%r32187, %r32186, %r25687;
	not.b32 	%r25697, %r32187;
	// begin inline asm
	shf.l.wrap.b32 %r25691, %r25693, %r25693, %r30998;
	// end inline asm
	// begin inline asm
	shf.l.wrap.b32 %r25695, %r25697, %r25697, %r31002;
	// end inline asm
	xor.b32  	%r32188, %r25691, %r25683;
	xor.b32  	%r25701, %r32188, %r25695;
	shl.b32 	%r32189, %r25691, 7;
	xor.b32  	%r32190, %r32189, %r25687;
	xor.b32  	%r25705, %r32190, %r25695;
	// begin inline asm
	shf.l.wrap.b32 %r25699, %r25701, %r25701, %r31006;
	// end inline asm
	// begin inline asm
	shf.l.wrap.b32 %r25703, %r25705, %r25705, %r31010;
	// end inline asm
	// begin inline asm
	shf.l.wrap.b32 %r25707, %r25709, %r25709, %r30990;
	// end inline asm
	// begin inline asm
	shf.l.wrap.b32 %r25711, %r25713, %r25713, %r30994;
	// end inline asm
	xor.b32  	%r32191, %r25707, %r32061;
	xor.b32  	%r25717, %r32191, %r25711;
	shl.b32 	%r32192, %r25707, 3;
	xor.b32  	%r32193, %r32085, %r32192;
	xor.b32  	%r32194, %r32193, %r25711;
	not.b32 	%r25721, %r32194;
	// begin inline asm
	shf.l.wrap.b32 %r25715, %r25717, %r25717, %r30998;
	// end inline asm
	// begin inline asm
	shf.l.wrap.b32 %r25719, %r25721, %r25721, %r31002;
	// end inline asm
	xor.b32  	%r32195, %r25715, %r25707;
	xor.b32  	%r25725, %r32195, %r25719;
	shl.b32 	%r32196, %r25715, 7;
	xor.b32  	%r32197, %r32196, %r25711;
	xor.b32  	%r25729, %r32197, %r25719;
	// begin inline asm
	shf.l.wrap.b32 %r25723, %r25725, %r25725, %r31006;
	// end inline asm
	// begin inline asm
	shf.l.wrap.b32 %r25727, %r25729, %r25729, %r31010;
	// end inline asm
	// begin inline asm
	shf.l.wrap.b32 %r25731, %r25555, %r25555, %r30990;
	// end inline asm
	// begin inline asm
	shf.l.wrap.b32 %r25735, %r25675, %r25675, %r30994;
	// end inline asm
	xor.b32  	%r32198, %r25731, %r25603;
	xor.b32  	%r25741, %r32198, %r25735;
	shl.b32 	%r32199, %r25731, 3;
	xor.b32  	%r32200, %r32199, %r25723;
	xor.b32  	%r25745, %r32200, %r25735;
	// begin inline asm
	shf.l.wrap.b32 %r25739, %r25741, %r25741, %r30998;
	// end inline asm
	// begin inline asm
	shf.l.wrap.b32 %r25743, %r25745, %r25745, %r31002;
	// end inline asm
	xor.b32  	%r32201, %r25739, %r25731;
	xor.b32  	%r25749, %r32201, %r25743;
	shl.b32 	%r32202, %r25739, 7;
	xor.b32  	%r32203, %r32202, %r25735;
	xor.b32  	%r25753, %r32203, %r25743;
	// begin inline asm
	shf.l.wrap.b32 %r25747, %r25749, %r25749, %r31006;
	// end inline asm
	// begin inline asm
	shf.l.wrap.b32 %r25751, %r25753, %r25753, %r31010;
	// end inline asm
	// begin inline asm
	shf.l.wrap.b32 %r25755, %r25703, %r25703, %r30990;
	// end inline asm
	// begin inline asm
	shf.l.wrap.b32 %r25759, %r25631, %r25631, %r30994;
	// end inline asm
	xor.b32  	%r32204, %r25755, %r25583;
	xor.b32  	%r25765, %r32204, %r25759;
	shl.b32 	%r32205, %r25755, 3;
	xor.b32  	%r32206, %r32205, %r25655;
	xor.b32  	%r25769, %r32206, %r25759;
	// begin inline asm
	shf.l.wrap.b32 %r25763, %r25765, %r25765, %r30998;
	// end inline asm
	// begin inline asm
	shf.l.wrap.b32 %r25767, %r25769, %r25769, %r31002;
	// end inline asm
	xor.b32  	%r32207, %r25763, %r25755;
	xor.b32  	%r25773, %r32207, %r25767;
	shl.b32 	%r32208, %r25763, 7;
	xor.b32  	%r32209, %r32208, %r25759;
	xor.b32  	%r25777, %r32209, %r25767;
	// begin inline asm
	shf.l.wrap.b32 %r25771, %r25773, %r25773, %r31006;
	// end inline asm
	// begin inline asm
	shf.l.wrap.b32 %r25775, %r25777, %r25777, %r31010;
	// end inline asm
	// begin inline asm
	shf.l.wrap.b32 %r25779, %r25547, %r25547, %r30990;
	// end inline asm
	// begin inline asm
	shf.l.wrap.b32 %r25783, %r25619, %r25619, %r30994;
	// end inline asm
	xor.b32  	%r32210, %r25779, %r25595;
	xor.b32  	%r25789, %r32210, %r25783;
	shl.b32 	%r32211, %r25779, 3;
	xor.b32  	%r32212, %r32211, %r25667;
	xor.b32  	%r25793, %r32212, %r25783;
	// begin inline asm
	shf.l.wrap.b32 %r25787, %r25789, %r25789, %r30998;
	// end inline asm
	// begin inline asm
	shf.l.wrap.b32 %r25791, %r25793, %r25793, %r31002;
	// end inline asm
	xor.b32  	%r32213, %r25787, %r25779;
	xor.b32  	%r25797, %r32213, %r25791;
	shl.b32 	%r32214, %r25787, 7;
	xor.b32  	%r32215, %r32214, %r25783;
	xor.b32  	%r25801, %r32215, %r25791;
	// begin inline asm
	shf.l.wrap.b32 %r25795, %r25797, %r25797, %r31006;
	// end inline asm
	// begin inline asm
	shf.l.wrap.b32 %r25799, %r25801, %r25801, %r31010;
	// end inline asm
	// begin inline asm
	shf.l.wrap.b32 %r25803, %r25695, %r25695, %r30990;
	// end inline asm
	// begin inline asm
	shf.l.wrap.b32 %r25807, %r25575, %r25575, %r30994;
	// end inline asm
	xor.b32  	%r32216, %r25803, %r25719;
	xor.b32  	%r25813, %r32216, %r25807;
	shl.b32 	%r32217, %r25803, 3;
	xor.b32  	%r32218, %r32217, %r25647;
	xor.b32  	%r25817, %r32218, %r25807;
	// begin inline asm
	shf.l.wrap.b32 %r25811, %r25813, %r25813, %r30998;
	// end inline asm
	// begin inline asm
	shf.l.wrap.b32 %r25815, %r25817, %r25817, %r31002;
	// end inline asm
	xor.b32  	%r32219, %r25811, %r25803;
	xor.b32  	%r25821, %r32219, %r25815;
	shl.b32 	%r32220, %r25811, 7;
	xor.b32  	%r32221, %r32220, %r25807;
	xor.b32  	%r25825, %r32221, %r25815;
	// begin inline asm
	shf.l.wrap.b32 %r25819, %r25821, %r25821, %r31006;
	// end inline asm
	// begin inline asm
	shf.l.wrap.b32 %r25823, %r25825, %r25825, %r31010;
	// end inline asm
	xor.b32  	%r32222, %r372, %r25679;
	xor.b32  	%r32223, %r373, %r25767;
	xor.b32  	%r32224, %r374, %r25775;
	xor.b32  	%r32225, %r375, %r25607;
	xor.b32  	%r32226, %r376, %r25763;
	xor.b32  	%r32227, %r377, %r25559;
	xor.b32  	%r32228, %r378, %r25727;
	xor.b32  	%r32229, %r379, %r25771;
	xor.b32  	%r32230, %r380, %r25743;
	xor.b32  	%r32231, %r381, %r25699;
	xor.b32  	%r32232, %r382, %r25751;
	xor.b32  	%r32233, %r383, %r25651;
	xor.b32  	%r32234, %r384, %r25627;
	xor.b32  	%r32235, %r385, %r25739;
	xor.b32  	%r32236, %r386, %r25579;
	xor.b32  	%r32237, %r387, %r25747;
	ld.const.u32 	%r32238, [d_T512+448];
	ld.const.u32 	%r32239, [d_T512+452];
	ld.const.u32 	%r32240, [d_T512+456];
	ld.const.u32 	%r32241, [d_T512+460];
	ld.const.u32 	%r32242, [d_T512+464];
	ld.const.u32 	%r32243, [d_T512+468];
	ld.const.u32 	%r32244, [d_T512+472];
	ld.const.u32 	%r32245, [d_T512+476];
	ld.const.u32 	%r32246, [d_T512+480];
	ld.const.u32 	%r32247, [d_T512+484];
	ld.const.u32 	%r32248, [d_T512+488];
	ld.const.u32 	%r32249, [d_T512+492];
	ld.const.u32 	%r32250, [d_T512+496];
	ld.const.u32 	%r32251, [d_T512+500];
	ld.const.u32 	%r32252, [d_T512+504];
	ld.const.u32 	%r32253, [d_T512+508];
	xor.b32  	%r32254, %r31011, %r32238;
	xor.b32  	%r32255, %r7, %r32239;
	xor.b32  	%r32256, %r8, %r32237;
	xor.b32  	%r32257, %r9, %r32236;
	xor.b32  	%r32258, %r31016, %r32240;
	xor.b32  	%r32259, %r11, %r32241;
	xor.b32  	%r32260, %r12, %r32235;
	xor.b32  	%r32261, %r13, %r32234;
	xor.b32  	%r32262, %r14, %r32233;
	xor.b32  	%r32263, %r15, %r32232;
	xor.b32  	%r32264, %r16, %r32242;
	xor.b32  	%r32265, %r17, %r32243;
	xor.b32  	%r32266, %r31025, %r32231;
	xor.b32  	%r32267, %r19, %r32230;
	xor.b32  	%r32268, %r20, %r32244;
	xor.b32  	%r32269, %r21, %r32245;
	xor.b32  	%r32270, %r22, %r32246;
	xor.b32  	%r32271, %r23, %r32247;
	xor.b32  	%r32272, %r24, %r32229;
	xor.b32  	%r32273, %r25, %r32228;
	xor.b32  	%r32274, %r26, %r32248;
	xor.b32  	%r32275, %r27, %r32249;
	xor.b32  	%r32276, %r28, %r32227;
	xor.b32  	%r32277, %r29, %r32226;
	xor.b32  	%r32278, %r30, %r32225;
	xor.b32  	%r32279, %r31039, %r32224;
	xor.b32  	%r32280, %r32, %r32250;
	xor.b32  	%r32281, %r31042, %r32251;
	xor.b32  	%r32282, %r31044, %r32223;
	xor.b32  	%r32283, %r35, %r32222;
	xor.b32  	%r32284, %r36, %r32252;
	xor.b32  	%r32285, %r37, %r32253;
	and.b32  	%r32286, %r32270, %r32254;
	xor.b32  	%r32287, %r32278, %r32286;
	xor.b32  	%r32288, %r32270, %r32262;
	xor.b32  	%r25829, %r32288, %r32287;
	or.b32  	%r32289, %r32278, %r32254;
	xor.b32  	%r32290, %r32289, %r32262;
	xor.b32  	%r32291, %r25829, %r32254;
	or.b32  	%r32292, %r32291, %r32290;
	xor.b32  	%r32293, %r32292, %r32287;
	and.b32  	%r32294, %r32290, %r32287;
	xor.b32  	%r32295, %r32291, %r32294;
	xor.b32  	%r32296, %r32295, %r32290;
	xor.b32  	%r25977, %r32296, %r32293;
	and.b32  	%r32297, %r32271, %r32255;
	xor.b32  	%r32298, %r32279, %r32297;
	xor.b32  	%r32299, %r32271, %r32263;
	xor.b32  	%r25853, %r32299, %r32298;
	or.b32  	%r32300, %r32279, %r32255;
	xor.b32  	%r32301, %r32300, %r32263;
	xor.b32  	%r32302, %r25853, %r32255;
	or.b32  	%r32303, %r32302, %r32301;
	xor.b32  	%r32304, %r32303, %r32298;
	and.b32  	%r32305, %r32301, %r32298;
	xor.b32  	%r32306, %r32302, %r32305;
	xor.b32  	%r32307, %r32306, %r32301;
	xor.b32  	%r26001, %r32307, %r32304;
	and.b32  	%r32308, %r32272, %r32256;
	xor.b32  	%r32309, %r32280, %r32308;
	xor.b32  	%r32310, %r32272, %r32264;
	xor.b32  	%r25877, %r32310, %r32309;
	or.b32  	%r32311, %r32280, %r32256;
	xor.b32  	%r32312, %r32311, %r32264;
	xor.b32  	%r32313, %r25877, %r32256;
	or.b32  	%r32314, %r32313, %r32312;
	xor.b32  	%r32315, %r32314, %r32309;
	and.b32  	%r32316, %r32312, %r32309;
	xor.b32  	%r32317, %r32313, %r32316;
	xor.b32  	%r32318, %r32317, %r32312;
	xor.b32  	%r25833, %r32318, %r32315;
	and.b32  	%r32319, %r32273, %r32257;
	xor.b32  	%r32320, %r32281, %r32319;
	xor.b32  	%r32321, %r32273, %r32265;
	xor.b32  	%r25901, %r32321, %r32320;
	or.b32  	%r32322, %r32281, %r32257;
	xor.b32  	%r32323, %r32322, %r32265;
	xor.b32  	%r32324, %r25901, %r32257;
	or.b32  	%r32325, %r32324, %r32323;
	xor.b32  	%r32326, %r32325, %r32320;
	and.b32  	%r32327, %r32323, %r32320;
	xor.b32  	%r32328, %r32324, %r32327;
	xor.b32  	%r32329, %r32328, %r32323;
	xor.b32  	%r25857, %r32329, %r32326;
	and.b32  	%r32330, %r32274, %r32258;
	xor.b32  	%r32331, %r32282, %r32330;
	xor.b32  	%r32332, %r32274, %r32266;
	xor.b32  	%r25925, %r32332, %r32331;
	or.b32  	%r32333, %r32282, %r32258;
	xor.b32  	%r32334, %r32333, %r32266;
	xor.b32  	%r32335, %r25925, %r32258;
	or.b32  	%r32336, %r32335, %r32334;
	xor.b32  	%r32337, %r32336, %r32331;
	and.b32  	%r32338, %r32334, %r32331;
	xor.b32  	%r32339, %r32335, %r32338;
	xor.b32  	%r32340, %r32339, %r32334;
	xor.b32  	%r25881, %r32340, %r32337;
	and.b32  	%r32341, %r32275, %r32259;
	xor.b32  	%r32342, %r32283, %r32341;
	xor.b32  	%r32343, %r32275, %r32267;
	xor.b32  	%r25949, %r32343, %r32342;
	or.b32  	%r32344, %r32283, %r32259;
	xor.b32  	%r32345, %r32344, %r32267;
	xor.b32  	%r32346, %r25949, %r32259;
	or.b32  	%r32347, %r32346, %r32345;
	xor.b32  	%r32348, %r32347, %r32342;
	and.b32  	%r32349, %r32345, %r32342;
	xor.b32  	%r32350, %r32346, %r32349;
	xor.b32  	%r32351, %r32350, %r32345;
	xor.b32  	%r25905, %r32351, %r32348;
	and.b32  	%r32352, %r32276, %r32260;
	xor.b32  	%r32353, %r32284, %r32352;
	xor.b32  	%r32354, %r32276, %r32268;
	xor.b32  	%r25973, %r32354, %r32353;
	or.b32  	%r32355, %r32284, %r32260;
	xor.b32  	%r32356, %r32355, %r32268;
	xor.b32  	%r32357, %r25973, %r32260;
	or.b32  	%r32358, %r32357, %r32356;
	xor.b32  	%r32359, %r32358, %r32353;
	and.b32  	%r32360, %r32356, %r32353;
	xor.b32  	%r32361, %r32357, %r32360;
	xor.b32  	%r32362, %r32361, %r32356;
	xor.b32  	%r25929, %r32362, %r32359;
	and.b32  	%r32363, %r32277, %r32261;
	xor.b32  	%r32364, %r32285, %r32363;
	xor.b32  	%r32365, %r32277, %r32269;
	xor.b32  	%r25997, %r32365, %r32364;
	or.b32  	%r32366, %r32285, %r32261;
	xor.b32  	%r32367, %r32366, %r32269;
	xor.b32  	%r32368, %r25997, %r32261;
	or.b32  	%r32369, %r32368, %r32367;
	xor.b32  	%r32370, %r32369, %r32364;
	and.b32  	%r32371, %r32367, %r32364;
	xor.b32  	%r32372, %r32368, %r32371;
	xor.b32  	%r32373, %r32372, %r32367;
	xor.b32  	%r25953, %r32373, %r32370;
	// begin inline asm
	shf.l.wrap.b32 %r25827, %r25829, %r25829, %r30990;
	// end inline asm
	// begin inline asm
	shf.l.wrap.b32 %r25831, %r25833, %r25833, %r30994;
	// end inline asm
	xor.b32  	%r32374, %r25827, %r32304;
	xor.b32  	%r25837, %r32374, %r25831;
	shl.b32 	%r32375, %r25827, 3;
	xor.b32  	%r32376, %r32328, %r32375;
	xor.b32  	%r32377, %r32376, %r25831;
	not.b32 	%r25841, %r32377;
	// begin inline asm
	shf.l.wrap.b32 %r25835, %r25837, %r25837, %r30998;
	// end inline asm
	// begin inline asm
	shf.l.wrap.b32 %r25839, %r25841, %r25841, %r31002;
	// end inline asm
	xor.b32  	%r32378, %r25835, %r25827;
	xor.b32  	%r25845, %r32378, %r25839;
	shl.b32 	%r32379, %r25835, 7;
	xor.b32  	%r32380, %r32379, %r25831;
	xor.b32  	%r25849, %r32380, %r25839;
	// begin inline asm
	shf.l.wrap.b32 %r25843, %r25845, %r25845, %r31006;
	// end inline asm
	// begin inline asm
	shf.l.wrap.b32 %r25847, %r25849, %r25849, %r31010;
	// end inline asm
	// begin inline asm
	shf.l.wrap.b32 %r25851, %r25853, %r25853, %r30990;
	// end inline asm
	// begin inline asm
	shf.l.wrap.b32 %r25855, %r25857, %r25857, %r30994;
	// end inline asm
	xor.b32  	%r32381, %r25851, %r32315;
	xor.b32  	%r25861, %r32381, %r25855;
	shl.b32 	%r32382, %r25851, 3;
	xor.b32  	%r32383, %r32339, %r32382;
	xor.b32  	%r32384, %r32383, %r25855;
	not.b32 	%r25865, %r32384;
	// begin inline asm
	shf.l.wrap.b32 %r25859, %r25861, %r25861, %r30998;
	// end inline asm
	// begin inline asm
	shf.l.wrap.b32 %r25863, %r25865, %r25865, %r31002;
	// end inline asm
	xor.b32  	%r32385, %r25859, %r25851;
	xor.b32  	%r25869, %r32385, %r25863;
	shl.b32 	%r32386, %r25859, 7;
	xor.b32  	%r32387, %r32386, %r25855;
	xor.b32  	%r25873, %r32387, %r25863;
	// begin inline asm
	shf.l.wrap.b32 %r25867, %r25869, %r25869, %r31006;
	// end inline asm
	// begin inline asm
	shf.l.wrap.b32 %r25871, %r25873, %r25873, %r31010;
	// end inline asm
	// begin inline asm
	shf.l.wrap.b32 %r25875, %r25877, %r25877, %r30990;
	// end inline asm
	// begin inline asm
	shf.l.wrap.b32 %r25879, %r25881, %r25881, %r30994;
	// end inline asm
	xor.b32  	%r32388, %r25875, %r32326;
	xor.b32  	%r25885, %r32388, %r25879;
	shl.b32 	%r32389, %r25875, 3;
	xor.b32  	%r32390, %r32350, %r32389;
	xor.b32  	%r32391, %r32390, %r25879;
	not.b32 	%r25889, %r32391;
	// begin inline asm
	shf.l.wrap.b32 %r25883, %r25885, %r25885, %r30998;
	// end inline asm
	// begin inline asm
	shf.l.wrap.b32 %r25887, %r25889, %r25889, %r31002;
	// end inline asm
	xor.b32  	%r32392, %r25883, %r25875;
	xor.b32  	%r25893, %r32392, %r25887;
	shl.b32 	%r32393, %r25883, 7;
	xor.b32  	%r32394, %r32393, %r25879;
	xor.b32  	%r25897, %r32394, %r25887;
	// begin inline asm
	shf.l.wrap.b32 %r25891, %r25893, %r25893, %r31006;
	// end inline asm
	// begin inline asm
	shf.l.wrap.b32 %r25895, %r25897, %r25897, %r31010;
	// end inline asm
	// begin inline asm
	shf.l.wrap.b32 %r25899, %r25901, %r25901, %r30990;
	// end inline asm
	// begin inline asm
	shf.l.wrap.b32 %r25903, %r25905, %r25905, %r30994;
	// end inline asm
	xor.b32  	%r32395, %r25899, %r32337;
	xor.b32  	%r25909, %r32395, %r25903;
	shl.b32 	%r32396, %r25899, 3;
	xor.b32  	%r32397, %r32361, %r32396;
	xor.b32  	%r32398, %r32397, %r25903;
	not.b32 	%r25913, %r32398;
	// begin inline asm
	shf.l.wrap.b32 %r25907, %r25909, %r25909, %r30998;
	// end inline asm
	// begin inline asm
	shf.l.wrap.b32 %r25911, %r25913, %r25913, %r31002;
	// end inline asm
	xor.b32  	%r32399, %r25907, %r25899;
	xor.b32  	%r25917, %r32399, %r25911;
	shl.b32 	%r32400, %r25907, 7;
	xor.b32  	%r32401, %r32400, %r25903;
	xor.b32  	%r25921, %r32401, %r25911;
	// begin inline asm
	shf.l.wrap.b32 %r25915, %r25917, %r25917, %r31006;
	// end inline asm
	// begin inline asm
	shf.l.wrap.b32 %r25919, %r25921, %r25921, %r31010;
	// end inline asm
	// begin inline asm
	shf.l.wrap.b32 %r25923, %r25925, %r25925, %r30990;
	// end inline asm
	// begin inline asm
	shf.l.wrap.b32 %r25927, %r25929, %r25929, %r30994;
	// end inline asm
	xor.b32  	%r32402, %r25923, %r32348;
	xor.b32  	%r25933, %r32402, %r25927;
	shl.b32 	%r32403, %r25923, 3;
	xor.b32  	%r32404, %r32372, %r32403;
	xor.b32  	%r32405, %r32404, %r25927;
	not.b32 	%r25937, %r32405;
	// begin inline asm
	shf.l.wrap.b32 %r25931, %r25933, %r25933, %r30998;
	// end inline asm
	// begin inline asm
	shf.l.wrap.b32 %r25935, %r25937, %r25937, %r31002;
	// end inline asm
	xor.b32  	%r32406, %r25931, %r25923;
	xor.b32  	%r25941, %r32406, %r25935;
	shl.b32 	%r32407, %r25931, 7;
	xor.b32  	%r32408, %r32407, %r25927;
	xor.b32  	%r25945, %r32408, %r25935;
	// begin inline asm
	shf.l.wrap.b32 %r25939, %r25941, %r25941, %r31006;
	// end inline asm
	// begin inline asm
	shf.l.wrap.b32 %r25943, %r25945, %r25945, %r31010;
	// end inline asm
	// begin inline asm
	shf.l.wrap.b32 %r25947, %r25949, %r25949, %r30990;
	// end inline asm
	// begin inline asm
	shf.l.wrap.b32 %r25951, %r25953, %r25953, %r30994;
	// end inline asm
	xor.b32  	%r32409, %r25947, %r32359;
	xor.b32  	%r25957, %r32409, %r25951;
	shl.b32 	%r32410, %r25947, 3;
	xor.b32  	%r32411, %r32295, %r32410;
	xor.b32  	%r32412, %r32411, %r25951;
	not.b32 	%r25961, %r32412;
	// begin inline asm
	shf.l.wrap.b32 %r25955, %r25957, %r25957, %r30998;
	// end inline asm
	// begin inline asm
	shf.l.wrap.b32 %r25959, %r25961, %r25961, %r31002;
	// end inline asm
	xor.b32  	%r32413, %r25955, %r25947;
	xor.b32  	%r25965, %r32413, %r25959;
	shl.b32 	%r32414, %r25955, 7;
	xor.b32  	%r32415, %r32414, %r25951;
	xor.b32  	%r25969, %r32415, %r25959;
	// begin inline asm
	shf.l.wrap.b32 %r25963, %r25965, %r25965, %r31006;
	// end inline asm
	// begin inline asm
	shf.l.wrap.b32 %r25967, %r25969, %r25969, %r31010;
	// end inline asm
	// begin inline asm
	shf.l.wrap.b32 %r25971, %r25973, %r25973, %r30990;
	// end inline asm
	// begin inline asm
	shf.l.wrap.b32 %r25975, %r25977, %r25977, %r30994;
	// end inline asm
	xor.b32  	%r32416, %r25971, %r32370;
	xor.b32  	%r25981, %r32416, %r25975;
	shl.b32 	%r32417, %r25971, 3;
	xor.b32  	%r32418, %r32306, %r32417;
	xor.b32  	%r32419, %r32418, %r25975;
	not.b32 	%r25985, %r32419;
	// begin inline asm
	shf.l.wrap.b32 %r25979, %r25981, %r25981, %r30998;
	// end inline asm
	// begin inline asm
	shf.l.wrap.b32 %r25983, %r25985, %r25985, %r31002;
	// end inline asm
	xor.b32  	%r32420, %r25979, %r25971;
	xor.b32  	%r25989, %r32420, %r25983;
	shl.b32 	%r32421, %r25979, 7;
	xor.b32  	%r32422, %r32421, %r25975;
	xor.b32  	%r25993, %r32422, %r25983;
	// begin inline asm
	shf.l.wrap.b32 %r25987, %r25989, %r25989, %r31006;
	// end inline asm
	// begin inline asm
	shf.l.wrap.b32 %r25991, %r25993, %r25993, %r31010;
	// end inline asm
	// begin inline asm
	shf.l.wrap.b32 %r25995, %r25997, %r25997, %r30990;
	// end inline asm
	// begin inline asm
	shf.l.wrap.b32 %r25999, %r26001, %r26001, %r30994;
	// end inline asm
	xor.b32  	%r32423, %r25995, %r32293;
	xor.b32  	%r26005, %r32423, %r25999;
	shl.b32 	%r32424, %r25995, 3;
	xor.b32  	%r32425, %r32317, %r32424;
	xor.b32  	%r32426, %r32425, %r25999;
	not.b32 	%r26009, %r32426;
	// begin inline asm
	shf.l.wrap.b32 %r26003, %r26005, %r26005, %r30998;
	// end inline asm
	// begin inline asm
	shf.l.wrap.b32 %r26007, %r26009, %r26009, %r31002;
	// end inline asm
	xor.b32  	%r32427, %r26003, %r25995;
	xor.b32  	%r26013, %r32427, %r26007;
	shl.b32 	%r32428, %r26003, 7;
	xor.b32  	%r32429, %r32428, %r25999;
	xor.b32  	%r26017, %r32429, %r26007;
	// begin inline asm
	shf.l.wrap.b32 %r26011, %r26013, %r26013, %r31006;
	// end inline asm
	// begin inline asm
	shf.l.wrap.b32 %r26015, %r26017, %r26017, %r31010;
	// end inline asm
	// begin inline asm
	shf.l.wrap.b32 %r26019, %r25843, %r25843, %r30990;
	// end inline asm
	// begin inline asm
	shf.l.wrap.b32 %r26023, %r25963, %r25963, %r30994;
	// end inline asm
	xor.b32  	%r32430, %r26019, %r25891;
	xor.b32  	%r26029, %r32430, %r26023;
	shl.b32 	%r32431, %r26019, 3;
	xor.b32  	%r32432, %r32431, %r26011;
	xor.b32  	%r26033, %r32432, %r26023;
	// begin inline asm
	shf.l.wrap.b32 %r26027, %r26029, %r26029, %r30998;
	// end inline asm
	// begin inline asm
	shf.l.wrap.b32 %r26031, %r26033, %r26033, %r31002;
	// end inline asm
	xor.b32  	%r32433, %r26027, %r26019;
	xor.b32  	%r26037, %r32433, %r26031;
	shl.b32 	%r32434, %r26027, 7;
	xor.b32  	%r32435, %r32434, %r26023;
	xor.b32  	%r26041, %r32435, %r26031;
	// begin inline asm
	shf.l.wrap.b32 %r26035, %r26037, %r26037, %r31006;
	// end inline asm
	// begin inline asm
	shf.l.wrap.b32 %r26039, %r26041, %r26041, %r31010;
	// end inline asm
	// begin inline asm
	shf.l.wrap.b32 %r26043, %r25991, %r25991, %r30990;
	// end inline asm
	// begin inline asm
	shf.l.wrap.b32 %r26047, %r25919, %r25919, %r30994;
	// end inline asm
	xor.b32  	%r32436, %r26043, %r25871;
	xor.b32  	%r26053, %r32436, %r26047;
	shl.b32 	%r32437, %r26043, 3;
	xor.b32  	%r32438, %r32437, %r25943;
	xor.b32  	%r26057, %r32438, %r26047;
	// begin inline asm
	shf.l.wrap.b32 %r26051, %r26053, %r26053, %r30998;
	// end inline asm
	// begin inline asm
	shf.l.wrap.b32 %r26055, %r26057, %r26057, %r31002;
	// end inline asm
	xor.b32  	%r32439, %r26051, %r26043;
	xor.b32  	%r26061, %r32439, %r26055;
	shl.b32 	%r32440, %r26051, 7;
	xor.b32  	%r32441, %r32440, %r26047;
	xor.b32  	%r26065, %r32441, %r26055;
	// begin inline asm
	shf.l.wrap.b32 %r26059, %r26061, %r26061, %r31006;
	// end inline asm
	// begin inline asm
	shf.l.wrap.b32 %r26063, %r26065, %r26065, %r31010;
	// end inline asm
	// begin inline asm
	shf.l.wrap.b32 %r26067, %r25835, %r25835, %r30990;
	// end inline asm
	// begin inline asm
	shf.l.wrap.b32 %r26071, %r25907, %r25907, %r30994;
	// end inline asm
	xor.b32  	%r32442, %r26067, %r25883;
	xor.b32  	%r26077, %r32442, %r26071;
	shl.b32 	%r32443, %r26067, 3;
	xor.b32  	%r32444, %r32443, %r25955;
	xor.b32  	%r26081, %r32444, %r26071;
	// begin inline asm
	shf.l.wrap.b32 %r26075, %r26077, %r26077, %r30998;
	// end inline asm
	// begin inline asm
	shf.l.wrap.b32 %r26079, %r26081, %r26081, %r31002;
	// end inline asm
	xor.b32  	%r32445, %r26075, %r26067;
	xor.b32  	%r26085, %r32445, %r26079;
	shl.b32 	%r32446, %r26075, 7;
	xor.b32  	%r32447, %r32446, %r26071;
	xor.b32  	%r26089, %r32447, %r26079;
	// begin inline asm
	shf.l.wrap.b32 %r26083, %r26085, %r26085, %r31006;
	// end inline asm
	// begin inline asm
	shf.l.wrap.b32 %r26087, %r26089, %r26089, %r31010;
	// end inline asm
	// begin inline asm
	shf.l.wrap.b32 %r26091, %r25983, %r25983, %r30990;
	// end inline asm
	// begin inline asm
	shf.l.wrap.b32 %r26095, %r25863, %r25863, %r30994;
	// end inline asm
	xor.b32  	%r32448, %r26091, %r26007;
	xor.b32  	%r26101, %r32448, %r26095;
	shl.b32 	%r32449, %r26091, 3;
	xor.b32  	%r32450, %r32449, %r25935;
	xor.b32  	%r26105, %r32450, %r26095;
	// begin inline asm
	shf.l.wrap.b32 %r26099, %r26101, %r26101, %r30998;
	// end inline asm
	// begin inline asm
	shf.l.wrap.b32 %r26103, %r26105, %r26105, %r31002;
	// end inline asm
	xor.b32  	%r32451, %r26099, %r26091;
	xor.b32  	%r26109, %r32451, %r26103;
	shl.b32 	%r32452, %r26099, 7;
	xor.b32  	%r32453, %r32452, %r26095;
	xor.b32  	%r26113, %r32453, %r26103;
	// begin inline asm
	shf.l.wrap.b32 %r26107, %r26109, %r26109, %r31006;
	// end inline asm
	// begin inline asm
	shf.l.wrap.b32 %r26111, %r26113, %r26113, %r31010;
	// end inline asm
	xor.b32  	%r32454, %r31011, %r26035;
	xor.b32  	%r32455, %r25867, %r7;
	xor.b32  	%r32456, %r32455, 1;
	xor.b32  	%r32457, %r8, %r26027;
	xor.b32  	%r32458, %r9, %r25915;
	xor.b32  	%r32459, %r31016, %r25939;
	xor.b32  	%r32460, %r11, %r26039;
	xor.b32  	%r32461, %r12, %r25987;
	xor.b32  	%r32462, %r13, %r26031;
	xor.b32  	%r32463, %r14, %r26003;
	xor.b32  	%r32464, %r15, %r26083;
	xor.b32  	%r32465, %r16, %r25859;
	xor.b32  	%r32466, %r17, %r26075;
	xor.b32  	%r32467, %r31025, %r26087;
	xor.b32  	%r32468, %r19, %r25931;
	xor.b32  	%r32469, %r20, %r26079;
	xor.b32  	%r32470, %r21, %r25979;
	xor.b32  	%r32471, %r22, %r26059;
	xor.b32  	%r32472, %r23, %r26015;
	xor.b32  	%r32473, %r24, %r25847;
	xor.b32  	%r32474, %r25, %r26051;
	xor.b32  	%r32475, %r26, %r25895;
	xor.b32  	%r32476, %r27, %r26063;
	xor.b32  	%r32477, %r28, %r26055;
	xor.b32  	%r32478, %r29, %r25967;
	xor.b32  	%r32479, %r30, %r25959;
	xor.b32  	%r32480, %r31039, %r26107;
	xor.b32  	%r32481, %r32, %r26099;
	xor.b32  	%r32482, %r31042, %r25839;
	xor.b32  	%r32483, %r31044, %r26111;
	xor.b32  	%r32484, %r35, %r25887;
	xor.b32  	%r32485, %r36, %r25911;
	xor.b32  	%r32486, %r37, %r26103;
	and.b32  	%r32487, %r32471, %r32454;
	xor.b32  	%r32488, %r32479, %r32487;
	xor.b32  	%r32489, %r32471, %r32463;
	xor.b32  	%r26117, %r32489, %r32488;
	or.b32  	%r32490, %r32479, %r32454;
	xor.b32  	%r32491, %r32490, %r32463;
	xor.b32  	%r32492, %r26117, %r32454;
	or.b32  	%r32493, %r32492, %r32491;
	xor.b32  	%r32494, %r32493, %r32488;
	and.b32  	%r32495, %r32491, %r32488;
	xor.b32  	%r32496, %r32492, %r32495;
	xor.b32  	%r32497, %r32496, %r32491;
	xor.b32  	%r26265, %r32497, %r32494;
	and.b32  	%r32498, %r32472, %r32456;
	xor.b32  	%r32499, %r32480, %r32498;
	xor.b32  	%r32500, %r32472, %r32464;
	xor.b32  	%r26141, %r32500, %r32499;
	or.b32  	%r32501, %r32480, %r32456;
	xor.b32  	%r32502, %r32501, %r32464;
	xor.b32  	%r32503, %r26141, %r32456;
	or.b32  	%r32504, %r32503, %r32502;
	xor.b32  	%r32505, %r32504, %r32499;
	and.b32  	%r32506, %r32502, %r32499;
	xor.b32  	%r32507, %r32503, %r32506;
	xor.b32  	%r32508, %r32507, %r32502;
	xor.b32  	%r26289, %r32508, %r32505;
	and.b32  	%r32509, %r32473, %r32457;
	xor.b32  	%r32510, %r32481, %r32509;
	xor.b32  	%r32511, %r32473, %r32465;
	xor.b32  	%r26165, %r32511, %r32510;
	or.b32  	%r32512, %r32481, %r32457;
	xor.b32  	%r32513, %r32512, %r32465;
	xor.b32  	%r32514, %r26165, %r32457;
	or.b32  	%r32515, %r32514, %r32513;
	xor.b32  	%r32516, %r32515, %r32510;
	and.b32  	%r32517, %r32513, %r32510;
	xor.b32  	%r32518, %r32514, %r32517;
	xor.b32  	%r32519, %r32518, %r32513;
	xor.b32  	%r26121, %r32519, %r32516;
	and.b32  	%r32520, %r32474, %r32458;
	xor.b32  	%r32521, %r32482, %r32520;
	xor.b32  	%r32522, %r32474, %r32466;
	xor.b32  	%r26189, %r32522, %r32521;
	or.b32  	%r32523, %r32482, %r32458;
	xor.b32  	%r32524, %r32523, %r32466;
	xor.b32  	%r32525, %r26189, %r32458;
	or.b32  	%r32526, %r32525, %r32524;
	xor.b32  	%r32527, %r32526, %r32521;
	and.b32  	%r32528, %r32524, %r32521;
	xor.b32  	%r32529, %r32525, %r32528;
	xor.b32  	%r32530, %r32529, %r32524;
	xor.b32  	%r26145, %r32530, %r32527;
	and.b32  	%r32531, %r32475, %r32459;
	xor.b32  	%r32532, %r32483, %r32531;
	xor.b32  	%r32533, %r32475, %r32467;
	xor.b32  	%r26213, %r32533, %r32532;
	or.b32  	%r32534, %r32483, %r32459;
	xor.b32  	%r32535, %r32534, %r32467;
	xor.b32  	%r32536, %r26213, %r32459;
	or.b32  	%r32537, %r32536, %r32535;
	xor.b32  	%r32538, %r32537, %r32532;
	and.b32  	%r32539, %r32535, %r32532;
	xor.b32  	%r32540, %r32536, %r32539;
	xor.b32  	%r32541, %r32540, %r32535;
	xor.b32  	%r26169, %r32541, %r32538;
	and.b32  	%r32542, %r32476, %r32460;
	xor.b32  	%r32543, %r32484, %r32542;
	xor.b32  	%r32544, %r32476, %r32468;
	xor.b32  	%r26237, %r32544, %r32543;
	or.b32  	%r32545, %r32484, %r32460;
	xor.b32  	%r32546, %r32545, %r32468;
	xor.b32  	%r32547, %r26237, %r32460;
	or.b32  	%r32548, %r32547, %r32546;
	xor.b32  	%r32549, %r32548, %r32543;
	and.b32  	%r32550, %r32546, %r32543;
	xor.b32  	%r32551, %r32547, %r32550;
	xor.b32  	%r32552, %r32551, %r32546;
	xor.b32  	%r26193, %r32552, %r32549;
	and.b32  	%r32553, %r32477, %r32461;
	xor.b32  	%r32554, %r32485, %r32553;
	xor.b32  	%r32555, %r32477, %r32469;
	xor.b32  	%r26261, %r32555, %r32554;
	or.b32  	%r32556, %r32485, %r32461;
	xor.b32  	%r32557, %r32556, %r32469;
	xor.b32  	%r32558, %r26261, %r32461;
	or.b32  	%r32559, %r32558, %r32557;
	xor.b32  	%r32560, %r32559, %r32554;
	and.b32  	%r32561, %r32557, %r32554;
	xor.b32  	%r32562, %r32558, %r32561;
	xor.b32  	%r32563, %r32562, %r32557;
	xor.b32  	%r26217, %r32563, %r32560;
	and.b32  	%r32564, %r32478, %r32462;
	xor.b32  	%r32565, %r32486, %r32564;
	xor.b32  	%r32566, %r32478, %r32470;
	xor.b32  	%r26285, %r32566, %r32565;
	or.b32  	%r32567, %r32486, %r32462;
	xor.b32  	%r32568, %r32567, %r32470;
	xor.b32  	%r32569, %r26285, %r32462;
	or.b32  	%r32570, %r32569, %r32568;
	xor.b32  	%r32571, %r32570, %r32565;
	and.b32  	%r32572, %r32568, %r32565;
	xor.b32  	%r32573, %r32569, %r32572;
	xor.b32  	%r32574, %r32573, %r32568;
	xor.b32  	%r26241, %r32574, %r32571;
	// begin inline asm
	shf.l.wrap.b32 %r26115, %r26117, %r26117, %r30990;
	// end inline asm
	// begin inline asm
	shf.l.wrap.b32 %r26119, %r26121, %r26121, %r30994;
	// end inline asm
	xor.b32  	%r32575, %r26115, %r32505;
	xor.b32  	%r26125, %r32575, %r26119;
	shl.b32 	%r32576, %r26115, 3;
	xor.b32  	%r32577, %r32529, %r32576;
	xor.b32  	%r32578, %r32577, %r26119;
	not.b32 	%r26129, %r32578;
	// begin inline asm
	shf.l.wrap.b32 %r26123, %r26125, %r26125, %r30998;
	// end inline asm
	// begin inline asm
	shf.l.wrap.b32 %r26127, %r26129, %r26129, %r31002;
	// end inline asm
	xor.b32  	%r32579, %r26123, %r26115;
	xor.b32  	%r26133, %r32579, %r26127;
	shl.b32 	%r32580, %r26123, 7;
	xor.b32  	%r32581, %r32580, %r26119;
	xor.b32  	%r26137, %r32581, %r26127;
	// begin inline asm
	shf.l.wrap.b32 %r26131, %r26133, %r26133, %r31006;
	// end inline asm
	// begin inline asm
	shf.l.wrap.b32 %r26135, %r26137, %r26137, %r31010;
	// end inline asm
	// begin inline asm
	shf.l.wrap.b32 %r26139, %r26141, %r26141, %r30990;
	// end inline asm
	// begin inline asm
	shf.l.wrap.b32 %r26143, %r26145, %r26145, %r30994;
	// end inline asm
	xor.b32  	%r32582, %r26139, %r32516;
	xor.b32  	%r26149, %r32582, %r26143;
	shl.b32 	%r32583, %r26139, 3;
	xor.b32  	%r32584, %r32540, %r32583;
	xor.b32  	%r32585, %r32584, %r26143;
	not.b32 	%r26153, %r32585;
	// begin inline asm
	shf.l.wrap.b32 %r26147, %r26149, %r26149, %r30998;
	// end inline asm
	// begin inline asm
	shf.l.wrap.b32 %r26151, %r26153, %r26153, %r31002;
	// end inline asm
	xor.b32  	%r32586, %r26147, %r26139;
	xor.b32  	%r26157, %r32586, %r26151;
	shl.b32 	%r32587, %r26147, 7;
	xor.b32  	%r32588, %r32587, %r26143;
	xor.b32  	%r26161, %r32588, %r26151;
	// begin inline asm
	shf.l.wrap.b32 %r26155, %r26157, %r26157, %r31006;
	// end inline asm
	// begin inline asm
	shf.l.wrap.b32 %r26159, %r26161, %r26161, %r31010;
	// end inline asm
	// begin inline asm
	shf.l.wrap.b32 %r26163, %r26165, %r26165, %r30990;
	// end inline asm
	// begin inline asm
	shf.l.wrap.b32 %r26167, %r26169, %r26169, %r30994;
	// end inline asm
	xor.b32  	%r32589, %r26163, %r32527;
	xor.b32  	%r26173, %r32589, %r26167;
	shl.b32 	%r32590, %r26163, 3;
	xor.b32  	%r32591, %r32551, %r32590;
	xor.b32  	%r32592, %r32591, %r26167;
	not.b32 	%r26177, %r32592;
	// begin inline asm
	shf.l.wrap.b32 %r26171, %r26173, %r26173, %r30998;
	// end inline asm
	// begin inline asm
	shf.l.wrap.b32 %r26175, %r26177, %r26177, %r31002;
	// end inline asm
	xor.b32  	%r32593, %r26171, %r26163;
	xor.b32  	%r26181, %r32593, %r26175;
	shl.b32 	%r32594, %r26171, 7;
	xor.b32  	%r32595, %r32594, %r26167;
	xor.b32  	%r26185, %r32595, %r26175;
	// begin inline asm
	shf.l.wrap.b32 %r26179, %r26181, %r26181, %r31006;
	// end inline asm
	// begin inline asm
	shf.l.wrap.b32 %r26183, %r26185, %r26185, %r31010;
	// end inline asm
	// begin inline asm
	shf.l.wrap.b32 %r26187, %r26189, %r26189, %r30990;
	// end inline asm
	// begin inline asm
	shf.l.wrap.b32 %r26191, %r26193, %r26193, %r30994;
	// end inline asm
	xor.b32  	%r32596, %r26187, %r32538;
	xor.b32  	%r26197, %r32596, %r26191;
	shl.b32 	%r32597, %r26187, 3;
	xor.b32  	%r32598, %r32562, %r32597;
	xor.b32  	%r32599, %r32598, %r26191;
	not.b32 	%r26201, %r32599;
	// begin inline asm
	shf.l.wrap.b32 %r26195, %r26197, %r26197, %r30998;
	// end inline asm
	// begin inline asm
	shf.l.wrap.b32 %r26199, %r26201, %r26201, %r31002;
	// end inline asm
	xor.b32  	%r32600, %r26195, %r26187;
	xor.b32  	%r26205, %r32600, %r26199;
	shl.b32 	%r32601, %r26195, 7;
	xor.b32  	%r32602, %r32601, %r26191;
	xor.b32  	%r26209, %r32602, %r26199;
	// begin inline asm
	shf.l.wrap.b32 %r26203, %r26205, %r26205, %r31006;
	// end inline asm
	// begin inline asm
	shf.l.wrap.b32 %r26207, %r26209, %r26209, %r31010;
	// end inline asm
	// begin inline asm
	shf.l.wrap.b32 %r26211, %r26213, %r26213, %r30990;
	// end inline asm
	// begin inline asm
	shf.l.wrap.b32 %r26215, %r26217, %r26217, %r30994;
	// end inline asm
	xor.b32  	%r32603, %r26211, %r32549;
	xor.b32  	%r26221, %r32603, %r26215;
	shl.b32 	%r32604, %r26211, 3;
	xor.b32  	%r32605, %r32573, %r32604;
	xor.b32  	%r32606, %r32605, %r26215;
	not.b32 	%r26225, %r32606;
	// begin inline asm
	shf.l.wrap.b32 %r26219, %r26221, %r26221, %r30998;
	// end inline asm
	// begin inline asm
	shf.l.wrap.b32 %r26223, %r26225, %r26225, %r31002;
	// end inline asm
	xor.b32  	%r32607, %r26219, %r26211;
	xor.b32  	%r26229, %r32607, %r26223;
	shl.b32 	%r32608, %r26219, 7;
	xor.b32  	%r32609, %r32608, %r26215;
	xor.b32  	%r26233, %r32609, %r26223;
	// begin inline asm
	shf.l.wrap.b32 %r26227, %r26229, %r26229, %r31006;
	// end inline asm
	// begin inline asm
	shf.l.wrap.b32 %r26231, %r26233, %r26233, %r31010;
	// end inline asm
	// begin inline asm
	shf.l.wrap.b32 %r26235, %r26237, %r26237, %r30990;
	// end inline asm
	// begin inline asm
	shf.l.wrap.b32 %r26239, %r26241, %r26241, %r30994;
	// end inline asm
	xor.b32  	%r32610, %r26235, %r32560;
	xor.b32  	%r26245, %r32610, %r26239;
	shl.b32 	%r32611, %r26235, 3;
	xor.b32  	%r32612, %r32496, %r32611;
	xor.b32  	%r32613, %r32612, %r26239;
	not.b32 	%r26249, %r32613;
	// begin inline asm
	shf.l.wrap.b32 %r26243, %r26245, %r26245, %r30998;
	// end inline asm
	// begin inline asm
	shf.l.wrap.b32 %r26247, %r26249, %r26249, %r31002;
	// end inline asm
	xor.b32  	%r32614, %r26243, %r26235;
	xor.b32  	%r26253, %r32614, %r26247;
	shl.b32 	%r32615, %r26243, 7;
	xor.b32  	%r32616, %r32615, %r26239;
	xor.b32  	%r26257, %r32616, %r26247;
	// begin inline asm
	shf.l.wrap.b32 %r26251, %r26253, %r26253, %r31006;
	// end inline asm
	// begin inline asm
	shf.l.wrap.b32 %r26255, %r26257, %r26257, %r31010;
	// end inline asm
	// begin inline asm
	shf.l.wrap.b32 %r26259, %r26261, %r26261, %r30990;
	// end inline asm
	// begin inline asm
	shf.l.wrap.b32 %r26263, %r26265, %r26265, %r30994;
	// end inline asm
	xor.b32  	%r32617, %r26259, %r32571;
	xor.b32  	%r26269, %r32617, %r26263;
	shl.b32 	%r32618, %r26259, 3;
	xor.b32  	%r32619, %r32507, %r32618;
	xor.b32  	%r32620, %r32619, %r26263;
	not.b32 	%r26273, %r32620;
	// begin inline asm
	shf.l.wrap.b32 %r26267, %r26269, %r26269, %r30998;
	// end inline asm
	// begin inline asm
	shf.l.wrap.b32 %r26271, %r26273, %r26273, %r31002;
	// end inline asm
	xor.b32  	%r32621, %r26267, %r26259;
	xor.b32  	%r26277, %r32621, %r26271;
	shl.b32 	%r32622, %r26267, 7;
	xor.b32  	%r32623, %r32622, %r26263;
	xor.b32  	%r26281, %r32623, %r26271;
	// begin inline asm
	shf.l.wrap.b32 %r26275, %r26277, %r26277, %r31006;
	// end inline asm
	// begin inline asm
	shf.l.wrap.b32 %r26279, %r26281, %r26281, %r31010;
	// end inline asm
	// begin inline asm
	shf.l.wrap.b32 %r26283, %r26285, %r26285, %r30990;
	// end inline asm
	// begin inline asm
	shf.l.wrap.b32 %r26287, %r26289, %r26289, %r30994;
	// end inline asm
	xor.b32  	%r32624, %r26283, %r32494;
	xor.b32  	%r26293, %r32624, %r26287;
	shl.b32 	%r32625, %r26283, 3;
	xor.b32  	%r32626, %r32518, %r32625;
	xor.b32  	%r32627, %r32626, %r26287;
	not.b32 	%r26297, %r32627;
	// begin inline asm
	shf.l.wrap.b32 %r26291, %r26293, %r26293, %r30998;
	// end inline asm
	// begin inline asm
	shf.l.wrap.b32 %r26295, %r26297, %r26297, %r31002;
	// end inline asm
	xor.b32  	%r32628, %r26291, %r26283;
	xor.b32  	%r26301, %r32628, %r26295;
	shl.b32 	%r32629, %r26291, 7;
	xor.b32  	%r32630, %r32629, %r26287;
	xor.b32  	%r26305, %r32630, %r26295;
	// begin inline asm
	shf.l.wrap.b32 %r26299, %r26301, %r26301, %r31006;
	// end inline asm
	// begin inline asm
	shf.l.wrap.b32 %r26303, %r26305, %r26305, %r31010;
	// end inline asm
	// begin inline asm
	shf.l.wrap.b32 %r26307, %r26131, %r26131, %r30990;
	// end inline asm
	// begin inline asm
	shf.l.wrap.b32 %r26311, %r26251, %r26251, %r30994;
	// end inline asm
	xor.b32  	%r32631, %r26307, %r26179;
	xor.b32  	%r26317, %r32631, %r26311;
	shl.b32 	%r32632, %r26307, 3;
	xor.b32  	%r32633, %r32632, %r26299;
	xor.b32  	%r26321, %r32633, %r26311;
	// begin inline asm
	shf.l.wrap.b32 %r26315, %r26317, %r26317, %r30998;
	// end inline asm
	// begin inline asm
	shf.l.wrap.b32 %r26319, %r26321, %r26321, %r31002;
	// end inline asm
	xor.b32  	%r32634, %r26315, %r26307;
	xor.b32  	%r26325, %r32634, %r26319;
	shl.b32 	%r32635, %r26315, 7;
	xor.b32  	%r32636, %r32635, %r26311;
	xor.b32  	%r26329, %r32636, %r26319;
	// begin inline asm
	shf.l.wrap.b32 %r26323, %r26325, %r26325, %r31006;
	// end inline asm
	// begin inline asm
	shf.l.wrap.b32 %r26327, %r26329, %r26329, %r31010;
	// end inline asm
	// begin inline asm
	shf.l.wrap.b32 %r26331, %r26279, %r26279, %r30990;
	// end inline asm
	// begin inline asm
	shf.l.wrap.b32 %r26335, %r26207, %r26207, %r30994;
	// end inline asm
	xor.b32  	%r32637, %r26331, %r26159;
	xor.b32  	%r26341, %r32637, %r26335;
	shl.b32 	%r32638, %r26331, 3;
	xor.b32  	%r32639, %r32638, %r26231;
	xor.b32  	%r26345, %r32639, %r26335;
	// begin inline asm
	shf.l.wrap.b32 %r26339, %r26341, %r26341, %r30998;
	// end inline asm
	// begin inline asm
	shf.l.wrap.b32 %r26343, %r26345, %r26345, %r31002;
	// end inline asm
	xor.b32  	%r32640, %r26339, %r26331;
	xor.b32  	%r26349, %r32640, %r26343;
	shl.b32 	%r32641, %r26339, 7;
	xor.b32  	%r32642, %r32641, %r26335;
	xor.b32  	%r26353, %r32642, %r26343;
	// begin inline asm
	shf.l.wrap.b32 %r26347, %r26349, %r26349, %r31006;
	// end inline asm
	// begin inline asm
	shf.l.wrap.b32 %r26351, %r26353, %r26353, %r31010;
	// end inline asm
	// begin inline asm
	shf.l.wrap.b32 %r26355, %r26123, %r26123, %r30990;
	// end inline asm
	// begin inline asm
	shf.l.wrap.b32 %r26359, %r26195, %r26195, %r30994;
	// end inline asm
	xor.b32  	%r32643, %r26355, %r26171;
	xor.b32  	%r26365, %r32643, %r26359;
	shl.b32 	%r32644, %r26355, 3;
	xor.b32  	%r32645, %r32644, %r26243;
	xor.b32  	%r26369, %r32645, %r26359;
	// begin inline asm
	shf.l.wrap.b32 %r26363, %r26365, %r26365, %r30998;
	// end inline asm
	// begin inline asm
	shf.l.wrap.b32 %r26367, %r26369, %r26369, %r31002;
	// end inline asm
	xor.b32  	%r32646, %r26363, %r26355;
	xor.b32  	%r26373, %r32646, %r26367;
	shl.b32 	%r32647, %r26363, 7;
	xor.b32  	%r32648, %r32647, %r26359;
	xor.b32  	%r26377, %r32648, %r26367;
	// begin inline asm
	shf.l.wrap.b32 %r26371, %r26373, %r26373, %r31006;
	// end inline asm
	// begin inline asm
	shf.l.wrap.b32 %r26375, %r26377, %r26377, %r31010;
	// end inline asm
	// begin inline asm
	shf.l.wrap.b32 %r26379, %r26271, %r26271, %r30990;
	// end inline asm
	// begin inline asm
	shf.l.wrap.b32 %r26383, %r26151, %r26151, %r30994;
	// end inline asm
	xor.b32  	%r32649, %r26379, %r26295;
	xor.b32  	%r26389, %r32649, %r26383;
	shl.b32 	%r32650, %r26379, 3;
	xor.b32  	%r32651, %r32650, %r26223;
	xor.b32  	%r26393, %r32651, %r26383;
	// begin inline asm
	shf.l.wrap.b32 %r26387, %r26389, %r26389, %r30998;
	// end inline asm
	// begin inline asm
	shf.l.wrap.b32 %r26391, %r26393, %r26393, %r31002;
	// end inline asm
	xor.b32  	%r32652, %r26387, %r26379;
	xor.b32  	%r26397, %r32652, %r26391;
	shl.b32 	%r32653, %r26387, 7;
	xor.b32  	%r32654, %r32653, %r26383;
	xor.b32  	%r26401, %r32654, %r26391;
	// begin inline asm
	shf.l.wrap.b32 %r26395, %r26397, %r26397, %r31006;
	// end inline asm
	// begin inline asm
	shf.l.wrap.b32 %r26399, %r26401, %r26401, %r31010;
	// end inline asm
	xor.b32  	%r32655, %r31011, %r26323;
	xor.b32  	%r32656, %r26155, %r7;
	xor.b32  	%r32657, %r32656, 2;
	xor.b32  	%r32658, %r8, %r26315;
	xor.b32  	%r32659, %r9, %r26203;
	xor.b32  	%r32660, %r31016, %r26227;
	xor.b32  	%r32661, %r11, %r26327;
	xor.b32  	%r32662, %r12, %r26275;
	xor.b32  	%r32663, %r13, %r26319;
	xor.b32  	%r32664, %r14, %r26291;
	xor.b32  	%r32665, %r15, %r26371;
	xor.b32  	%r32666, %r16, %r26147;
	xor.b32  	%r32667, %r17, %r26363;
	xor.b32  	%r32668, %r31025, %r26375;
	xor.b32  	%r32669, %r19, %r26219;
	xor.b32  	%r32670, %r20, %r26367;
	xor.b32  	%r32671, %r21, %r26267;
	xor.b32  	%r32672, %r22, %r26347;
	xor.b32  	%r32673, %r23, %r26303;
	xor.b32  	%r32674, %r24, %r26135;
	xor.b32  	%r32675, %r25, %r26339;
	xor.b32  	%r32676, %r26, %r26183;
	xor.b32  	%r32677, %r27, %r26351;
	xor.b32  	%r32678, %r28, %r26343;
	xor.b32  	%r32679, %r29, %r26255;
	xor.b32  	%r32680, %r30, %r26247;
	xor.b32  	%r32681, %r31039, %r26395;
	xor.b32  	%r32682, %r32, %r26387;
	xor.b32  	%r32683, %r31042, %r26127;
	xor.b32  	%r32684, %r31044, %r26399;
	xor.b32  	%r32685, %r35, %r26175;
	xor.b32  	%r32686, %r36, %r26199;
	xor.b32  	%r32687, %r37, %r26391;
	and.b32  	%r32688, %r32672, %r32655;
	xor.b32  	%r32689, %r32680, %r32688;
	xor.b32  	%r32690, %r32672, %r32664;
	xor.b32  	%r26405, %r32690, %r32689;
	or.b32  	%r32691, %r32680, %r32655;
	xor.b32  	%r32692, %r32691, %r32664;
	xor.b32  	%r32693, %r26405, %r32655;
	or.b32  	%r32694, %r32693, %r32692;
	xor.b32  	%r32695, %r32694, %r32689;
	and.b32  	%r32696, %r32692, %r32689;
	xor.b32  	%r32697, %r32693, %r32696;
	xor.b32  	%r32698, %r32697, %r32692;
	xor.b32  	%r26553, %r32698, %r32695;
	and.b32  	%r32699, %r32673, %r32657;
	xor.b32  	%r32700, %r32681, %r32699;
	xor.b32  	%r32701, %r32673, %r32665;
	xor.b32  	%r26429, %r32701, %r32700;
	or.b32  	%r32702, %r32681, %r32657;
	xor.b32  	%r32703, %r32702, %r32665;
	xor.b32  	%r32704, %r26429, %r32657;
	or.b32  	%r32705, %r32704, %r32703;
	xor.b32  	%r32706, %r32705, %r32700;
	and.b32  	%r32707, %r32703, %r32700;
	xor.b32  	%r32708, %r32704, %r32707;
	xor.b32  	%r32709, %r32708, %r32703;
	xor.b32  	%r26577, %r32709, %r32706;
	and.b32  	%r32710, %r32674, %r32658;
	xor.b32  	%r32711, %r32682, %r32710;
	xor.b32  	%r32712, %r32674, %r32666;
	xor.b32  	%r26453, %r32712, %r32711;
	or.b32  	%r32713, %r32682, %r32658;
	xor.b32  	%r32714, %r32713, %r32666;
	xor.b32  	%r32715, %r26453, %r32658;
	or.b32  	%r32716, %r32715, %r32714;
	xor.b32  	%r32717, %r32716, %r32711;
	and.b32  	%r32718, %r32714, %r32711;
	xor.b32  	%r32719, %r32715, %r32718;
	xor.b32  	%r32720, %r32719, %r32714;
	xor.b32  	%r26409, %r32720, %r32717;
	and.b32  	%r32721, %r32675, %r32659;
	xor.b32  	%r32722, %r32683, %r32721;
	xor.b32  	%r32723, %r32675, %r32667;
	xor.b32  	%r26477, %r32723, %r32722;
	or.b32  	%r32724, %r32683, %r32659;
	xor.b32  	%r32725, %r32724, %r32667;
	xor.b32  	%r32726, %r26477, %r32659;
	or.b32  	%r32727, %r32726, %r32725;
	xor.b32  	%r32728, %r32727, %r32722;
	and.b32  	%r32729, %r32725, %r32722;
	xor.b32  	%r32730, %r32726, %r32729;
	xor.b32  	%r32731, %r32730, %r32725;
	xor.b32  	%r26433, %r32731, %r32728;
	and.b32  	%r32732, %r32676, %r32660;
	xor.b32  	%r32733, %r32684, %r32732;
	xor.b32  	%r32734, %r32676, %r32668;
	xor.b32  	%r26501, %r32734, %r32733;
	or.b32  	%r32735, %r32684, %r32660;
	xor.b32  	%r32736, %r32735, %r32668;
	xor.b32  	%r32737, %r26501, %r32660;
	or.b32  	%r32738, %r32737, %r32736;
	xor.b32  	%r32739, %r32738, %r32733;
	and.b32  	%r32740, %r32736, %r32733;
	xor.b32  	%r32741, %r32737, %r32740;
	xor.b32  	%r32742, %r32741, %r32736;
	xor.b32  	%r26457, %r32742, %r32739;
	and.b32  	%r32743, %r32677, %r32661;
	xor.b32  	%r32744, %r32685, %r32743;
	xor.b32  	%r32745, %r32677, %r32669;
	xor.b32  	%r26525, %r32745, %r32744;
	or.b32  	%r32746, %r32685, %r32661;
	xor.b32  	%r32747, %r32746, %r32669;
	xor.b32  	%r32748, %r26525, %r32661;
	or.b32  	%r32749, %r32748, %r32747;
	xor.b32  	%r32750, %r32749, %r32744;
	and.b32  	%r32751, %r32747, %r32744;
	xor.b32  	%r32752, %r32748, %r32751;
	xor.b32  	%r32753, %r32752, %r32747;
	xor.b32  	%r26481, %r32753, %r32750;
	and.b32  	%r32754, %r32678, %r32662;
	xor.b32  	%r32755, %r32686, %r32754;
	xor.b32  	%r32756, %r32678, %r32670;
	xor.b32  	%r26549, %r32756, %r32755;
	or.b32  	%r32757, %r32686, %r32662;
	xor.b32  	%r32758, %r32757, %r32670;
	xor.b32  	%r32759, %r26549, %r32662;
	or.b32  	%r32760, %r32759, %r32758;
	xor.b32  	%r32761, %r32760, %r32755;
	and.b32  	%r32762, %r32758, %r32755;
	xor.b32  	%r32763, %r32759, %r32762;
	xor.b32  	%r32764, %r32763, %r32758;
	xor.b32  	%r26505, %r32764, %r32761;
	and.b32  	%r32765, %r32679, %r32663;
	xor.b32  	%r32766, %r32687, %r32765;
	xor.b32  	%r32767, %r32679, %r32671;
	xor.b32  	%r26573, %r32767, %r32766;
	or.b32  	%r32768, %r32687, %r32663;
	xor.b32  	%r32769, %r32768, %r32671;
	xor.b32  	%r32770, %r26573, %r32663;
	or.b32  	%r32771, %r32770, %r32769;
	xor.b32  	%r32772, %r32771, %r32766;
	and.b32  	%r32773, %r32769, %r32766;
	xor.b32  	%r32774, %r32770, %r32773;
	xor.b32  	%r32775, %r32774, %r32769;
	xor.b32  	%r26529, %r32775, %r32772;
	// begin inline asm
	shf.l.wrap.b32 %r26403, %r26405, %r26405, %r30990;
	// end inline asm
	// begin inline asm
	shf.l.wrap.b32 %r26407, %r26409, %r26409, %r30994;
	// end inline asm
	xor.b32  	%r32776, %r26403, %r32706;
	xor.b32  	%r26413, %r32776, %r26407;
	shl.b32 	%r32777, %r26403, 3;
	xor.b32  	%r32778, %r32730, %r32777;
	xor.b32  	%r32779, %r32778, %r26407;
	not.b32 	%r26417, %r32779;
	// begin inline asm
	shf.l.wrap.b32 %r26411, %r26413, %r26413, %r30998;
	// end inline asm
	// begin inline asm
	shf.l.wrap.b32 %r26415, %r26417, %r26417, %r31002;
	// end inline asm
	xor.b32  	%r32780, %r26411, %r26403;
	xor.b32  	%r26421, %r32780, %r26415;
	shl.b32 	%r32781, %r26411, 7;
	xor.b32  	%r32782, %r32781, %r26407;
	xor.b32  	%r26425, %r32782, %r26415;
	// begin inline asm
	shf.l.wrap.b32 %r26419, %r26421, %r26421, %r31006;
	// end inline asm
	// begin inline asm
	shf.l.wrap.b32 %r26423, %r26425, %r26425, %r31010;
	// end inline asm
	// begin inline asm
	shf.l.wrap.b32 %r26427, %r26429, %r26429, %r30990;
	// end inline asm
	// begin inline asm
	shf.l.wrap.b32 %r26431, %r26433, %r26433, %r30994;
	// end inline asm
	xor.b32  	%r32783, %r26427, %r32717;
	xor.b32  	%r26437, %r32783, %r26431;
	shl.b32 	%r32784, %r26427, 3;
	xor.b32  	%r32785, %r32741, %r32784;
	xor.b32  	%r32786, %r32785, %r26431;
	not.b32 	%r26441, %r32786;
	// begin inline asm
	shf.l.wrap.b32 %r26435, %r26437, %r26437, %r30998;
	// end inline asm
	// begin inline asm
	shf.l.wrap.b32 %r26439, %r26441, %r26441, %r31002;
	// end inline asm
	xor.b32  	%r32787, %r26435, %r26427;
	xor.b32  	%r26445, %r32787, %r26439;
	shl.b32 	%r32788, %r26435, 7;
	xor.b32  	%r32789, %r32788, %r26431;
	xor.b32  	%r26449, %r32789, %r26439;
	// begin inline asm
	shf.l.wrap.b32 %r26443, %r26445, %r26445, %r31006;
	// end inline asm
	// begin inline asm
	shf.l.wrap.b32 %r26447, %r26449, %r26449, %r31010;
	// end inline asm
	// begin inline asm
	shf.l.wrap.b32 %r26451, %r26453, %r26453, %r30990;
	// end inline asm
	// begin inline asm
	shf.l.wrap.b32 %r26455, %r26457, %r26457, %r30994;
	// end inline asm
	xor.b32  	%r32790, %r26451, %r32728;
	xor.b32  	%r26461, %r32790, %r26455;
	shl.b32 	%r32791, %r26451, 3;
	xor.b32  	%r32792, %r32752, %r32791;
	xor.b32  	%r32793, %r32792, %r26455;
	not.b32 	%r26465, %r32793;
	// begin inline asm
	shf.l.wrap.b32 %r26459, %r26461, %r26461, %r30998;
	// end inline asm
	// begin inline asm
	shf.l.wrap.b32 %r26463, %r26465, %r26465, %r31002;
	// end inline asm
	xor.b32  	%r32794, %r26459, %r26451;
	xor.b32  	%r26469, %r32794, %r26463;
	shl.b32 	%r32795, %r26459, 7;
	xor.b32  	%r32796, %r32795, %r26455;
	xor.b32  	%r26473, %r32796, %r26463;
	// begin inline asm
	shf.l.wrap.b32 %r26467, %r26469, %r26469, %r31006;
	// end inline asm
	// begin inline asm
	shf.l.wrap.b32 %r26471, %r26473, %r26473, %r31010;
	// end inline asm
	// begin inline asm
	shf.l.wrap.b32 %r26475, %r26477, %r26477, %r30990;
	// end inline asm
	// begin inline asm
	shf.l.wrap.b32 %r26479, %r26481, %r26481, %r30994;
	// end inline asm
	xor.b32  	%r32797, %r26475, %r32739;
	xor.b32  	%r26485, %r32797, %r26479;
	shl.b32 	%r32798, %r26475, 3;
	xor.b32  	%r32799, %r32763, %r32798;
	xor.b32  	%r32800, %r32799, %r26479;
	not.b32 	%r26489, %r32800;
	// begin inline asm
	shf.l.wrap.b32 %r26483, %r26485, %r26485, %r30998;
	// end inline asm
	// begin inline asm
	shf.l.wrap.b32 %r26487, %r26489, %r26489, %r31002;
	// end inline asm
	xor.b32  	%r32801, %r26483, %r26475;
	xor.b32  	%r26493, %r32801, %r26487;
	shl.b32 	%r32802, %r26483, 7;
	xor.b32  	%r32803, %r32802, %r26479;
	xor.b32  	%r26497, %r32803, %r26487;
	// begin inline asm
	shf.l.wrap.b32 %r26491, %r26493, %r26493, %r31006;
	// end inline asm
	// begin inline asm
	shf.l.wrap.b32 %r26495, %r26497, %r26497, %r31010;
	// end inline asm
	// begin inline asm
	shf.l.wrap.b32 %r26499, %r26501, %r26501, %r30990;
	// end inline asm
	// begin inline asm
	shf.l.wrap.b32 %r26503, %r26505, %r26505, %r30994;
	// end inline asm
	xor.b32  	%r32804, %r26499, %r32750;
	xor.b32  	%r26509, %r32804, %r26503;
	shl.b32 	%r32805, %r26499, 3;
	xor.b32  	%r32806, %r32774, %r32805;
	xor.b32  	%r32807, %r32806, %r26503;
	not.b32 	%r26513, %r32807;
	// begin inline asm
	shf.l.wrap.b32 %r26507, %r26509, %r26509, %r30998;
	// end inline asm
	// begin inline asm
	shf.l.wrap.b32 %r26511, %r26513, %r26513, %r31002;
	// end inline asm
	xor.b32  	%r32808, %r26507, %r26499;
	xor.b32  	%r26517, %r32808, %r26511;
	shl.b32 	%r32809, %r26507, 7;
	xor.b32  	%r32810, %r32809, %r26503;
	xor.b32  	%r26521, %r32810, %r26511;
	// begin inline asm
	shf.l.wrap.b32 %r26515, %r26517, %r26517, %r31006;
	// end inline asm
	// begin inline asm
	shf.l.wrap.b32 %r26519, %r26521, %r26521, %r31010;
	// end inline asm
	// begin inline asm
	shf.l.wrap.b32 %r26523, %r26525, %r26525, %r30990;
	// end inline asm
	// begin inline asm
	shf.l.wrap.b32 %r26527, %r26529, %r26529, %r30994;
	// end inline asm
	xor.b32  	%r32811, %r26523, %r32761;
	xor.b32  	%r26533, %r32811, %r26527;
	shl.b32 	%r32812, %r26523, 3;
	xor.b32  	%r32813, %r32697, %r32812;
	xor.b32  	%r32814, %r32813, %r26527;
	not.b32 	%r26537, %r32814;
	// begin inline asm
	shf.l.wrap.b32 %r26531, %r26533, %r26533, %r30998;
	// end inline asm
	// begin inline asm
	shf.l.wrap.b32 %r26535, %r26537, %r26537, %r31002;
	// end inline asm
	xor.b32  	%r32815, %r26531, %r26523;
	xor.b32  	%r26541, %r32815, %r26535;
	shl.b32 	%r32816, %r26531, 7;
	xor.b32  	%r32817, %r32816, %r26527;
	xor.b32  	%r26545, %r32817, %r26535;
	// begin inline asm
	shf.l.wrap.b32 %r26539, %r26541, %r26541, %r31006;
	// end inline asm
	// begin inline asm
	shf.l.wrap.b32 %r26543, %r26545, %r26545, %r31010;
	// end inline asm
	// begin inline asm
	shf.l.wrap.b32 %r26547, %r26549, %r26549, %r30990;
	// end inline asm
	// begin inline asm
	shf.l.wrap.b32 %r26551, %r26553, %r26553, %r30994;
	// end inline asm
	xor.b32  	%r32818, %r26547, %r32772;
	xor.b32  	%r26557, %r32818, %r26551;
	shl.b32 	%r32819, %r26547, 3;
	xor.b32  	%r32820, %r32708, %r32819;
	xor.b32  	%r32821, %r32820, %r26551;
	not.b32 	%r26561, %r32821;
	// begin inline asm
	shf.l.wrap.b32 %r26555, %r26557, %r26557, %r30998;
	// end inline asm
	// begin inline asm
	shf.l.wrap.b32 %r26559, %r26561, %r26561, %r31002;
	// end inline asm
	xor.b32  	%r32822, %r26555, %r26547;
	xor.b32  	%r26565, %r32822, %r26559;
	shl.b32 	%r32823, %r26555, 7;
	xor.b32  	%r32824, %r32823, %r26551;
	xor.b32  	%r26569, %r32824, %r26559;
	// begin inline asm
	shf.l.wrap.b32 %r26563, %r26565, %r26565, %r31006;
	// end inline asm
	// begin inline asm
	shf.l.wrap.b32 %r26567, %r26569, %r26569, %r31010;
	// end inline asm
	// begin inline asm
	shf.l.wrap.b32 %r26571, %r26573, %r26573, %r30990;
	// end inline asm
	// begin inline asm
	shf.l.wrap.b32 %r26575, %r26577, %r26577, %r30994;
	// end inline asm
	xor.b32  	%r32825, %r26571, %r32695;
	xor.b32  	%r26581, %r32825, %r26575;
	shl.b32 	%r32826, %r26571, 3;
	xor.b32  	%r32827, %r32719, %r32826;
	xor.b32  	%r32828, %r32827, %r26575;
	not.b32 	%r26585, %r32828;
	// begin inline asm
	shf.l.wrap.b32 %r26579, %r26581, %r26581, %r30998;
	// end inline asm
	// begin inline asm
	shf.l.wrap.b32 %r26583, %r26585, %r26585, %r31002;
	// end inline asm
	xor.b32  	%r32829, %r26579, %r26571;
	xor.b32  	%r26589, %r32829, %r26583;
	shl.b32 	%r32830, %r26579, 7;
	xor.b32  	%r32831, %r32830, %r26575;
	xor.b32  	%r26593, %r32831, %r26583;
	// begin inline asm
	shf.l.wrap.b32 %r26587, %r26589, %r26589, %r31006;
	// end inline asm
	// begin inline asm
	shf.l.wrap.b32 %r26591, %r26593, %r26593, %r31010;
	// end inline asm
	// begin inline asm
	shf.l.wrap.b32 %r26595, %r26419, %r26419, %r30990;
	// end inline asm
	// begin inline asm
	shf.l.wrap.b32 %r26599, %r26539, %r26539, %r30994;
	// end inline asm
	xor.b32  	%r32832, %r26595, %r26467;
	xor.b32  	%r26605, %r32832, %r26599;
	shl.b32 	%r32833, %r26595, 3;
	xor.b32  	%r32834, %r32833, %r26587;
	xor.b32  	%r26609, %r32834, %r26599;
	// begin inline asm
	shf.l.wrap.b32 %r26603, %r26605, %r26605, %r30998;
	// end inline asm
	// begin inline asm
	shf.l.wrap.b32 %r26607, %r26609, %r26609, %r31002;
	// end inline asm
	xor.b32  	%r32835, %r26603, %r26595;
	xor.b32  	%r26613, %r32835, %r26607;
	shl.b32 	%r32836, %r26603, 7;
	xor.b32  	%r32837, %r32836, %r26599;
	xor.b32  	%r26617, %r32837, %r26607;
	// begin inline asm
	shf.l.wrap.b32 %r26611, %r26613, %r26613, %r31006;
	// end inline asm
	// begin inline asm
	shf.l.wrap.b32 %r26615, %r26617, %r26617, %r31010;
	// end inline asm
	// begin inline asm
	shf.l.wrap.b32 %r26619, %r26567, %r26567, %r30990;
	// end inline asm
	// begin inline asm
	shf.l.wrap.b32 %r26623, %r26495, %r26495, %r30994;
	// end inline asm
	xor.b32  	%r32838, %r26619, %r26447;
	xor.b32  	%r26629, %r32838, %r26623;
	shl.b32 	%r32839, %r26619, 3;
	xor.b32  	%r32840, %r32839, %r26519;
	xor.b32  	%r26633, %r32840, %r26623;
	// begin inline asm
	shf.l.wrap.b32 %r26627, %r26629, %r26629, %r30998;
	// end inline asm
	// begin inline asm
	shf.l.wrap.b32 %r26631, %r26633, %r26633, %r31002;
	// end inline asm
	xor.b32  	%r32841, %r26627, %r26619;
	xor.b32  	%r26637, %r32841, %r26631;
	shl.b32 	%r32842, %r26627, 7;
	xor.b32  	%r32843, %r32842, %r26623;
	xor.b32  	%r26641, %r32843, %r26631;
	// begin inline asm
	shf.l.wrap.b32 %r26635, %r26637, %r26637, %r31006;
	// end inline asm
	// begin inline asm
	shf.l.wrap.b32 %r26639, %r26641, %r26641, %r31010;
	// end inline asm
	// begin inline asm
	shf.l.wrap.b32 %r26643, %r26411, %r26411, %r30990;
	// end inline asm
	// begin inline asm
	shf.l.wrap.b32 %r26647, %r26483, %r26483, %r30994;
	// end inline asm
	xor.b32  	%r32844, %r26643, %r26459;
	xor.b32  	%r26653, %r32844, %r26647;
	shl.b32 	%r32845, %r26643, 3;
	xor.b32  	%r32846, %r32845, %r26531;
	xor.b32  	%r26657, %r32846, %r26647;
	// begin inline asm
	shf.l.wrap.b32 %r26651, %r26653, %r26653, %r30998;
	// end inline asm
	// begin inline asm
	shf.l.wrap.b32 %r26655, %r26657, %r26657, %r31002;
	// end inline asm
	xor.b32  	%r32847, %r26651, %r26643;
	xor.b32  	%r26661, %r32847, %r26655;
	shl.b32 	%r32848, %r26651, 7;
	xor.b32  	%r32849, %r32848, %r26647;
	xor.b32  	%r26665, %r32849, %r26655;
	// begin inline asm
	shf.l.wrap.b32 %r26659, %r26661, %r26661, %r31006;
	// end inline asm
	// begin inline asm
	shf.l.wrap.b32 %r26663, %r26665, %r26665, %r31010;
	// end inline asm
	// begin inline asm
	shf.l.wrap.b32 %r26667, %r26559, %r26559, %r30990;
	// end inline asm
	// begin inline asm
	shf.l.wrap.b32 %r26671, %r26439, %r26439, %r30994;
	// end inline asm
	xor.b32  	%r32850, %r26667, %r26583;
	xor.b32  	%r26677, %r32850, %r26671;
	shl.b32 	%r32851, %r26667, 3;
	xor.b32  	%r32852, %r32851, %r26511;
	xor.b32  	%r26681, %r32852, %r26671;
	// begin inline asm
	shf.l.wrap.b32 %r26675, %r26677, %r26677, %r30998;
	// end inline asm
	// begin inline asm
	shf.l.wrap.b32 %r26679, %r26681, %r26681, %r31002;
	// end inline asm
	xor.b32  	%r32853, %r26675, %r26667;
	xor.b32  	%r26685, %r32853, %r26679;
	shl.b32 	%r32854, %r26675, 7;
	xor.b32  	%r32855, %r32854, %r26671;
	xor.b32  	%r26689, %r32855, %r26679;
	// begin inline asm
	shf.l.wrap.b32 %r26683, %r26685, %r26685, %r31006;
	// end inline asm
	// begin inline asm
	shf.l.wrap.b32 %r26687, %r26689, %r26689, %r31010;
	// end inline asm
	xor.b32  	%r32856, %r31011, %r26611;
	xor.b32  	%r32857, %r26443, %r7;
	xor.b32  	%r32858, %r32857, 3;
	xor.b32  	%r32859, %r8, %r26603;
	xor.b32  	%r32860, %r9, %r26491;
	xor.b32  	%r32861, %r31016, %r26515;
	xor.b32  	%r32862, %r11, %r26615;
	xor.b32  	%r32863, %r12, %r26563;
	xor.b32  	%r32864, %r13, %r26607;
	xor.b32  	%r32865, %r14, %r26579;
	xor.b32  	%r32866, %r15, %r26659;
	xor.b32  	%r32867, %r16, %r26435;
	xor.b32  	%r32868, %r17, %r26651;
	xor.b32  	%r32869, %r31025, %r26663;
	xor.b32  	%r32870, %r19, %r26507;
	xor.b32  	%r32871, %r20, %r26655;
	xor.b32  	%r32872, %r21, %r26555;
	xor.b32  	%r32873, %r22, %r26635;
	xor.b32  	%r32874, %r23, %r26591;
	xor.b32  	%r32875, %r24, %r26423;
	xor.b32  	%r32876, %r25, %r26627;
	xor.b32  	%r32877, %r26, %r26471;
	xor.b32  	%r32878, %r27, %r26639;
	xor.b32  	%r32879, %r28, %r26631;
	xor.b32  	%r32880, %r29, %r26543;
	xor.b32  	%r32881, %r30, %r26535;
	xor.b32  	%r32882, %r31039, %r26683;
	xor.b32  	%r32883, %r32, %r26675;
	xor.b32  	%r32884, %r31042, %r26415;
	xor.b32  	%r32885, %r31044, %r26687;
	xor.b32  	%r32886, %r35, %r26463;
	xor.b32  	%r32887, %r36, %r26487;
	xor.b32  	%r32888, %r37, %r26679;
	and.b32  	%r32889, %r32873, %r32856;
	xor.b32  	%r32890, %r32881, %r32889;
	xor.b32  	%r32891, %r32873, %r32865;
	xor.b32  	%r26693, %r32891, %r32890;
	or.b32  	%r32892, %r32881, %r32856;
	xor.b32  	%r32893, %r32892, %r32865;
	xor.b32  	%r32894, %r26693, %r32856;
	or.b32  	%r32895, %r32894, %r32893;
	xor.b32  	%r32896, %r32895, %r32890;
	and.b32  	%r32897, %r32893, %r32890;
	xor.b32  	%r32898, %r32894, %r32897;
	xor.b32  	%r32899, %r32898, %r32893;
	xor.b32  	%r26841, %r32899, %r32896;
	and.b32  	%r32900, %r32874, %r32858;
	xor.b32  	%r32901, %r32882, %r32900;
	xor.b32  	%r32902, %r32874, %r32866;
	xor.b32  	%r26717, %r32902, %r32901;
	or.b32  	%r32903, %r32882, %r32858;
	xor.b32  	%r32904, %r32903, %r32866;
	xor.b32  	%r32905, %r26717, %r32858;
	or.b32  	%r32906, %r32905, %r32904;
	xor.b32  	%r32907, %r32906, %r32901;
	and.b32  	%r32908, %r32904, %r32901;
	xor.b32  	%r32909, %r32905, %r32908;
	xor.b32  	%r32910, %r32909, %r32904;
	xor.b32  	%r26865, %r32910, %r32907;
	and.b32  	%r32911, %r32875, %r32859;
	xor.b32  	%r32912, %r32883, %r32911;
	xor.b32  	%r32913, %r32875, %r32867;
	xor.b32  	%r26741, %r32913, %r32912;
	or.b32  	%r32914, %r32883, %r32859;
	xor.b32  	%r32915, %r32914, %r32867;
	xor.b32  	%r32916, %r26741, %r32859;
	or.b32  	%r32917, %r32916, %r32915;
	xor.b32  	%r32918, %r32917, %r32912;
	and.b32  	%r32919, %r32915, %r32912;
	xor.b32  	%r32920, %r32916, %r32919;
	xor.b32  	%r32921, %r32920, %r32915;
	xor.b32  	%r26697, %r32921, %r32918;
	and.b32  	%r32922, %r32876, %r32860;
	xor.b32  	%r32923, %r32884, %r32922;
	xor.b32  	%r32924, %r32876, %r32868;
	xor.b32  	%r26765, %r32924, %r32923;
	or.b32  	%r32925, %r32884, %r32860;
	xor.b32  	%r32926, %r32925, %r32868;
	xor.b32  	%r32927, %r26765, %r32860;
	or.b32  	%r32928, %r32927, %r32926;
	xor.b32  	%r32929, %r32928, %r32923;
	and.b32  	%r32930, %r32926, %r32923;
	xor.b32  	%r32931, %r32927, %r32930;
	xor.b32  	%r32932, %r32931, %r32926;
	xor.b32  	%r26721, %r32932, %r32929;
	and.b32  	%r32933, %r32877, %r32861;
	xor.b32  	%r32934, %r32885, %r32933;
	xor.b32  	%r32935, %r32877, %r32869;
	xor.b32  	%r26789, %r32935, %r32934;
	or.b32  	%r32936, %r32885, %r32861;
	xor.b32  	%r32937, %r32936, %r32869;
	xor.b32  	%r32938, %r26789, %r32861;
	or.b32  	%r32939, %r32938, %r32937;
	xor.b32  	%r32940, %r32939, %r32934;
	and.b32  	%r32941, %r32937, %r32934;
	xor.b32  	%r32942, %r32938, %r32941;
	xor.b32  	%r32943, %r32942, %r32937;
	xor.b32  	%r26745, %r32943, %r32940;
	and.b32  	%r32944, %r32878, %r32862;
	xor.b32  	%r32945, %r32886, %r32944;
	xor.b32  	%r32946, %r32878, %r32870;
	xor.b32  	%r26813, %r32946, %r32945;
	or.b32  	%r32947, %r32886, %r32862;
	xor.b32  	%r32948, %r32947, %r32870;
	xor.b32  	%r32949, %r26813, %r32862;
	or.b32  	%r32950, %r32949, %r32948;
	xor.b32  	%r32951, %r32950, %r32945;
	and.b32  	%r32952, %r32948, %r32945;
	xor.b32  	%r32953, %r32949, %r32952;
	xor.b32  	%r32954, %r32953, %r32948;
	xor.b32  	%r26769, %r32954, %r32951;
	and.b32  	%r32955, %r32879, %r32863;
	xor.b32  	%r32956, %r32887, %r32955;
	xor.b32  	%r32957, %r32879, %r32871;
	xor.b32  	%r26837, %r32957, %r32956;
	or.b32  	%r32958, %r32887, %r32863;
	xor.b32  	%r32959, %r32958, %r32871;
	xor.b32  	%r32960, %r26837, %r32863;
	or.b32  	%r32961, %r32960, %r32959;
	xor.b32  	%r32962, %r32961, %r32956;
	and.b32  	%r32963, %r32959, %r32956;
	xor.b32  	%r32964, %r32960, %r32963;
	xor.b32  	%r32965, %r32964, %r32959;
	xor.b32  	%r26793, %r32965, %r32962;
	and.b32  	%r32966, %r32880, %r32864;
	xor.b32  	%r32967, %r32888, %r32966;
	xor.b32  	%r32968, %r32880, %r32872;
	xor.b32  	%r26861, %r32968, %r32967;
	or.b32  	%r32969, %r32888, %r32864;
	xor.b32  	%r32970, %r32969, %r32872;
	xor.b32  	%r32971, %r26861, %r32864;
	or.b32  	%r32972, %r32971, %r32970;
	xor.b32  	%r32973, %r32972, %r32967;
	and.b32  	%r32974, %r32970, %r32967;
	xor.b32  	%r32975, %r32971, %r32974;
	xor.b32  	%r32976, %r32975, %r32970;
	xor.b32  	%r26817, %r32976, %r32973;
	// begin inline asm
	shf.l.wrap.b32 %r26691, %r26693, %r26693, %r30990;
	// end inline asm
	// begin inline asm
	shf.l.wrap.b32 %r26695, %r26697, %r26697, %r30994;
	// end inline asm
	xor.b32  	%r32977, %r26691, %r32907;
	xor.b32  	%r26701, %r32977, %r26695;
	shl.b32 	%r32978, %r26691, 3;
	xor.b32  	%r32979, %r32931, %r32978;
	xor.b32  	%r32980, %r32979, %r26695;
	not.b32 	%r26705, %r32980;
	// begin inline asm
	shf.l.wrap.b32 %r26699, %r26701, %r26701, %r30998;
	// end inline asm
	// begin inline asm
	shf.l.wrap.b32 %r26703, %r26705, %r26705, %r31002;
	// end inline asm
	xor.b32  	%r32981, %r26699, %r26691;
	xor.b32  	%r26709, %r32981, %r26703;
	shl.b32 	%r32982, %r26699, 7;
	xor.b32  	%r32983, %r32982, %r26695;
	xor.b32  	%r26713, %r32983, %r26703;
	// begin inline asm
	shf.l.wrap.b32 %r26707, %r26709, %r26709, %r31006;
	// end inline asm
	// begin inline asm
	shf.l.wrap.b32 %r26711, %r26713, %r26713, %r31010;
	// end inline asm
	// begin inline asm
	shf.l.wrap.b32 %r26715, %r26717, %r26717, %r30990;
	// end inline asm
	// begin inline asm
	shf.l.wrap.b32 %r26719, %r26721, %r26721, %r30994;
	// end inline asm
	xor.b32  	%r32984, %r26715, %r32918;
	xor.b32  	%r26725, %r32984, %r26719;
	shl.b32 	%r32985, %r26715, 3;
	xor.b32  	%r32986, %r32942, %r32985;
	xor.b32  	%r32987, %r32986, %r26719;
	not.b32 	%r26729, %r32987;
	// begin inline asm
	shf.l.wrap.b32 %r26723, %r26725, %r26725, %r30998;
	// end inline asm
	// begin inline asm
	shf.l.wrap.b32 %r26727, %r26729, %r26729, %r31002;
	// end inline asm
	xor.b32  	%r32988, %r26723, %r26715;
	xor.b32  	%r26733, %r32988, %r26727;
	shl.b32 	%r32989, %r26723, 7;
	xor.b32  	%r32990, %r32989, %r26719;
	xor.b32  	%r26737, %r32990, %r26727;
	// begin inline asm
	shf.l.wrap.b32 %r26731, %r26733, %r26733, %r31006;
	// end inline asm
	// begin inline asm
	shf.l.wrap.b32 %r26735, %r26737, %r26737, %r31010;
	// end inline asm
	// begin inline asm
	shf.l.wrap.b32 %r26739, %r26741, %r26741, %r30990;
	// end inline asm
	// begin inline asm
	shf.l.wrap.b32 %r26743, %r26745, %r26745, %r30994;
	// end inline asm
	xor.b32  	%r32991, %r26739, %r32929;
	xor.b32  	%r26749, %r32991, %r26743;
	shl.b32 	%r32992, %r26739, 3;
	xor.b32  	%r32993, %r32953, %r32992;
	xor.b32  	%r32994, %r32993, %r26743;
	not.b32 	%r26753, %r32994;
	// begin inline asm
	shf.l.wrap.b32 %r26747, %r26749, %r26749, %r30998;
	// end inline asm
	// begin inline asm
	shf.l.wrap.b32 %r26751, %r26753, %r26753, %r31002;
	// end inline asm
	xor.b32  	%r32995, %r26747, %r26739;
	xor.b32  	%r26757, %r32995, %r26751;
	shl.b32 	%r32996, %r26747, 7;
	xor.b32  	%r32997, %r32996, %r26743;
	xor.b32  	%r26761, %r32997, %r26751;
	// begin inline asm
	shf.l.wrap.b32 %r26755, %r26757, %r26757, %r31006;
	// end inline asm
	// begin inline asm
	shf.l.wrap.b32 %r26759, %r26761, %r26761, %r31010;
	// end inline asm
	// begin inline asm
	shf.l.wrap.b32 %r26763, %r26765, %r26765, %r30990;
	// end inline asm
	// begin inline asm
	shf.l.wrap.b32 %r26767, %r26769, %r26769, %r30994;
	// end inline asm
	xor.b32  	%r32998, %r26763, %r32940;
	xor.b32  	%r26773, %r32998, %r26767;
	shl.b32 	%r32999, %r26763, 3;
	xor.b32  	%r33000, %r32964, %r32999;
	xor.b32  	%r33001, %r33000, %r26767;
	not.b32 	%r26777, %r33001;
	// begin inline asm
	shf.l.wrap.b32 %r26771, %r26773, %r26773, %r30998;
	// end inline asm
	// begin inline asm
	shf.l.wrap.b32 %r26775, %r26777, %r26777, %r31002;
	// end inline asm
	xor.b32  	%r33002, %r26771, %r26763;
	xor.b32  	%r26781, %r33002, %r26775;
	shl.b32 	%r33003, %r26771, 7;
	xor.b32  	%r33004, %r33003, %r26767;
	xor.b32  	%r26785, %r33004, %r26775;
	// begin inline asm
	shf.l.wrap.b32 %r26779, %r26781, %r26781, %r31006;
	// end inline asm
	// begin inline asm
	shf.l.wrap.b32 %r26783, %r26785, %r26785, %r31010;
	// end inline asm
	// begin inline asm
	shf.l.wrap.b32 %r26787, %r26789, %r26789, %r30990;
	// end inline asm
	// begin inline asm
	shf.l.wrap.b32 %r26791, %r26793, %r26793, %r30994;
	// end inline asm
	xor.b32  	%r33005, %r26787, %r32951;
	xor.b32  	%r26797, %r33005, %r26791;
	shl.b32 	%r33006, %r26787, 3;
	xor.b32  	%r33007, %r32975, %r33006;
	xor.b32  	%r33008, %r33007, %r26791;
	not.b32 	%r26801, %r33008;
	// begin inline asm
	shf.l.wrap.b32 %r26795, %r26797, %r26797, %r30998;
	// end inline asm
	// begin inline asm
	shf.l.wrap.b32 %r26799, %r26801, %r26801, %r31002;
	// end inline asm
	xor.b32  	%r33009, %r26795, %r26787;
	xor.b32  	%r26805, %r33009, %r26799;
	shl.b32 	%r33010, %r26795, 7;
	xor.b32  	%r33011, %r33010, %r26791;
	xor.b32  	%r26809, %r33011, %r26799;
	// begin inline asm
	shf.l.wrap.b32 %r26803, %r26805, %r26805, %r31006;
	// end inline asm
	// begin inline asm
	shf.l.wrap.b32 %r26807, %r26809, %r26809, %r31010;
	// end inline asm
	// begin inline asm
	shf.l.wrap.b32 %r26811, %r26813, %r26813, %r30990;
	// end inline asm
	// begin inline asm
	shf.l.wrap.b32 %r26815, %r26817, %r26817, %r30994;
	// end inline asm
	xor.b32  	%r33012, %r26811, %r32962;
	xor.b32  	%r26821, %r33012, %r26815;
	shl.b32 	%r33013, %r26811, 3;
	xor.b32  	%r33014, %r32898, %r33013;
	xor.b32  	%r33015, %r33014, %r26815;
	not.b32 	%r26825, %r33015;
	// begin inline asm
	shf.l.wrap.b32 %r26819, %r26821, %r26821, %r30998;
	// end inline asm
	// begin inline asm
	shf.l.wrap.b32 %r26823, %r26825, %r26825, %r31002;
	// end inline asm
	xor.b32  	%r33016, %r26819, %r26811;
	xor.b32  	%r26829, %r33016, %r26823;
	shl.b32 	%r33017, %r26819, 7;
	xor.b32  	%r33018, %r33017, %r26815;
	xor.b32  	%r26833, %r33018, %r26823;
	// begin inline asm
	shf.l.wrap.b32 %r26827, %r26829, %r26829, %r31006;
	// end inline asm
	// begin inline asm
	shf.l.wrap.b32 %r26831, %r26833, %r26833, %r31010;
	// end inline asm
	// begin inline asm
	shf.l.wrap.b32 %r26835, %r26837, %r26837, %r30990;
	// end inline asm
	// begin inline asm
	shf.l.wrap.b32 %r26839, %r26841, %r26841, %r30994;
	// end inline asm
	xor.b32  	%r33019, %r26835, %r32973;
	xor.b32  	%r26845, %r33019, %r26839;
	shl.b32 	%r33020, %r26835, 3;
	xor.b32  	%r33021, %r32909, %r33020;
	xor.b32  	%r33022, %r33021, %r26839;
	not.b32 	%r26849, %r33022;
	// begin inline asm
	shf.l.wrap.b32 %r26843, %r26845, %r26845, %r30998;
	// end inline asm
	// begin inline asm
	shf.l.wrap.b32 %r26847, %r26849, %r26849, %r31002;
	// end inline asm
	xor.b32  	%r33023, %r26843, %r26835;
	xor.b32  	%r26853, %r33023, %r26847;
	shl.b32 	%r33024, %r26843, 7;
	xor.b32  	%r33025, %r33024, %r26839;
	xor.b32  	%r26857, %r33025, %r26847;
	// begin inline asm
	shf.l.wrap.b32 %r26851, %r26853, %r26853, %r31006;
	// end inline asm
	// begin inline asm
	shf.l.wrap.b32 %r26855, %r26857, %r26857, %r31010;
	// end inline asm
	// begin inline asm
	shf.l.wrap.b32 %r26859, %r26861, %r26861, %r30990;
	// end inline asm
	// begin inline asm
	shf.l.wrap.b32 %r26863, %r26865, %r26865, %r30994;
	// end inline asm
	xor.b32  	%r33026, %r26859, %r32896;
	xor.b32  	%r26869, %r33026, %r26863;
	shl.b32 	%r33027, %r26859, 3;
	xor.b32  	%r33028, %r32920, %r33027;
	xor.b32  	%r33029, %r33028, %r26863;
	not.b32 	%r26873, %r33029;
	// begin inline asm
	shf.l.wrap.b32 %r26867, %r26869, %r26869, %r30998;
	// end inline asm
	// begin inline asm
	shf.l.wrap.b32 %r26871, %r26873, %r26873, %r31002;
	// end inline asm
	xor.b32  	%r33030, %r26867, %r26859;
	xor.b32  	%r26877, %r33030, %r26871;
	shl.b32 	%r33031, %r26867, 7;
	xor.b32  	%r33032, %r33031, %r26863;
	xor.b32  	%r26881, %r33032, %r26871;
	// begin inline asm
	shf.l.wrap.b32 %r26875, %r26877, %r26877, %r31006;
	// end inline asm
	// begin inline asm
	shf.l.wrap.b32 %r26879, %r26881, %r26881, %r31010;
	// end inline asm
	// begin inline asm
	shf.l.wrap.b32 %r26883, %r26707, %r26707, %r30990;
	// end inline asm
	// begin inline asm
	shf.l.wrap.b32 %r26887, %r26827, %r26827, %r30994;
	// end inline asm
	xor.b32  	%r33033, %r26883, %r26755;
	xor.b32  	%r26893, %r33033, %r26887;
	shl.b32 	%r33034, %r26883, 3;
	xor.b32  	%r33035, %r33034, %r26875;
	xor.b32  	%r26897, %r33035, %r26887;
	// begin inline asm
	shf.l.wrap.b32 %r26891, %r26893, %r26893, %r30998;
	// end inline asm
	// begin inline asm
	shf.l.wrap.b32 %r26895, %r26897, %r26897, %r31002;
	// end inline asm
	xor.b32  	%r33036, %r26891, %r26883;
	xor.b32  	%r26901, %r33036, %r26895;
	shl.b32 	%r33037, %r26891, 7;
	xor.b32  	%r33038, %r33037, %r26887;
	xor.b32  	%r26905, %r33038, %r26895;
	// begin inline asm
	shf.l.wrap.b32 %r26899, %r26901, %r26901, %r31006;
	// end inline asm
	// begin inline asm
	shf.l.wrap.b32 %r26903, %r26905, %r26905, %r31010;
	// end inline asm
	// begin inline asm
	shf.l.wrap.b32 %r26907, %r26855, %r26855, %r30990;
	// end inline asm
	// begin inline asm
	shf.l.wrap.b32 %r26911, %r26783, %r26783, %r30994;
	// end inline asm
	xor.b32  	%r33039, %r26907, %r26735;
	xor.b32  	%r26917, %r33039, %r26911;
	shl.b32 	%r33040, %r26907, 3;
	xor.b32  	%r33041, %r33040, %r26807;
	xor.b32  	%r26921, %r33041, %r26911;
	// begin inline asm
	shf.l.wrap.b32 %r26915, %r26917, %r26917, %r30998;
	// end inline asm
	// begin inline asm
	shf.l.wrap.b32 %r26919, %r26921, %r26921, %r31002;
	// end inline asm
	xor.b32  	%r33042, %r26915, %r26907;
	xor.b32  	%r26925, %r33042, %r26919;
	shl.b32 	%r33043, %r26915, 7;
	xor.b32  	%r33044, %r33043, %r26911;
	xor.b32  	%r26929, %r33044, %r26919;
	// begin inline asm
	shf.l.wrap.b32 %r26923, %r26925, %r26925, %r31006;
	// end inline asm
	// begin inline asm
	shf.l.wrap.b32 %r26927, %r26929, %r26929, %r31010;
	// end inline asm
	// begin inline asm
	shf.l.wrap.b32 %r26931, %r26699, %r26699, %r30990;
	// end inline asm
	// begin inline asm
	shf.l.wrap.b32 %r26935, %r26771, %r26771, %r30994;
	// end inline asm
	xor.b32  	%r33045, %r26931, %r26747;
	xor.b32  	%r26941, %r33045, %r26935;
	shl.b32 	%r33046, %r26931, 3;
	xor.b32  	%r33047, %r33046, %r26819;
	xor.b32  	%r26945, %r33047, %r26935;
	// begin inline asm
	shf.l.wrap.b32 %r26939, %r26941, %r26941, %r30998;
	// end inline asm
	// begin inline asm
	shf.l.wrap.b32 %r26943, %r26945, %r26945, %r31002;
	// end inline asm
	xor.b32  	%r33048, %r26939, %r26931;
	xor.b32  	%r26949, %r33048, %r26943;
	shl.b32 	%r33049, %r26939, 7;
	xor.b32  	%r33050, %r33049, %r26935;
	xor.b32  	%r26953, %r33050, %r26943;
	// begin inline asm
	shf.l.wrap.b32 %r26947, %r26949, %r26949, %r31006;
	// end inline asm
	// begin inline asm
	shf.l.wrap.b32 %r26951, %r26953, %r26953, %r31010;
	// end inline asm
	// begin inline asm
	shf.l.wrap.b32 %r26955, %r26847, %r26847, %r30990;
	// end inline asm
	// begin inline asm
	shf.l.wrap.b32 %r26959, %r26727, %r26727, %r30994;
	// end inline asm
	xor.b32  	%r33051, %r26955, %r26871;
	xor.b32  	%r26965, %r33051, %r26959;
	shl.b32 	%r33052, %r26955, 3;
	xor.b32  	%r33053, %r33052, %r26799;
	xor.b32  	%r26969, %r33053, %r26959;
	// begin inline asm
	shf.l.wrap.b32 %r26963, %r26965, %r26965, %r30998;
	// end inline asm
	// begin inline asm
	shf.l.wrap.b32 %r26967, %r26969, %r26969, %r31002;
	// end inline asm
	xor.b32  	%r33054, %r26963, %r26955;
	xor.b32  	%r26973, %r33054, %r26967;
	shl.b32 	%r33055, %r26963, 7;
	xor.b32  	%r33056, %r33055, %r26959;
	xor.b32  	%r26977, %r33056, %r26967;
	// begin inline asm
	shf.l.wrap.b32 %r26971, %r26973, %r26973, %r31006;
	// end inline asm
	// begin inline asm
	shf.l.wrap.b32 %r26975, %r26977, %r26977, %r31010;
	// end inline asm
	xor.b32  	%r33057, %r31011, %r26899;
	xor.b32  	%r33058, %r26731, %r7;
	xor.b32  	%r33059, %r33058, 4;
	xor.b32  	%r33060, %r8, %r26891;
	xor.b32  	%r33061, %r9, %r26779;
	xor.b32  	%r33062, %r31016, %r26803;
	xor.b32  	%r33063, %r11, %r26903;
	ld.const.u32 	%r33064, [d_alpha_n+24];
	xor.b32  	%r33065, %r33064, %r26851;
	xor.b32  	%r33066, %r13, %r26895;
	xor.b32  	%r33067, %r14, %r26867;
	xor.b32  	%r33068, %r15, %r26947;
	xor.b32  	%r33069, %r16, %r26723;
	xor.b32  	%r33070, %r17, %r26939;
	xor.b32  	%r33071, %r31025, %r26951;
	xor.b32  	%r33072, %r19, %r26795;
	ld.const.u32 	%r33073, [d_alpha_n+56];
	xor.b32  	%r33074, %r33073, %r26943;
	xor.b32  	%r33075, %r21, %r26843;
	xor.b32  	%r33076, %r22, %r26923;
	xor.b32  	%r33077, %r23, %r26879;
	xor.b32  	%r33078, %r24, %r26711;
	xor.b32  	%r33079, %r25, %r26915;
	xor.b32  	%r33080, %r26, %r26759;
	xor.b32  	%r33081, %r27, %r26927;
	ld.const.u32 	%r33082, [d_alpha_n+88];
	xor.b32  	%r33083, %r33082, %r26919;
	xor.b32  	%r33084, %r29, %r26831;
	xor.b32  	%r33085, %r30, %r26823;
	xor.b32  	%r33086, %r31039, %r26971;
	xor.b32  	%r33087, %r32, %r26963;
	xor.b32  	%r33088, %r31042, %r26703;
	xor.b32  	%r33089, %r31044, %r26975;
	xor.b32  	%r33090, %r35, %r26751;
	ld.const.u32 	%r33091, [d_alpha_n+120];
	xor.b32  	%r33092, %r33091, %r26775;
	xor.b32  	%r33093, %r37, %r26967;
	and.b32  	%r33094, %r33076, %r33057;
	xor.b32  	%r33095, %r33085, %r33094;
	xor.b32  	%r33096, %r33076, %r33067;
	xor.b32  	%r26981, %r33096, %r33095;
	or.b32  	%r33097, %r33085, %r33057;
	xor.b32  	%r33098, %r33097, %r33067;
	xor.b32  	%r33099, %r26981, %r33057;
	or.b32  	%r33100, %r33099, %r33098;
	xor.b32  	%r33101, %r33100, %r33095;
	and.b32  	%r33102, %r33098, %r33095;
	xor.b32  	%r33103, %r33099, %r33102;
	xor.b32  	%r33104, %r33103, %r33098;
	xor.b32  	%r27129, %r33104, %r33101;
	and.b32  	%r33105, %r33077, %r33059;
	xor.b32  	%r33106, %r33086, %r33105;
	xor.b32  	%r33107, %r33077, %r33068;
	xor.b32  	%r27005, %r33107, %r33106;
	or.b32  	%r33108, %r33086, %r33059;
	xor.b32  	%r33109, %r33108, %r33068;
	xor.b32  	%r33110, %r27005, %r33059;
	or.b32  	%r33111, %r33110, %r33109;
	xor.b32  	%r33112, %r33111, %r33106;
	and.b32  	%r33113, %r33109, %r33106;
	xor.b32  	%r33114, %r33110, %r33113;
	xor.b32  	%r33115, %r33114, %r33109;
	xor.b32  	%r27153, %r33115, %r33112;
	and.b32  	%r33116, %r33078, %r33060;
	xor.b32  	%r33117, %r33087, %r33116;
	xor.b32  	%r33118, %r33078, %r33069;
	xor.b32  	%r27029, %r33118, %r33117;
	or.b32  	%r33119, %r33087, %r33060;
	xor.b32  	%r33120, %r33119, %r33069;
	xor.b32  	%r33121, %r27029, %r33060;
	or.b32  	%r33122, %r33121, %r33120;
	xor.b32  	%r33123, %r33122, %r33117;
	and.b32  	%r33124, %r33120, %r33117;
	xor.b32  	%r33125, %r33121, %r33124;
	xor.b32  	%r33126, %r33125, %r33120;
	xor.b32  	%r26985, %r33126, %r33123;
	and.b32  	%r33127, %r33079, %r33061;
	xor.b32  	%r33128, %r33088, %r33127;
	xor.b32  	%r33129, %r33079, %r33070;
	xor.b32  	%r27053, %r33129, %r33128;
	or.b32  	%r33130, %r33088, %r33061;
	xor.b32  	%r33131, %r33130, %r33070;
	xor.b32  	%r33132, %r27053, %r33061;
	or.b32  	%r33133, %r33132, %r33131;
	xor.b32  	%r33134, %r33133, %r33128;
	and.b32  	%r33135, %r33131, %r33128;
	xor.b32  	%r33136, %r33132, %r33135;
	xor.b32  	%r33137, %r33136, %r33131;
	xor.b32  	%r27009, %r33137, %r33134;
	and.b32  	%r33138, %r33080, %r33062;
	xor.b32  	%r33139, %r33089, %r33138;
	xor.b32  	%r33140, %r33080, %r33071;
	xor.b32  	%r27077, %r33140, %r33139;
	or.b32  	%r33141, %r33089, %r33062;
	xor.b32  	%r33142, %r33141, %r33071;
	xor.b32  	%r33143, %r27077, %r33062;
	or.b32  	%r33144, %r33143, %r33142;
	xor.b32  	%r33145, %r33144, %r33139;
	and.b32  	%r33146, %r33142, %r33139;
	xor.b32  	%r33147, %r33143, %r33146;
	xor.b32  	%r33148, %r33147, %r33142;
	xor.b32  	%r27033, %r33148, %r33145;
	and.b32  	%r33149, %r33081, %r33063;
	xor.b32  	%r33150, %r33090, %r33149;
	xor.b32  	%r33151, %r33081, %r33072;
	xor.b32  	%r27101, %r33151, %r33150;
	or.b32  	%r33152, %r33090, %r33063;
	xor.b32  	%r33153, %r33152, %r33072;
	xor.b32  	%r33154, %r27101, %r33063;
	or.b32  	%r33155, %r33154, %r33153;
	xor.b32  	%r33156, %r33155, %r33150;
	and.b32  	%r33157, %r33153, %r33150;
	xor.b32  	%r33158, %r33154, %r33157;
	xor.b32  	%r33159, %r33158, %r33153;
	xor.b32  	%r27057, %r33159, %r33156;
	and.b32  	%r33160, %r33083, %r33065;
	xor.b32  	%r33161, %r33092, %r33160;
	xor.b32  	%r33162, %r33083, %r33074;
	xor.b32  	%r27125, %r33162, %r33161;
	or.b32  	%r33163, %r33092, %r33065;
	xor.b32  	%r33164, %r33163, %r33074;
	xor.b32  	%r33165, %r27125, %r33065;
	or.b32  	%r33166, %r33165, %r33164;
	xor.b32  	%r33167, %r33166, %r33161;
	and.b32  	%r33168, %r33164, %r33161;
	xor.b32  	%r33169, %r33165, %r33168;
	xor.b32  	%r33170, %r33169, %r33164;
	xor.b32  	%r27081, %r33170, %r33167;
	and.b32  	%r33171, %r33084, %r33066;
	xor.b32  	%r33172, %r33093, %r33171;
	xor.b32  	%r33173, %r33084, %r33075;
	xor.b32  	%r27149, %r33173, %r33172;
	or.b32  	%r33174, %r33093, %r33066;
	xor.b32  	%r33175, %r33174, %r33075;
	xor.b32  	%r33176, %r27149, %r33066;
	or.b32  	%r33177, %r33176, %r33175;
	xor.b32  	%r33178, %r33177, %r33172;
	and.b32  	%r33179, %r33175, %r33172;
	xor.b32  	%r33180, %r33176, %r33179;
	xor.b32  	%r33181, %r33180, %r33175;
	xor.b32  	%r27105, %r33181, %r33178;
	// begin inline asm
	shf.l.wrap.b32 %r26979, %r26981, %r26981, %r30990;
	// end inline asm
	// begin inline asm
	shf.l.wrap.b32 %r26983, %r26985, %r26985, %r30994;
	// end inline asm
	xor.b32  	%r33182, %r26979, %r33112;
	xor.b32  	%r26989, %r33182, %r26983;
	shl.b32 	%r33183, %r26979, 3;
	xor.b32  	%r33184, %r33136, %r33183;
	xor.b32  	%r33185, %r33184, %r26983;
	not.b32 	%r26993, %r33185;
	// begin inline asm
	shf.l.wrap.b32 %r26987, %r26989, %r26989, %r30998;
	// end inline asm
	// begin inline asm
	shf.l.wrap.b32 %r26991, %r26993, %r26993, %r31002;
	// end inline asm
	xor.b32  	%r33186, %r26987, %r26979;
	xor.b32  	%r26997, %r33186, %r26991;
	shl.b32 	%r33187, %r26987, 7;
	xor.b32  	%r33188, %r33187, %r26983;
	xor.b32  	%r27001, %r33188, %r26991;
	// begin inline asm
	shf.l.wrap.b32 %r26995, %r26997, %r26997, %r31006;
	// end inline asm
	// begin inline asm
	shf.l.wrap.b32 %r26999, %r27001, %r27001, %r31010;
	// end inline asm
	// begin inline asm
	shf.l.wrap.b32 %r27003, %r27005, %r27005, %r30990;
	// end inline asm
	// begin inline asm
	shf.l.wrap.b32 %r27007, %r27009, %r27009, %r30994;
	// end inline asm
	xor.b32  	%r33189, %r27003, %r33123;
	xor.b32  	%r27013, %r33189, %r27007;
	shl.b32 	%r33190, %r27003, 3;
	xor.b32  	%r33191, %r33147, %r33190;
	xor.b32  	%r33192, %r33191, %r27007;
	not.b32 	%r27017, %r33192;
	// begin inline asm
	shf.l.wrap.b32 %r27011, %r27013, %r27013, %r30998;
	// end inline asm
	// begin inline asm
	shf.l.wrap.b32 %r27015, %r27017, %r27017, %r31002;
	// end inline asm
	xor.b32  	%r33193, %r27011, %r27003;
	xor.b32  	%r27021, %r33193, %r27015;
	shl.b32 	%r33194, %r27011, 7;
	xor.b32  	%r33195, %r33194, %r27007;
	xor.b32  	%r27025, %r33195, %r27015;
	// begin inline asm
	shf.l.wrap.b32 %r27019, %r27021, %r27021, %r31006;
	// end inline asm
	// begin inline asm
	shf.l.wrap.b32 %r27023, %r27025, %r27025, %r31010;
	// end inline asm
	// begin inline asm
	shf.l.wrap.b32 %r27027, %r27029, %r27029, %r30990;
	// end inline asm
	// begin inline asm
	shf.l.wrap.b32 %r27031, %r27033, %r27033, %r30994;
	// end inline asm
	xor.b32  	%r33196, %r27027, %r33134;
	xor.b32  	%r27037, %r33196, %r27031;
	shl.b32 	%r33197, %r27027, 3;
	xor.b32  	%r33198, %r33158, %r33197;
	xor.b32  	%r33199, %r33198, %r27031;
	not.b32 	%r27041, %r33199;
	// begin inline asm
	shf.l.wrap.b32 %r27035, %r27037, %r27037, %r30998;
	// end inline asm
	// begin inline asm
	shf.l.wrap.b32 %r27039, %r27041, %r27041, %r31002;
	// end inline asm
	xor.b32  	%r33200, %r27035, %r27027;
	xor.b32  	%r27045, %r33200, %r27039;
	shl.b32 	%r33201, %r27035, 7;
	xor.b32  	%r33202, %r33201, %r27031;
	xor.b32  	%r27049, %r33202, %r27039;
	// begin inline asm
	shf.l.wrap.b32 %r27043, %r27045, %r27045, %r31006;
	// end inline asm
	// begin inline asm
	shf.l.wrap.b32 %r27047, %r27049, %r27049, %r31010;
	// end inline asm
	// begin inline asm
	shf.l.wrap.b32 %r27051, %r27053, %r27053, %r30990;
	// end inline asm
	// begin inline asm
	shf.l.wrap.b32 %r27055, %r27057, %r27057, %r30994;
	// end inline asm
	xor.b32  	%r33203, %r27051, %r33145;
	xor.b32  	%r27061, %r33203, %r27055;
	shl.b32 	%r33204, %r27051, 3;
	xor.b32  	%r33205, %r33169, %r33204;
	xor.b32  	%r33206, %r33205, %r27055;
	not.b32 	%r27065, %r33206;
	// begin inline asm
	shf.l.wrap.b32 %r27059, %r27061, %r27061, %r30998;
	// end inline asm
	// begin inline asm
	shf.l.wrap.b32 %r27063, %r27065, %r27065, %r31002;
	// end inline asm
	xor.b32  	%r33207, %r27059, %r27051;
	xor.b32  	%r27069, %r33207, %r27063;
	shl.b32 	%r33208, %r27059, 7;
	xor.b32  	%r33209, %r33208, %r27055;
	xor.b32  	%r27073, %r33209, %r27063;
	// begin inline asm
	shf.l.wrap.b32 %r27067, %r27069, %r27069, %r31006;
	// end inline asm
	// begin inline asm
	shf.l.wrap.b32 %r27071, %r27073, %r27073, %r31010;
	// end inline asm
	// begin inline asm
	shf.l.wrap.b32 %r27075, %r27077, %r27077, %r30990;
	// end inline asm
	// begin inline asm
	shf.l.wrap.b32 %r27079, %r27081, %r27081, %r30994;
	// end inline asm
	xor.b32  	%r33210, %r27075, %r33156;
	xor.b32  	%r27085, %r33210, %r27079;
	shl.b32 	%r33211, %r27075, 3;
	xor.b32  	%r33212, %r33180, %r33211;
	xor.b32  	%r33213, %r33212, %r27079;
	not.b32 	%r27089, %r33213;
	// begin inline asm
	shf.l.wrap.b32 %r27083, %r27085, %r27085, %r30998;
	// end inline asm
	// begin inline asm
	shf.l.wrap.b32 %r27087, %r27089, %r27089, %r31002;
	// end inline asm
	xor.b32  	%r33214, %r27083, %r27075;
	xor.b32  	%r27093, %r33214, %r27087;
	shl.b32 	%r33215, %r27083, 7;
	xor.b32  	%r33216, %r33215, %r27079;
	xor.b32  	%r27097, %r33216, %r27087;
	// begin inline asm
	shf.l.wrap.b32 %r27091, %r27093, %r27093, %r31006;
	// end inline asm
	// begin inline asm
	shf.l.wrap.b32 %r27095, %r27097, %r27097, %r31010;
	// end inline asm
	// begin inline asm
	shf.l.wrap.b32 %r27099, %r27101, %r27101, %r30990;
	// end inline asm
	// begin inline asm
	shf.l.wrap.b32 %r27103, %r27105, %r27105, %r30994;
	// end inline asm
	xor.b32  	%r33217, %r27099, %r33167;
	xor.b32  	%r27109, %r33217, %r27103;
	shl.b32 	%r33218, %r27099, 3;
	xor.b32  	%r33219, %r33103, %r33218;
	xor.b32  	%r33220, %r33219, %r27103;
	not.b32 	%r27113, %r33220;
	// begin inline asm
	shf.l.wrap.b32 %r27107, %r27109, %r27109, %r30998;
	// end inline asm
	// begin inline asm
	shf.l.wrap.b32 %r27111, %r27113, %r27113, %r31002;
	// end inline asm
	xor.b32  	%r33221, %r27107, %r27099;
	xor.b32  	%r27117, %r33221, %r27111;
	shl.b32 	%r33222, %r27107, 7;
	xor.b32  	%r33223, %r33222, %r27103;
	xor.b32  	%r27121, %r33223, %r27111;
	// begin inline asm
	shf.l.wrap.b32 %r27115, %r27117, %r27117, %r31006;
	// end inline asm
	// begin inline asm
	shf.l.wrap.b32 %r27119, %r27121, %r27121, %r31010;
	// end inline asm
	// begin inline asm
	shf.l.wrap.b32 %r27123, %r27125, %r27125, %r30990;
	// end inline asm
	// begin inline asm
	shf.l.wrap.b32 %r27127, %r27129, %r27129, %r30994;
	// end inline asm
	xor.b32  	%r33224, %r27123, %r33178;
	xor.b32  	%r27133, %r33224, %r27127;
	shl.b32 	%r33225, %r27123, 3;
	xor.b32  	%r33226, %r33114, %r33225;
	xor.b32  	%r33227, %r33226, %r27127;
	not.b32 	%r27137, %r33227;
	// begin inline asm
	shf.l.wrap.b32 %r27131, %r27133, %r27133, %r30998;
	// end inline asm
	// begin inline asm
	shf.l.wrap.b32 %r27135, %r27137, %r27137, %r31002;
	// end inline asm
	xor.b32  	%r33228, %r27131, %r27123;
	xor.b32  	%r27141, %r33228, %r27135;
	shl.b32 	%r33229, %r27131, 7;
	xor.b32  	%r33230, %r33229, %r27127;
	xor.b32  	%r27145, %r33230, %r27135;
	// begin inline asm
	shf.l.wrap.b32 %r27139, %r27141, %r27141, %r31006;
	// end inline asm
	// begin inline asm
	shf.l.wrap.b32 %r27143, %r27145, %r27145, %r31010;
	// end inline asm
	// begin inline asm
	shf.l.wrap.b32 %r27147, %r27149, %r27149, %r30990;
	// end inline asm
	// begin inline asm
	shf.l.wrap.b32 %r27151, %r27153, %r27153, %r30994;
	// end inline asm
	xor.b32  	%r33231, %r27147, %r33101;
	xor.b32  	%r27157, %r33231, %r27151;
	shl.b32 	%r33232, %r27147, 3;
	xor.b32  	%r33233, %r33125, %r33232;
	xor.b32  	%r33234, %r33233, %r27151;
	not.b32 	%r27161, %r33234;
	// begin inline asm
	shf.l.wrap.b32 %r27155, %r27157, %r27157, %r30998;
	// end inline asm
	// begin inline asm
	shf.l.wrap.b32 %r27159, %r27161, %r27161, %r31002;
	// end inline asm
	xor.b32  	%r33235, %r27155, %r27147;
	xor.b32  	%r27165, %r33235, %r27159;
	shl.b32 	%r33236, %r27155, 7;
	xor.b32  	%r33237, %r33236, %r27151;
	xor.b32  	%r27169, %r33237, %r27159;
	// begin inline asm
	shf.l.wrap.b32 %r27163, %r27165, %r27165, %r31006;
	// end inline asm
	// begin inline asm
	shf.l.wrap.b32 %r27167, %r27169, %r27169, %r31010;
	// end inline asm
	// begin inline asm
	shf.l.wrap.b32 %r27171, %r26995, %r26995, %r30990;
	// end inline asm
	// begin inline asm
	shf.l.wrap.b32 %r27175, %r27115, %r27115, %r30994;
	// end inline asm
	xor.b32  	%r33238, %r27171, %r27043;
	xor.b32  	%r27181, %r33238, %r27175;
	shl.b32 	%r33239, %r27171, 3;
	xor.b32  	%r33240, %r33239, %r27163;
	xor.b32  	%r27185, %r33240, %r27175;
	// begin inline asm
	shf.l.wrap.b32 %r27179, %r27181, %r27181, %r30998;
	// end inline asm
	// begin inline asm
	shf.l.wrap.b32 %r27183, %r27185, %r27185, %r31002;
	// end inline asm
	xor.b32  	%r33241, %r27179, %r27171;
	xor.b32  	%r27189, %r33241, %r27183;
	shl.b32 	%r33242, %r27179, 7;
	xor.b32  	%r33243, %r33242, %r27175;
	xor.b32  	%r27193, %r33243, %r27183;
	// begin inline asm
	shf.l.wrap.b32 %r27187, %r27189, %r27189, %r31006;
	// end inline asm
	// begin inline asm
	shf.l.wrap.b32 %r27191, %r27193, %r27193, %r31010;
	// end inline asm
	// begin inline asm
	shf.l.wrap.b32 %r27195, %r27143, %r27143, %r30990;
	// end inline asm
	// begin inline asm
	shf.l.wrap.b32 %r27199, %r27071, %r27071, %r30994;
	// end inline asm
	xor.b32  	%r33244, %r27195, %r27023;
	xor.b32  	%r27205, %r33244, %r27199;
	shl.b32 	%r33245, %r27195, 3;
	xor.b32  	%r33246, %r33245, %r27095;
	xor.b32  	%r27209, %r33246, %r27199;
	// begin inline asm
	shf.l.wrap.b32 %r27203, %r27205, %r27205, %r30998;
	// end inline asm
	// begin inline asm
	shf.l.wrap.b32 %r27207, %r27209, %r27209, %r31002;
	// end inline asm
	xor.b32  	%r33247, %r27203, %r27195;
	xor.b32  	%r27213, %r33247, %r27207;
	shl.b32 	%r33248, %r27203, 7;
	xor.b32  	%r33249, %r33248, %r27199;
	xor.b32  	%r27217, %r33249, %r27207;
	// begin inline asm
	shf.l.wrap.b32 %r27211, %r27213, %r27213, %r31006;
	// end inline asm
	// begin inline asm
	shf.l.wrap.b32 %r27215, %r27217, %r27217, %r31010;
	// end inline asm
	// begin inline asm
	shf.l.wrap.b32 %r27219, %r26987, %r26987, %r30990;
	// end inline asm
	// begin inline asm
	shf.l.wrap.b32 %r27223, %r27059, %r27059, %r30994;
	// end inline asm
	xor.b32  	%r33250, %r27219, %r27035;
	xor.b32  	%r27229, %r33250, %r27223;
	shl.b32 	%r33251, %r27219, 3;
	xor.b32  	%r33252, %r33251, %r27107;
	xor.b32  	%r27233, %r33252, %r27223;
	// begin inline asm
	shf.l.wrap.b32 %r27227, %r27229, %r27229, %r30998;
	// end inline asm
	// begin inline asm
	shf.l.wrap.b32 %r27231, %r27233, %r27233, %r31002;
	// end inline asm
	xor.b32  	%r33253, %r27227, %r27219;
	xor.b32  	%r27237, %r33253, %r27231;
	shl.b32 	%r33254, %r27227, 7;
	xor.b32  	%r33255, %r33254, %r27223;
	xor.b32  	%r27241, %r33255, %r27231;
	// begin inline asm
	shf.l.wrap.b32 %r27235, %r27237, %r27237, %r31006;
	// end inline asm
	// begin inline asm
	shf.l.wrap.b32 %r27239, %r27241, %r27241, %r31010;
	// end inline asm
	// begin inline asm
	shf.l.wrap.b32 %r27243, %r27135, %r27135, %r30990;
	// end inline asm
	// begin inline asm
	shf.l.wrap.b32 %r27247, %r27015, %r27015, %r30994;
	// end inline asm
	xor.b32  	%r33256, %r27243, %r27159;
	xor.b32  	%r27253, %r33256, %r27247;
	shl.b32 	%r33257, %r27243, 3;
	xor.b32  	%r33258, %r33257, %r27087;
	xor.b32  	%r27257, %r33258, %r27247;
	// begin inline asm
	shf.l.wrap.b32 %r27251, %r27253, %r27253, %r30998;
	// end inline asm
	// begin inline asm
	shf.l.wrap.b32 %r27255, %r27257, %r27257, %r31002;
	// end inline asm
	xor.b32  	%r33259, %r27251, %r27243;
	xor.b32  	%r27261, %r33259, %r27255;
	shl.b32 	%r33260, %r27251, 7;
	xor.b32  	%r33261, %r33260, %r27247;
	xor.b32  	%r27265, %r33261, %r27255;
	// begin inline asm
	shf.l.wrap.b32 %r27259, %r27261, %r27261, %r31006;
	// end inline asm
	// begin inline asm
	shf.l.wrap.b32 %r27263, %r27265, %r27265, %r31010;
	// end inline asm
	xor.b32  	%r33262, %r31011, %r27187;
	xor.b32  	%r33263, %r27019, %r7;
	xor.b32  	%r33264, %r33263, 5;
	xor.b32  	%r33265, %r8, %r27179;
	xor.b32  	%r33266, %r9, %r27067;
	xor.b32  	%r33267, %r31016, %r27091;
	xor.b32  	%r33268, %r11, %r27191;
	xor.b32  	%r33269, %r33064, %r27139;
	ld.const.u32 	%r33270, [d_alpha_n+28];
	xor.b32  	%r33271, %r33270, %r27183;
	xor.b32  	%r33272, %r14, %r27155;
	xor.b32  	%r33273, %r15, %r27235;
	xor.b32  	%r33274, %r16, %r27011;
	xor.b32  	%r33275, %r17, %r27227;
	xor.b32  	%r33276, %r31025, %r27239;
	xor.b32  	%r33277, %r19, %r27083;
	xor.b32  	%r33278, %r33073, %r27231;
	ld.const.u32 	%r33279, [d_alpha_n+60];
	xor.b32  	%r33280, %r33279, %r27131;
	xor.b32  	%r33281, %r22, %r27211;
	xor.b32  	%r33282, %r23, %r27167;
	xor.b32  	%r33283, %r24, %r26999;
	xor.b32  	%r33284, %r25, %r27203;
	xor.b32  	%r33285, %r26, %r27047;
	xor.b32  	%r33286, %r27, %r27215;
	xor.b32  	%r33287, %r33082, %r27207;
	ld.const.u32 	%r33288, [d_alpha_n+92];
	xor.b32  	%r33289, %r33288, %r27119;
	xor.b32  	%r33290, %r30, %r27111;
	xor.b32  	%r33291, %r31039, %r27259;
	xor.b32  	%r33292, %r32, %r27251;
	xor.b32  	%r33293, %r31042, %r26991;
	xor.b32  	%r33294, %r31044, %r27263;
	xor.b32  	%r33295, %r35, %r27039;
	xor.b32  	%r33296, %r33091, %r27063;
	ld.const.u32 	%r33297, [d_alpha_n+124];
	xor.b32  	%r33298, %r33297, %r27255;
	and.b32  	%r33299, %r33281, %r33262;
	xor.b32  	%r33300, %r33290, %r33299;
	xor.b32  	%r33301, %r33281, %r33272;
	xor.b32  	%r27269, %r33301, %r33300;
	or.b32  	%r33302, %r33290, %r33262;
	xor.b32  	%r33303, %r33302, %r33272;
	xor.b32  	%r33304, %r27269, %r33262;
	or.b32  	%r33305, %r33304, %r33303;
	xor.b32  	%r33306, %r33305, %r33300;
	and.b32  	%r33307, %r33303, %r33300;
	xor.b32  	%r33308, %r33304, %r33307;
	xor.b32  	%r33309, %r33308, %r33303;
	xor.b32  	%r27417, %r33309, %r33306;
	and.b32  	%r33310, %r33282, %r33264;
	xor.b32  	%r33311, %r33291, %r33310;
	xor.b32  	%r33312, %r33282, %r33273;
	xor.b32  	%r27293, %r33312, %r33311;
	or.b32  	%r33313, %r33291, %r33264;
	xor.b32  	%r33314, %r33313, %r33273;
	xor.b32  	%r33315, %r27293, %r33264;
	or.b32  	%r33316, %r33315, %r33314;
	xor.b32  	%r33317, %r33316, %r33311;
	and.b32  	%r33318, %r33314, %r33311;
	xor.b32  	%r33319, %r33315, %r33318;
	xor.b32  	%r33320, %r33319, %r33314;
	xor.b32  	%r27441, %r33320, %r33317;
	and.b32  	%r33321, %r33283, %r33265;
	xor.b32  	%r33322, %r33292, %r33321;
	xor.b32  	%r33323, %r33283, %r33274;
	xor.b32  	%r27317, %r33323, %r33322;
	or.b32  	%r33324, %r33292, %r33265;
	xor.b32  	%r33325, %r33324, %r33274;
	xor.b32  	%r33326, %r27317, %r33265;
	or.b32  	%r33327, %r33326, %r33325;
	xor.b32  	%r33328, %r33327, %r33322;
	and.b32  	%r33329, %r33325, %r33322;
	xor.b32  	%r33330, %r33326, %r33329;
	xor.b32  	%r33331, %r33330, %r33325;
	xor.b32  	%r27273, %r33331, %r33328;
	and.b32  	%r33332, %r33284, %r33266;
	xor.b32  	%r33333, %r33293, %r33332;
	xor.b32  	%r33334, %r33284, %r33275;
	xor.b32  	%r27341, %r33334, %r33333;
	or.b32  	%r33335, %r33293, %r33266;
	xor.b32  	%r33336, %r33335, %r33275;
	xor.b32  	%r33337, %r27341, %r33266;
	or.b32  	%r33338, %r33337, %r33336;
	xor.b32  	%r33339, %r33338, %r33333;
	and.b32  	%r33340, %r33336, %r33333;
	xor.b32  	%r33341, %r33337, %r33340;
	xor.b32  	%r33342, %r33341, %r33336;
	xor.b32  	%r27297, %r33342, %r33339;
	and.b32  	%r33343, %r33285, %r33267;
	xor.b32  	%r33344, %r33294, %r33343;
	xor.b32  	%r33345, %r33285, %r33276;
	xor.b32  	%r27365, %r33345, %r33344;
	or.b32  	%r33346, %r33294, %r33267;
	xor.b32  	%r33347, %r33346, %r33276;
	xor.b32  	%r33348, %r27365, %r33267;
	or.b32  	%r33349, %r33348, %r33347;
	xor.b32  	%r33350, %r33349, %r33344;
	and.b32  	%r33351, %r33347, %r33344;
	xor.b32  	%r33352, %r33348, %r33351;
	xor.b32  	%r33353, %r33352, %r33347;
	xor.b32  	%r27321, %r33353, %r33350;
	and.b32  	%r33354, %r33286, %r33268;
	xor.b32  	%r33355, %r33295, %r33354;
	xor.b32  	%r33356, %r33286, %r33277;
	xor.b32  	%r27389, %r33356, %r33355;
	or.b32  	%r33357, %r33295, %r33268;
	xor.b32  	%r33358, %r33357, %r33277;
	xor.b32  	%r33359, %r27389, %r33268;
	or.b32  	%r33360, %r33359, %r33358;
	xor.b32  	%r33361, %r33360, %r33355;
	and.b32  	%r33362, %r33358, %r33355;
	xor.b32  	%r33363, %r33359, %r33362;
	xor.b32  	%r33364, %r33363, %r33358;
	xor.b32  	%r27345, %r33364, %r33361;
	and.b32  	%r33365, %r33287, %r33269;
	xor.b32  	%r33366, %r33296, %r33365;
	xor.b32  	%r33367, %r33287, %r33278;
	xor.b32  	%r27413, %r33367, %r33366;
	or.b32  	%r33368, %r33296, %r33269;
	xor.b32  	%r33369, %r33368, %r33278;
	xor.b32  	%r33370, %r27413, %r33269;
	or.b32  	%r33371, %r33370, %r33369;
	xor.b32  	%r33372, %r33371, %r33366;
	and.b32  	%r33373, %r33369, %r33366;
	xor.b32  	%r33374, %r33370, %r33373;
	xor.b32  	%r33375, %r33374, %r33369;
	xor.b32  	%r27369, %r33375, %r33372;
	and.b32  	%r33376, %r33289, %r33271;
	xor.b32  	%r33377, %r33298, %r33376;
	xor.b32  	%r33378, %r33289, %r33280;
	xor.b32  	%r27437, %r33378, %r33377;
	or.b32  	%r33379, %r33298, %r33271;
	xor.b32  	%r33380, %r33379, %r33280;
	xor.b32  	%r33381, %r27437, %r33271;
	or.b32  	%r33382, %r33381, %r33380;
	xor.b32  	%r33383, %r33382, %r33377;
	and.b32  	%r33384, %r33380, %r33377;
	xor.b32  	%r33385, %r33381, %r33384;
	xor.b32  	%r33386, %r33385, %r33380;
	xor.b32  	%r27393, %r33386, %r33383;
	// begin inline asm
	shf.l.wrap.b32 %r27267, %r27269, %r27269, %r30990;
	// end inline asm
	// begin inline asm
	shf.l.wrap.b32 %r27271, %r27273, %r27273, %r30994;
	// end inline asm
	xor.b32  	%r33387, %r27267, %r33317;
	xor.b32  	%r27277, %r33387, %r27271;
	shl.b32 	%r33388, %r27267, 3;
	xor.b32  	%r33389, %r33341, %r33388;
	xor.b32  	%r33390, %r33389, %r27271;
	not.b32 	%r27281, %r33390;
	// begin inline asm
	shf.l.wrap.b32 %r27275, %r27277, %r27277, %r30998;
	// end inline asm
	// begin inline asm
	shf.l.wrap.b32 %r27279, %r27281, %r27281, %r31002;
	// end inline asm
	xor.b32  	%r33391, %r27275, %r27267;
	xor.b32  	%r27285, %r33391, %r27279;
	shl.b32 	%r33392, %r27275, 7;
	xor.b32  	%r33393, %r33392, %r27271;
	xor.b32  	%r27289, %r33393, %r27279;
	// begin inline asm
	shf.l.wrap.b32 %r27283, %r27285, %r27285, %r31006;
	// end inline asm
	// begin inline asm
	shf.l.wrap.b32 %r27287, %r27289, %r27289, %r31010;
	// end inline asm
	// begin inline asm
	shf.l.wrap.b32 %r27291, %r27293, %r27293, %r30990;
	// end inline asm
	// begin inline asm
	shf.l.wrap.b32 %r27295, %r27297, %r27297, %r30994;
	// end inline asm
	xor.b32  	%r33394, %r27291, %r33328;
	xor.b32  	%r27301, %r33394, %r27295;
	shl.b32 	%r33395, %r27291, 3;
	xor.b32  	%r33396, %r33352, %r33395;
	xor.b32  	%r33397, %r33396, %r27295;
	not.b32 	%r27305, %r33397;
	// begin inline asm
	shf.l.wrap.b32 %r27299, %r27301, %r27301, %r30998;
	// end inline asm
	// begin inline asm
	shf.l.wrap.b32 %r27303, %r27305, %r27305, %r31002;
	// end inline asm
	xor.b32  	%r33398, %r27299, %r27291;
	xor.b32  	%r27309, %r33398, %r27303;
	shl.b32 	%r33399, %r27299, 7;
	xor.b32  	%r33400, %r33399, %r27295;
	xor.b32  	%r27313, %r33400, %r27303;
	// begin inline asm
	shf.l.wrap.b32 %r27307, %r27309, %r27309, %r31006;
	// end inline asm
	// begin inline asm
	shf.l.wrap.b32 %r27311, %r27313, %r27313, %r31010;
	// end inline asm
	// begin inline asm
	shf.l.wrap.b32 %r27315, %r27317, %r27317, %r30990;
	// end inline asm
	// begin inline asm
	shf.l.wrap.b32 %r27319, %r27321, %r27321, %r30994;
	// end inline asm
	xor.b32  	%r33401, %r27315, %r33339;
	xor.b32  	%r27325, %r33401, %r27319;
	shl.b32 	%r33402, %r27315, 3;
	xor.b32  	%r33403, %r33363, %r33402;
	xor.b32  	%r33404, %r33403, %r27319;
	not.b32 	%r27329, %r33404;
	// begin inline asm
	shf.l.wrap.b32 %r27323, %r27325, %r27325, %r30998;
	// end inline asm
	// begin inline asm
	shf.l.wrap.b32 %r27327, %r27329, %r27329, %r31002;
	// end inline asm
	xor.b32  	%r33405, %r27323, %r27315;
	xor.b32  	%r27333, %r33405, %r27327;
	shl.b32 	%r33406, %r27323, 7;
	xor.b32  	%r33407, %r33406, %r27319;
	xor.b32  	%r27337, %r33407, %r27327;
	// begin inline asm
	shf.l.wrap.b32 %r27331, %r27333, %r27333, %r31006;
	// end inline asm
	// begin inline asm
	shf.l.wrap.b32 %r27335, %r27337, %r27337, %r31010;
	// end inline asm
	// begin inline asm
	shf.l.wrap.b32 %r27339, %r27341, %r27341, %r30990;
	// end inline asm
	// begin inline asm
	shf.l.wrap.b32 %r27343, %r27345, %r27345, %r30994;
	// end inline asm
	xor.b32  	%r33408, %r27339, %r33350;
	xor.b32  	%r27349, %r33408, %r27343;
	shl.b32 	%r33409, %r27339, 3;
	xor.b32  	%r33410, %r33374, %r33409;
	xor.b32  	%r33411, %r33410, %r27343;
	not.b32 	%r27353, %r33411;
	// begin inline asm
	shf.l.wrap.b32 %r27347, %r27349, %r27349, %r30998;
	// end inline asm
	// begin inline asm
	shf.l.wrap.b32 %r27351, %r27353, %r27353, %r31002;
	// end inline asm
	xor.b32  	%r33412, %r27347, %r27339;
	xor.b32  	%r27357, %r33412, %r27351;
	shl.b32 	%r33413, %r27347, 7;
	xor.b32  	%r33414, %r33413, %r27343;
	xor.b32  	%r27361, %r33414, %r27351;
	// begin inline asm
	shf.l.wrap.b32 %r27355, %r27357, %r27357, %r31006;
	// end inline asm
	// begin inline asm
	shf.l.wrap.b32 %r27359, %r27361, %r27361, %r31010;
	// end inline asm
	// begin inline asm
	shf.l.wrap.b32 %r27363, %r27365, %r27365, %r30990;
	// end inline asm
	// begin inline asm
	shf.l.wrap.b32 %r27367, %r27369, %r27369, %r30994;
	// end inline asm
	xor.b32  	%r33415, %r27363, %r33361;
	xor.b32  	%r27373, %r33415, %r27367;
	shl.b32 	%r33416, %r27363, 3;
	xor.b32  	%r33417, %r33385, %r33416;
	xor.b32  	%r33418, %r33417, %r27367;
	not.b32 	%r27377, %r33418;
	// begin inline asm
	shf.l.wrap.b32 %r27371, %r27373, %r27373, %r30998;
	// end inline asm
	// begin inline asm
	shf.l.wrap.b32 %r27375, %r27377, %r27377, %r31002;
	// end inline asm
	xor.b32  	%r33419, %r27371, %r27363;
	xor.b32  	%r27381, %r33419, %r27375;
	shl.b32 	%r33420, %r27371, 7;
	xor.b32  	%r33421, %r33420, %r27367;
	xor.b32  	%r27385, %r33421, %r27375;
	// begin inline asm
	shf.l.wrap.b32 %r27379, %r27381, %r27381, %r31006;
	// end inline asm
	// begin inline asm
	shf.l.wrap.b32 %r27383, %r27385, %r27385, %r31010;
	// end inline asm
	// begin inline asm
	shf.l.wrap.b32 %r27387, %r27389, %r27389, %r30990;
	// end inline asm
	// begin inline asm
	shf.l.wrap.b32 %r27391, %r27393, %r27393, %r30994;
	// end inline asm
	xor.b32  	%r33422, %r27387, %r33372;
	xor.b32  	%r27397, %r33422, %r27391;
	shl.b32 	%r33423, %r27387, 3;
	xor.b32  	%r33424, %r33308, %r33423;
	xor.b32  	%r33425, %r33424, %r27391;
	not.b32 	%r27401, %r33425;
	// begin inline asm
	shf.l.wrap.b32 %r27395, %r27397, %r27397, %r30998;
	// end inline asm
	// begin inline asm
	shf.l.wrap.b32 %r27399, %r27401, %r27401, %r31002;
	// end inline asm
	xor.b32  	%r33426, %r27395, %r27387;
	xor.b32  	%r27405, %r33426, %r27399;
	shl.b32 	%r33427, %r27395, 7;
	xor.b32  	%r33428, %r33427, %r27391;
	xor.b32  	%r27409, %r33428, %r27399;
	// begin inline asm
	shf.l.wrap.b32 %r27403, %r27405, %r27405, %r31006;
	// end inline asm
	// begin inline asm
	shf.l.wrap.b32 %r27407, %r27409, %r27409, %r31010;
	// end inline asm
	// begin inline asm
	shf.l.wrap.b32 %r27411, %r27413, %r27413, %r30990;
	// end inline asm
	// begin inline asm
	shf.l.wrap.b32 %r27415, %r27417, %r27417, %r30994;
	// end inline asm
	xor.b32  	%r33429, %r27411, %r33383;
	xor.b32  	%r27421, %r33429, %r27415;
	shl.b32 	%r33430, %r27411, 3;
	xor.b32  	%r33431, %r33319, %r33430;
	xor.b32  	%r33432, %r33431, %r27415;
	not.b32 	%r27425, %r33432;
	// begin inline asm
	shf.l.wrap.b32 %r27419, %r27421, %r27421, %r30998;
	// end inline asm
	// begin inline asm
	shf.l.wrap.b32 %r27423, %r27425, %r27425, %r31002;
	// end inline asm
	xor.b32  	%r33433, %r27419, %r27411;
	xor.b32  	%r27429, %r33433, %r27423;
	shl.b32 	%r33434, %r27419, 7;
	xor.b32  	%r33435, %r33434, %r27415;
	xor.b32  	%r27433, %r33435, %r27423;
	// begin inline asm
	shf.l.wrap.b32 %r27427, %r27429, %r27429, %r31006;
	// end inline asm
	// begin inline asm
	shf.l.wrap.b32 %r27431, %r27433, %r27433, %r31010;
	// end inline asm
	// begin inline asm
	shf.l.wrap.b32 %r27435, %r27437, %r27437, %r30990;
	// end inline asm
	// begin inline asm
	shf.l.wrap.b32 %r27439, %r27441, %r27441, %r30994;
	// end inline asm
	xor.b32  	%r33436, %r27435, %r33306;
	xor.b32  	%r27445, %r33436, %r27439;
	shl.b32 	%r33437, %r27435, 3;
	xor.b32  	%r33438, %r33330, %r33437;
	xor.b32  	%r33439, %r33438, %r27439;
	not.b32 	%r27449, %r33439;
	// begin inline asm
	shf.l.wrap.b32 %r27443, %r27445, %r27445, %r30998;
	// end inline asm
	// begin inline asm
	shf.l.wrap.b32 %r27447, %r27449, %r27449, %r31002;
	// end inline asm
	xor.b32  	%r33440, %r27443, %r27435;
	xor.b32  	%r27453, %r33440, %r27447;
	shl.b32 	%r33441, %r27443, 7;
	xor.b32  	%r33442, %r33441, %r27439;
	xor.b32  	%r27457, %r33442, %r27447;
	// begin inline asm
	shf.l.wrap.b32 %r27451, %r27453, %r27453, %r31006;
	// end inline asm
	// begin inline asm
	shf.l.wrap.b32 %r27455, %r27457, %r27457, %r31010;
	// end inline asm
	// begin inline asm
	shf.l.wrap.b32 %r27459, %r27283, %r27283, %r30990;
	// end inline asm
	// begin inline asm
	shf.l.wrap.b32 %r27463, %r27403, %r27403, %r30994;
	// end inline asm
	xor.b32  	%r33443, %r27459, %r27331;
	xor.b32  	%r27469, %r33443, %r27463;
	shl.b32 	%r33444, %r27459, 3;
	xor.b32  	%r33445, %r33444, %r27451;
	xor.b32  	%r27473, %r33445, %r27463;
	// begin inline asm
	shf.l.wrap.b32 %r27467, %r27469, %r27469, %r30998;
	// end inline asm
	// begin inline asm
	shf.l.wrap.b32 %r27471, %r27473, %r27473, %r31002;
	// end inline asm
	xor.b32  	%r33446, %r27467, %r27459;
	xor.b32  	%r27477, %r33446, %r27471;
	shl.b32 	%r33447, %r27467, 7;
	xor.b32  	%r33448, %r33447, %r27463;
	xor.b32  	%r27481, %r33448, %r27471;
	// begin inline asm
	shf.l.wrap.b32 %r27475, %r27477, %r27477, %r31006;
	// end inline asm
	// begin inline asm
	shf.l.wrap.b32 %r27479, %r27481, %r27481, %r31010;
	// end inline asm
	// begin inline asm
	shf.l.wrap.b32 %r27483, %r27431, %r27431, %r30990;
	// end inline asm
	// begin inline asm
	shf.l.wrap.b32 %r27487, %r27359, %r27359, %r30994;
	// end inline asm
	xor.b32  	%r33449, %r27483, %r27311;
	xor.b32  	%r27493, %r33449, %r27487;
	shl.b32 	%r33450, %r27483, 3;
	xor.b32  	%r33451, %r33450, %r27383;
	xor.b32  	%r27497, %r33451, %r27487;
	// begin inline asm
	shf.l.wrap.b32 %r27491, %r27493, %r27493, %r30998;
	// end inline asm
	// begin inline asm
	shf.l.wrap.b32 %r27495, %r27497, %r27497, %r31002;
	// end inline asm
	xor.b32  	%r33452, %r27491, %r27483;
	xor.b32  	%r27501, %r33452, %r27495;
	shl.b32 	%r33453, %r27491, 7;
	xor.b32  	%r33454, %r33453, %r27487;
	xor.b32  	%r27505, %r33454, %r27495;
	// begin inline asm
	shf.l.wrap.b32 %r27499, %r27501, %r27501, %r31006;
	// end inline asm
	// begin inline asm
	shf.l.wrap.b32 %r27503, %r27505, %r27505, %r31010;
	// end inline asm
	// begin inline asm
	shf.l.wrap.b32 %r27507, %r27275, %r27275, %r30990;
	// end inline asm
	// begin inline asm
	shf.l.wrap.b32 %r27511, %r27347, %r27347, %r30994;
	// end inline asm
	xor.b32  	%r33455, %r27507, %r27323;
	xor.b32  	%r27517, %r33455, %r27511;
	shl.b32 	%r33456, %r27507, 3;
	xor.b32  	%r33457, %r33456, %r27395;
	xor.b32  	%r27521, %r33457, %r27511;
	// begin inline asm
	shf.l.wrap.b32 %r27515, %r27517, %r27517, %r30998;
	// end inline asm
	// begin inline asm
	shf.l.wrap.b32 %r27519, %r27521, %r27521, %r31002;
	// end inline asm
	xor.b32  	%r33458, %r27515, %r27507;
	xor.b32  	%r27525, %r33458, %r27519;
	shl.b32 	%r33459, %r27515, 7;
	xor.b32  	%r33460, %r33459, %r27511;
	xor.b32  	%r27529, %r33460, %r27519;
	// begin inline asm
	shf.l.wrap.b32 %r27523, %r27525, %r27525, %r31006;
	// end inline asm
	// begin inline asm
	shf.l.wrap.b32 %r27527, %r27529, %r27529, %r31010;
	// end inline asm
	// begin inline asm
	shf.l.wrap.b32 %r27531, %r27423, %r27423, %r30990;
	// end inline asm
	// begin inline asm
	shf.l.wrap.b32 %r27535, %r27303, %r27303, %r30994;
	// end inline asm
	xor.b32  	%r33461, %r27531, %r27447;
	xor.b32  	%r27541, %r33461, %r27535;
	shl.b32 	%r33462, %r27531, 3;
	xor.b32  	%r33463, %r33462, %r27375;
	xor.b32  	%r27545, %r33463, %r27535;
	// begin inline asm
	shf.l.wrap.b32 %r27539, %r27541, %r27541, %r30998;
	// end inline asm
	// begin inline asm
	shf.l.wrap.b32 %r27543, %r27545, %r27545, %r31002;
	// end inline asm
	xor.b32  	%r33464, %r27539, %r27531;
	xor.b32  	%r27549, %r33464, %r27543;
	shl.b32 	%r33465, %r27539, 7;
	xor.b32  	%r33466, %r33465, %r27535;
	xor.b32  	%r27553, %r33466, %r27543;
	// begin inline asm
	shf.l.wrap.b32 %r27547, %r27549, %r27549, %r31006;
	// end inline asm
	// begin inline asm
	shf.l.wrap.b32 %r27551, %r27553, %r27553, %r31010;
	// end inline asm
	xor.b32  	%r33467, %r32222, %r27407;
	xor.b32  	%r33468, %r32223, %r27495;
	xor.b32  	%r33469, %r32224, %r27503;
	xor.b32  	%r33470, %r32225, %r27335;
	xor.b32  	%r33471, %r32226, %r27491;
	xor.b32  	%r33472, %r32227, %r27287;
	xor.b32  	%r33473, %r32228, %r27455;
	xor.b32  	%r33474, %r32229, %r27499;
	xor.b32  	%r33475, %r32230, %r27471;
	xor.b32  	%r33476, %r32231, %r27427;
	xor.b32  	%r33477, %r32232, %r27479;
	xor.b32  	%r33478, %r32233, %r27379;
	xor.b32  	%r33479, %r32234, %r27355;
	xor.b32  	%r33480, %r32235, %r27467;
	xor.b32  	%r33481, %r32236, %r27307;
	xor.b32  	%r33482, %r32237, %r27475;
	ld.const.u32 	%r33483, [d_T512+3136];
	ld.const.u32 	%r33484, [d_T512+3140];
	ld.const.u32 	%r33485, [d_T512+3144];
	ld.const.u32 	%r33486, [d_T512+3148];
	ld.const.u32 	%r33487, [d_T512+3152];
	ld.const.u32 	%r33488, [d_T512+3156];
	ld.const.u32 	%r33489, [d_T512+3160];
	ld.const.u32 	%r33490, [d_T512+3164];
	ld.const.u32 	%r33491, [d_T512+3168];
	ld.const.u32 	%r33492, [d_T512+3172];
	ld.const.u32 	%r33493, [d_T512+3176];
	ld.const.u32 	%r33494, [d_T512+3180];
	ld.const.u32 	%r33495, [d_T512+3184];
	ld.const.u32 	%r33496, [d_T512+3188];
	ld.const.u32 	%r33497, [d_T512+3192];
	ld.const.u32 	%r33498, [d_T512+3196];
	ld.const.u32 	%r33499, [d_alpha_f];
	xor.b32  	%r33500, %r33499, %r33483;
	ld.const.u32 	%r33501, [d_alpha_f+4];
	xor.b32  	%r33502, %r33501, %r33484;
	ld.const.u32 	%r33503, [d_alpha_f+8];
	xor.b32  	%r33504, %r33503, %r33482;
	ld.const.u32 	%r33505, [d_alpha_f+12];
	xor.b32  	%r33506, %r33505, %r33481;
	ld.const.u32 	%r33507, [d_alpha_f+16];
	xor.b32  	%r33508, %r33507, %r33485;
	ld.const.u32 	%r33509, [d_alpha_f+20];
	xor.b32  	%r33510, %r33509, %r33486;
	ld.const.u32 	%r33511, [d_alpha_f+24];
	xor.b32  	%r33512, %r33511, %r33480;
	ld.const.u32 	%r33513, [d_alpha_f+28];
	xor.b32  	%r33514, %r33513, %r33479;
	ld.const.u32 	%r33515, [d_alpha_f+32];
	xor.b32  	%r33516, %r33515, %r33478;
	ld.const.u32 	%r33517, [d_alpha_f+36];
	xor.b32  	%r33518, %r33517, %r33477;
	ld.const.u32 	%r33519, [d_alpha_f+40];
	xor.b32  	%r33520, %r33519, %r33487;
	ld.const.u32 	%r33521, [d_alpha_f+44];
	xor.b32  	%r33522, %r33521, %r33488;
	ld.const.u32 	%r33523, [d_alpha_f+48];
	xor.b32  	%r33524, %r33523, %r33476;
	ld.const.u32 	%r33525, [d_alpha_f+52];
	xor.b32  	%r33526, %r33525, %r33475;
	ld.const.u32 	%r33527, [d_alpha_f+56];
	xor.b32  	%r33528, %r33527, %r33489;
	ld.const.u32 	%r33529, [d_alpha_f+60];
	xor.b32  	%r33530, %r33529, %r33490;
	ld.const.u32 	%r33531, [d_alpha_f+64];
	xor.b32  	%r33532, %r33531, %r33491;
	ld.const.u32 	%r33533, [d_alpha_f+68];
	xor.b32  	%r33534, %r33533, %r33492;
	ld.const.u32 	%r33535, [d_alpha_f+72];
	xor.b32  	%r33536, %r33535, %r33474;
	ld.const.u32 	%r33537, [d_alpha_f+76];
	xor.b32  	%r33538, %r33537, %r33473;
	ld.const.u32 	%r33539, [d_alpha_f+80];
	xor.b32  	%r33540, %r33539, %r33493;
	ld.const.u32 	%r33541, [d_alpha_f+84];
	xor.b32  	%r33542, %r33541, %r33494;
	ld.const.u32 	%r33543, [d_alpha_f+88];
	xor.b32  	%r33544, %r33543, %r33472;
	ld.const.u32 	%r33545, [d_alpha_f+92];
	xor.b32  	%r33546, %r33545, %r33471;
	ld.const.u32 	%r33547, [d_alpha_f+96];
	xor.b32  	%r33548, %r33547, %r33470;
	ld.const.u32 	%r33549, [d_alpha_f+100];
	xor.b32  	%r33550, %r33549, %r33469;
	ld.const.u32 	%r33551, [d_alpha_f+104];
	xor.b32  	%r33552, %r33551, %r33495;
	ld.const.u32 	%r33553, [d_alpha_f+108];
	xor.b32  	%r33554, %r33553, %r33496;
	ld.const.u32 	%r33555, [d_alpha_f+112];
	xor.b32  	%r33556, %r33555, %r33468;
	ld.const.u32 	%r33557, [d_alpha_f+116];
	xor.b32  	%r33558, %r33557, %r33467;
	ld.const.u32 	%r33559, [d_alpha_f+120];
	xor.b32  	%r33560, %r33559, %r33497;
	ld.const.u32 	%r33561, [d_alpha_f+124];
	xor.b32  	%r33562, %r33561, %r33498;
	and.b32  	%r33563, %r33532, %r33500;
	xor.b32  	%r33564, %r33548, %r33563;
	xor.b32  	%r33565, %r33532, %r33516;
	xor.b32  	%r27557, %r33565, %r33564;
	or.b32  	%r33566, %r33548, %r33500;
	xor.b32  	%r33567, %r33566, %r33516;
	xor.b32  	%r33568, %r27557, %r33500;
	or.b32  	%r33569, %r33568, %r33567;
	xor.b32  	%r33570, %r33569, %r33564;
	and.b32  	%r33571, %r33567, %r33564;
	xor.b32  	%r33572, %r33568, %r33571;
	xor.b32  	%r33573, %r33572, %r33567;
	xor.b32  	%r27705, %r33573, %r33570;
	and.b32  	%r33574, %r33534, %r33502;
	xor.b32  	%r33575, %r33550, %r33574;
	xor.b32  	%r33576, %r33534, %r33518;
	xor.b32  	%r27581, %r33576, %r33575;
	or.b32  	%r33577, %r33550, %r33502;
	xor.b32  	%r33578, %r33577, %r33518;
	xor.b32  	%r33579, %r27581, %r33502;
	or.b32  	%r33580, %r33579, %r33578;
	xor.b32  	%r33581, %r33580, %r33575;
	and.b32  	%r33582, %r33578, %r33575;
	xor.b32  	%r33583, %r33579, %r33582;
	xor.b32  	%r33584, %r33583, %r33578;
	xor.b32  	%r27729, %r33584, %r33581;
	and.b32  	%r33585, %r33536, %r33504;
	xor.b32  	%r33586, %r33552, %r33585;
	xor.b32  	%r33587, %r33536, %r33520;
	xor.b32  	%r27605, %r33587, %r33586;
	or.b32  	%r33588, %r33552, %r33504;
	xor.b32  	%r33589, %r33588, %r33520;
	xor.b32  	%r33590, %r27605, %r33504;
	or.b32  	%r33591, %r33590, %r33589;
	xor.b32  	%r33592, %r33591, %r33586;
	and.b32  	%r33593, %r33589, %r33586;
	xor.b32  	%r33594, %r33590, %r33593;
	xor.b32  	%r33595, %r33594, %r33589;
	xor.b32  	%r27561, %r33595, %r33592;
	and.b32  	%r33596, %r33538, %r33506;
	xor.b32  	%r33597, %r33554, %r33596;
	xor.b32  	%r33598, %r33538, %r33522;
	xor.b32  	%r27629, %r33598, %r33597;
	or.b32  	%r33599, %r33554, %r33506;
	xor.b32  	%r33600, %r33599, %r33522;
	xor.b32  	%r33601, %r27629, %r33506;
	or.b32  	%r33602, %r33601, %r33600;
	xor.b32  	%r33603, %r33602, %r33597;
	and.b32  	%r33604, %r33600, %r33597;
	xor.b32  	%r33605, %r33601, %r33604;
	xor.b32  	%r33606, %r33605, %r33600;
	xor.b32  	%r27585, %r33606, %r33603;
	and.b32  	%r33607, %r33540, %r33508;
	xor.b32  	%r33608, %r33556, %r33607;
	xor.b32  	%r33609, %r33540, %r33524;
	xor.b32  	%r27653, %r33609, %r33608;
	or.b32  	%r33610, %r33556, %r33508;
	xor.b32  	%r33611, %r33610, %r33524;
	xor.b32  	%r33612, %r27653, %r33508;
	or.b32  	%r33613, %r33612, %r33611;
	xor.b32  	%r33614, %r33613, %r33608;
	and.b32  	%r33615, %r33611, %r33608;
	xor.b32  	%r33616, %r33612, %r33615;
	xor.b32  	%r33617, %r33616, %r33611;
	xor.b32  	%r27609, %r33617, %r33614;
	and.b32  	%r33618, %r33542, %r33510;
	xor.b32  	%r33619, %r33558, %r33618;
	xor.b32  	%r33620, %r33542, %r33526;
	xor.b32  	%r27677, %r33620, %r33619;
	or.b32  	%r33621, %r33558, %r33510;
	xor.b32  	%r33622, %r33621, %r33526;
	xor.b32  	%r33623, %r27677, %r33510;
	or.b32  	%r33624, %r33623, %r33622;
	xor.b32  	%r33625, %r33624, %r33619;
	and.b32  	%r33626, %r33622, %r33619;
	xor.b32  	%r33627, %r33623, %r33626;
	xor.b32  	%r33628, %r33627, %r33622;
	xor.b32  	%r27633, %r33628, %r33625;
	and.b32  	%r33629, %r33544, %r33512;
	xor.b32  	%r33630, %r33560, %r33629;
	xor.b32  	%r33631, %r33544, %r33528;
	xor.b32  	%r27701, %r33631, %r33630;
	or.b32  	%r33632, %r33560, %r33512;
	xor.b32  	%r33633, %r33632, %r33528;
	xor.b32  	%r33634, %r27701, %r33512;
	or.b32  	%r33635, %r33634, %r33633;
	xor.b32  	%r33636, %r33635, %r33630;
	and.b32  	%r33637, %r33633, %r33630;
	xor.b32  	%r33638, %r33634, %r33637;
	xor.b32  	%r33639, %r33638, %r33633;
	xor.b32  	%r27657, %r33639, %r33636;
	and.b32  	%r33640, %r33546, %r33514;
	xor.b32  	%r33641, %r33562, %r33640;
	xor.b32  	%r33642, %r33546, %r33530;
	xor.b32  	%r27725, %r33642, %r33641;
	or.b32  	%r33643, %r33562, %r33514;
	xor.b32  	%r33644, %r33643, %r33530;
	xor.b32  	%r33645, %r27725, %r33514;
	or.b32  	%r33646, %r33645, %r33644;
	xor.b32  	%r33647, %r33646, %r33641;
	and.b32  	%r33648, %r33644, %r33641;
	xor.b32  	%r33649, %r33645, %r33648;
	xor.b32  	%r33650, %r33649, %r33644;
	xor.b32  	%r27681, %r33650, %r33647;
	// begin inline asm
	shf.l.wrap.b32 %r27555, %r27557, %r27557, %r30990;
	// end inline asm
	// begin inline asm
	shf.l.wrap.b32 %r27559, %r27561, %r27561, %r30994;
	// end inline asm
	xor.b32  	%r33651, %r27555, %r33581;
	xor.b32  	%r27565, %r33651, %r27559;
	shl.b32 	%r33652, %r27555, 3;
	xor.b32  	%r33653, %r33605, %r33652;
	xor.b32  	%r33654, %r33653, %r27559;
	not.b32 	%r27569, %r33654;
	// begin inline asm
	shf.l.wrap.b32 %r27563, %r27565, %r27565, %r30998;
	// end inline asm
	// begin inline asm
	shf.l.wrap.b32 %r27567, %r27569, %r27569, %r31002;
	// end inline asm
	xor.b32  	%r33655, %r27563, %r27555;
	xor.b32  	%r27573, %r33655, %r27567;
	shl.b32 	%r33656, %r27563, 7;
	xor.b32  	%r33657, %r33656, %r27559;
	xor.b32  	%r27577, %r33657, %r27567;
	// begin inline asm
	shf.l.wrap.b32 %r27571, %r27573, %r27573, %r31006;
	// end inline asm
	// begin inline asm
	shf.l.wrap.b32 %r27575, %r27577, %r27577, %r31010;
	// end inline asm
	// begin inline asm
	shf.l.wrap.b32 %r27579, %r27581, %r27581, %r30990;
	// end inline asm
	// begin inline asm
	shf.l.wrap.b32 %r27583, %r27585, %r27585, %r30994;
	// end inline asm
	xor.b32  	%r33658, %r27579, %r33592;
	xor.b32  	%r27589, %r33658, %r27583;
	shl.b32 	%r33659, %r27579, 3;
	xor.b32  	%r33660, %r33616, %r33659;
	xor.b32  	%r33661, %r33660, %r27583;
	not.b32 	%r27593, %r33661;
	// begin inline asm
	shf.l.wrap.b32 %r27587, %r27589, %r27589, %r30998;
	// end inline asm
	// begin inline asm
	shf.l.wrap.b32 %r27591, %r27593, %r27593, %r31002;
	// end inline asm
	xor.b32  	%r33662, %r27587, %r27579;
	xor.b32  	%r27597, %r33662, %r27591;
	shl.b32 	%r33663, %r27587, 7;
	xor.b32  	%r33664, %r33663, %r27583;
	xor.b32  	%r27601, %r33664, %r27591;
	// begin inline asm
	shf.l.wrap.b32 %r27595, %r27597, %r27597, %r31006;
	// end inline asm
	// begin inline asm
	shf.l.wrap.b32 %r27599, %r27601, %r27601, %r31010;
	// end inline asm
	// begin inline asm
	shf.l.wrap.b32 %r27603, %r27605, %r27605, %r30990;
	// end inline asm
	// begin inline asm
	shf.l.wrap.b32 %r27607, %r27609, %r27609, %r30994;
	// end inline asm
	xor.b32  	%r33665, %r27603, %r33603;
	xor.b32  	%r27613, %r33665, %r27607;
	shl.b32 	%r33666, %r27603, 3;
	xor.b32  	%r33667, %r33627, %r33666;
	xor.b32  	%r33668, %r33667, %r27607;
	not.b32 	%r27617, %r33668;
	// begin inline asm
	shf.l.wrap.b32 %r27611, %r27613, %r27613, %r30998;
	// end inline asm
	// begin inline asm
	shf.l.wrap.b32 %r27615, %r27617, %r27617, %r31002;
	// end inline asm
	xor.b32  	%r33669, %r27611, %r27603;
	xor.b32  	%r27621, %r33669, %r27615;
	shl.b32 	%r33670, %r27611, 7;
	xor.b32  	%r33671, %r33670, %r27607;
	xor.b32  	%r27625, %r33671, %r27615;
	// begin inline asm
	shf.l.wrap.b32 %r27619, %r27621, %r27621, %r31006;
	// end inline asm
	// begin inline asm
	shf.l.wrap.b32 %r27623, %r27625, %r27625, %r31010;
	// end inline asm
	// begin inline asm
	shf.l.wrap.b32 %r27627, %r27629, %r27629, %r30990;
	// end inline asm
	// begin inline asm
	shf.l.wrap.b32 %r27631, %r27633, %r27633, %r30994;
	// end inline asm
	xor.b32  	%r33672, %r27627, %r33614;
	xor.b32  	%r27637, %r33672, %r27631;
	shl.b32 	%r33673, %r27627, 3;
	xor.b32  	%r33674, %r33638, %r33673;
	xor.b32  	%r33675, %r33674, %r27631;
	not.b32 	%r27641, %r33675;
	// begin inline asm
	shf.l.wrap.b32 %r27635, %r27637, %r27637, %r30998;
	// end inline asm
	// begin inline asm
	shf.l.wrap.b32 %r27639, %r27641, %r27641, %r31002;
	// end inline asm
	xor.b32  	%r33676, %r27635, %r27627;
	xor.b32  	%r27645, %r33676, %r27639;
	shl.b32 	%r33677, %r27635, 7;
	xor.b32  	%r33678, %r33677, %r27631;
	xor.b32  	%r27649, %r33678, %r27639;
	// begin inline asm
	shf.l.wrap.b32 %r27643, %r27645, %r27645, %r31006;
	// end inline asm
	// begin inline asm
	shf.l.wrap.b32 %r27647, %r27649, %r27649, %r31010;
	// end inline asm
	// begin inline asm
	shf.l.wrap.b32 %r27651, %r27653, %r27653, %r30990;
	// end inline asm
	// begin inline asm
	shf.l.wrap.b32 %r27655, %r27657, %r27657, %r30994;
	// end inline asm
	xor.b32  	%r33679, %r27651, %r33625;
	xor.b32  	%r27661, %r33679, %r27655;
	shl.b32 	%r33680, %r27651, 3;
	xor.b32  	%r33681, %r33649, %r33680;
	xor.b32  	%r33682, %r33681, %r27655;
	not.b32 	%r27665, %r33682;
	// begin inline asm
	shf.l.wrap.b32 %r27659, %r27661, %r27661, %r30998;
	// end inline asm
	// begin inline asm
	shf.l.wrap.b32 %r27663, %r27665, %r27665, %r31002;
	// end inline asm
	xor.b32  	%r33683, %r27659, %r27651;
	xor.b32  	%r27669, %r33683, %r27663;
	shl.b32 	%r33684, %r27659, 7;
	xor.b32  	%r33685, %r33684, %r27655;
	xor.b32  	%r27673, %r33685, %r27663;
	// begin inline asm
	shf.l.wrap.b32 %r27667, %r27669, %r27669, %r31006;
	// end inline asm
	// begin inline asm
	shf.l.wrap.b32 %r27671, %r27673, %r27673, %r31010;
	// end inline asm
	// begin inline asm
	shf.l.wrap.b32 %r27675, %r27677, %r27677, %r30990;
	// end inline asm
	// begin inline asm
	shf.l.wrap.b32 %r27679, %r27681, %r27681, %r30994;
	// end inline asm
	xor.b32  	%r33686, %r27675, %r33636;
	xor.b32  	%r27685, %r33686, %r27679;
	shl.b32 	%r33687, %r27675, 3;
	xor.b32  	%r33688, %r33572, %r33687;
	xor.b32  	%r33689, %r33688, %r27679;
	not.b32 	%r27689, %r33689;
	// begin inline asm
	shf.l.wrap.b32 %r27683, %r27685, %r27685, %r30998;
	// end inline asm
	// begin inline asm
	shf.l.wrap.b32 %r27687, %r27689, %r27689, %r31002;
	// end inline asm
	xor.b32  	%r33690, %r27683, %r27675;
	xor.b32  	%r27693, %r33690, %r27687;
	shl.b32 	%r33691, %r27683, 7;
	xor.b32  	%r33692, %r33691, %r27679;
	xor.b32  	%r27697, %r33692, %r27687;
	// begin inline asm
	shf.l.wrap.b32 %r27691, %r27693, %r27693, %r31006;
	// end inline asm
	// begin inline asm
	shf.l.wrap.b32 %r27695, %r27697, %r27697, %r31010;
	// end inline asm
	// begin inline asm
	shf.l.wrap.b32 %r27699, %r27701, %r27701, %r30990;
	// end inline asm
	// begin inline asm
	shf.l.wrap.b32 %r27703, %r27705, %r27705, %r30994;
	// end inline asm
	xor.b32  	%r33693, %r27699, %r33647;
	xor.b32  	%r27709, %r33693, %r27703;
	shl.b32 	%r33694, %r27699, 3;
	xor.b32  	%r33695, %r33583, %r33694;
	xor.b32  	%r33696, %r33695, %r27703;
	not.b32 	%r27713, %r33696;
	// begin inline asm
	shf.l.wrap.b32 %r27707, %r27709, %r27709, %r30998;
	// end inline asm
	// begin inline asm
	shf.l.wrap.b32 %r27711, %r27713, %r27713, %r31002;
	// end inline asm
	xor.b32  	%r33697, %r27707, %r27699;
	xor.b32  	%r27717, %r33697, %r27711;
	shl.b32 	%r33698, %r27707, 7;
	xor.b32  	%r33699, %r33698, %r27703;
	xor.b32  	%r27721, %r33699, %r27711;
	// begin inline asm
	shf.l.wrap.b32 %r27715, %r27717, %r27717, %r31006;
	// end inline asm
	// begin inline asm
	shf.l.wrap.b32 %r27719, %r27721, %r27721, %r31010;
	// end inline asm
	// begin inline asm
	shf.l.wrap.b32 %r27723, %r27725, %r27725, %r30990;
	// end inline asm
	// begin inline asm
	shf.l.wrap.b32 %r27727, %r27729, %r27729, %r30994;
	// end inline asm
	xor.b32  	%r33700, %r27723, %r33570;
	xor.b32  	%r27733, %r33700, %r27727;
	shl.b32 	%r33701, %r27723, 3;
	xor.b32  	%r33702, %r33594, %r33701;
	xor.b32  	%r33703, %r33702, %r27727;
	not.b32 	%r27737, %r33703;
	// begin inline asm
	shf.l.wrap.b32 %r27731, %r27733, %r27733, %r30998;
	// end inline asm
	// begin inline asm
	shf.l.wrap.b32 %r27735, %r27737, %r27737, %r31002;
	// end inline asm
	xor.b32  	%r33704, %r27731, %r27723;
	xor.b32  	%r27741, %r33704, %r27735;
	shl.b32 	%r33705, %r27731, 7;
	xor.b32  	%r33706, %r33705, %r27727;
	xor.b32  	%r27745, %r33706, %r27735;
	// begin inline asm
	shf.l.wrap.b32 %r27739, %r27741, %r27741, %r31006;
	// end inline asm
	// begin inline asm
	shf.l.wrap.b32 %r27743, %r27745, %r27745, %r31010;
	// end inline asm
	// begin inline asm
	shf.l.wrap.b32 %r27747, %r27571, %r27571, %r30990;
	// end inline asm
	// begin inline asm
	shf.l.wrap.b32 %r27751, %r27691, %r27691, %r30994;
	// end inline asm
	xor.b32  	%r33707, %r27747, %r27619;
	xor.b32  	%r27757, %r33707, %r27751;
	shl.b32 	%r33708, %r27747, 3;
	xor.b32  	%r33709, %r33708, %r27739;
	xor.b32  	%r27761, %r33709, %r27751;
	// begin inline asm
	shf.l.wrap.b32 %r27755, %r27757, %r27757, %r30998;
	// end inline asm
	// begin inline asm
	shf.l.wrap.b32 %r27759, %r27761, %r27761, %r31002;
	// end inline asm
	xor.b32  	%r33710, %r27755, %r27747;
	xor.b32  	%r27765, %r33710, %r27759;
	shl.b32 	%r33711, %r27755, 7;
	xor.b32  	%r33712, %r33711, %r27751;
	xor.b32  	%r27769, %r33712, %r27759;
	// begin inline asm
	shf.l.wrap.b32 %r27763, %r27765, %r27765, %r31006;
	// end inline asm
	// begin inline asm
	shf.l.wrap.b32 %r27767, %r27769, %r27769, %r31010;
	// end inline asm
	// begin inline asm
	shf.l.wrap.b32 %r27771, %r27719, %r27719, %r30990;
	// end inline asm
	// begin inline asm
	shf.l.wrap.b32 %r27775, %r27647, %r27647, %r30994;
	// end inline asm
	xor.b32  	%r33713, %r27771, %r27599;
	xor.b32  	%r27781, %r33713, %r27775;
	shl.b32 	%r33714, %r27771, 3;
	xor.b32  	%r33715, %r33714, %r27671;
	xor.b32  	%r27785, %r33715, %r27775;
	// begin inline asm
	shf.l.wrap.b32 %r27779, %r27781, %r27781, %r30998;
	// end inline asm
	// begin inline asm
	shf.l.wrap.b32 %r27783, %r27785, %r27785, %r31002;
	// end inline asm
	xor.b32  	%r33716, %r27779, %r27771;
	xor.b32  	%r27789, %r33716, %r27783;
	shl.b32 	%r33717, %r27779, 7;
	xor.b32  	%r33718, %r33717, %r27775;
	xor.b32  	%r27793, %r33718, %r27783;
	// begin inline asm
	shf.l.wrap.b32 %r27787, %r27789, %r27789, %r31006;
	// end inline asm
	// begin inline asm
	shf.l.wrap.b32 %r27791, %r27793, %r27793, %r31010;
	// end inline asm
	// begin inline asm
	shf.l.wrap.b32 %r27795, %r27563, %r27563, %r30990;
	// end inline asm
	// begin inline asm
	shf.l.wrap.b32 %r27799, %r27635, %r27635, %r30994;
	// end inline asm
	xor.b32  	%r33719, %r27795, %r27611;
	xor.b32  	%r27805, %r33719, %r27799;
	shl.b32 	%r33720, %r27795, 3;
	xor.b32  	%r33721, %r33720, %r27683;
	xor.b32  	%r27809, %r33721, %r27799;
	// begin inline asm
	shf.l.wrap.b32 %r27803, %r27805, %r27805, %r30998;
	// end inline asm
	// begin inline asm
	shf.l.wrap.b32 %r27807, %r27809, %r27809, %r31002;
	// end inline asm
	xor.b32  	%r33722, %r27803, %r27795;
	xor.b32  	%r27813, %r33722, %r27807;
	shl.b32 	%r33723, %r27803, 7;
	xor.b32  	%r33724, %r33723, %r27799;
	xor.b32  	%r27817, %r33724, %r27807;
	// begin inline asm
	shf.l.wrap.b32 %r27811, %r27813, %r27813, %r31006;
	// end inline asm
	// begin inline asm
	shf.l.wrap.b32 %r27815, %r27817, %r27817, %r31010;
	// end inline asm
	// begin inline asm
	shf.l.wrap.b32 %r27819, %r27711, %r27711, %r30990;
	// end inline asm
	// begin inline asm
	shf.l.wrap.b32 %r27823, %r27591, %r27591, %r30994;
	// end inline asm
	xor.b32  	%r33725, %r27819, %r27735;
	xor.b32  	%r27829, %r33725, %r27823;
	shl.b32 	%r33726, %r27819, 3;
	xor.b32  	%r33727, %r33726, %r27663;
	xor.b32  	%r27833, %r33727, %r27823;
	// begin inline asm
	shf.l.wrap.b32 %r27827, %r27829, %r27829, %r30998;
	// end inline asm
	// begin inline asm
	shf.l.wrap.b32 %r27831, %r27833, %r27833, %r31002;
	// end inline asm
	xor.b32  	%r33728, %r27827, %r27819;
	xor.b32  	%r27837, %r33728, %r27831;
	shl.b32 	%r33729, %r27827, 7;
	xor.b32  	%r33730, %r33729, %r27823;
	xor.b32  	%r27841, %r33730, %r27831;
	// begin inline asm
	shf.l.wrap.b32 %r27835, %r27837, %r27837, %r31006;
	// end inline asm
	// begin inline asm
	shf.l.wrap.b32 %r27839, %r27841, %r27841, %r31010;
	// end inline asm
	xor.b32  	%r33731, %r33499, %r27763;
	xor.b32  	%r33732, %r27595, %r33501;
	xor.b32  	%r33733, %r33732, 1;
	xor.b32  	%r33734, %r33503, %r27755;
	xor.b32  	%r33735, %r33505, %r27643;
	xor.b32  	%r33736, %r33507, %r27667;
	xor.b32  	%r33737, %r33509, %r27767;
	xor.b32  	%r33738, %r33511, %r27715;
	xor.b32  	%r33739, %r33513, %r27759;
	xor.b32  	%r33740, %r33515, %r27731;
	xor.b32  	%r33741, %r33517, %r27811;
	xor.b32  	%r33742, %r33519, %r27587;
	xor.b32  	%r33743, %r33521, %r27803;
	xor.b32  	%r33744, %r33523, %r27815;
	xor.b32  	%r33745, %r33525, %r27659;
	xor.b32  	%r33746, %r33527, %r27807;
	xor.b32  	%r33747, %r33529, %r27707;
	xor.b32  	%r33748, %r33531, %r27787;
	xor.b32  	%r33749, %r33533, %r27743;
	xor.b32  	%r33750, %r33535, %r27575;
	xor.b32  	%r33751, %r33537, %r27779;
	xor.b32  	%r33752, %r33539, %r27623;
	xor.b32  	%r33753, %r33541, %r27791;
	xor.b32  	%r33754, %r33543, %r27783;
	xor.b32  	%r33755, %r33545, %r27695;
	xor.b32  	%r33756, %r33547, %r27687;
	xor.b32  	%r33757, %r33549, %r27835;
	xor.b32  	%r33758, %r33551, %r27827;
	xor.b32  	%r33759, %r33553, %r27567;
	xor.b32  	%r33760, %r33555, %r27839;
	xor.b32  	%r33761, %r33557, %r27615;
	xor.b32  	%r33762, %r33559, %r27639;
	xor.b32  	%r33763, %r33561, %r27831;
	and.b32  	%r33764, %r33748, %r33731;
	xor.b32  	%r33765, %r33756, %r33764;
	xor.b32  	%r33766, %r33748, %r33740;
	xor.b32  	%r27845, %r33766, %r33765;
	or.b32  	%r33767, %r33756, %r33731;
	xor.b32  	%r33768, %r33767, %r33740;
	xor.b32  	%r33769, %r27845, %r33731;
	or.b32  	%r33770, %r33769, %r33768;
	xor.b32  	%r33771, %r33770, %r33765;
	and.b32  	%r33772, %r33768, %r33765;
	xor.b32  	%r33773, %r33769, %r33772;
	xor.b32  	%r33774, %r33773, %r33768;
	xor.b32  	%r27993, %r33774, %r33771;
	and.b32  	%r33775, %r33749, %r33733;
	xor.b32  	%r33776, %r33757, %r33775;
	xor.b32  	%r33777, %r33749, %r33741;
	xor.b32  	%r27869, %r33777, %r33776;
	or.b32  	%r33778, %r33757, %r33733;
	xor.b32  	%r33779, %r33778, %r33741;
	xor.b32  	%r33780, %r27869, %r33733;
	or.b32  	%r33781, %r33780, %r33779;
	xor.b32  	%r33782, %r33781, %r33776;
	and.b32  	%r33783, %r33779, %r33776;
	xor.b32  	%r33784, %r33780, %r33783;
	xor.b32  	%r33785, %r33784, %r33779;
	xor.b32  	%r28017, %r33785, %r33782;
	and.b32  	%r33786, %r33750, %r33734;
	xor.b32  	%r33787, %r33758, %r33786;
	xor.b32  	%r33788, %r33750, %r33742;
	xor.b32  	%r27893, %r33788, %r33787;
	or.b32  	%r33789, %r33758, %r33734;
	xor.b32  	%r33790, %r33789, %r33742;
	xor.b32  	%r33791, %r27893, %r33734;
	or.b32  	%r33792, %r33791, %r33790;
	xor.b32  	%r33793, %r33792, %r33787;
	and.b32  	%r33794, %r33790, %r33787;
	xor.b32  	%r33795, %r33791, %r33794;
	xor.b32  	%r33796, %r33795, %r33790;
	xor.b32  	%r27849, %r33796, %r33793;
	and.b32  	%r33797, %r33751, %r33735;
	xor.b32  	%r33798, %r33759, %r33797;
	xor.b32  	%r33799, %r33751, %r33743;
	xor.b32  	%r27917, %r33799, %r33798;
	or.b32  	%r33800, %r33759, %r33735;
	xor.b32  	%r33801, %r33800, %r33743;
	xor.b32  	%r33802, %r27917, %r33735;
	or.b32  	%r33803, %r33802, %r33801;
	xor.b32  	%r33804, %r33803, %r33798;
	and.b32  	%r33805, %r33801, %r33798;
	xor.b32  	%r33806, %r33802, %r33805;
	xor.b32  	%r33807, %r33806, %r33801;
	xor.b32  	%r27873, %r33807, %r33804;
	and.b32  	%r33808, %r33752, %r33736;
	xor.b32  	%r33809, %r33760, %r33808;
	xor.b32  	%r33810, %r33752, %r33744;
	xor.b32  	%r27941, %r33810, %r33809;
	or.b32  	%r33811, %r33760, %r33736;
	xor.b32  	%r33812, %r33811, %r33744;
	xor.b32  	%r33813, %r27941, %r33736;
	or.b32  	%r33814, %r33813, %r33812;
	xor.b32  	%r33815, %r33814, %r33809;
	and.b32  	%r33816, %r33812, %r33809;
	xor.b32  	%r33817, %r33813, %r33816;
	xor.b32  	%r33818, %r33817, %r33812;
	xor.b32  	%r27897, %r33818, %r33815;
	and.b32  	%r33819, %r33753, %r33737;
	xor.b32  	%r33820, %r33761, %r33819;
	xor.b32  	%r33821, %r33753, %r33745;
	xor.b32  	%r27965, %r33821, %r33820;
	or.b32  	%r33822, %r33761, %r33737;
	xor.b32  	%r33823, %r33822, %r33745;
	xor.b32  	%r33824, %r27965, %r33737;
	or.b32  	%r33825, %r33824, %r33823;
	xor.b32  	%r33826, %r33825, %r33820;
	and.b32  	%r33827, %r33823, %r33820;
	xor.b32  	%r33828, %r33824, %r33827;
	xor.b32  	%r33829, %r33828, %r33823;
	xor.b32  	%r27921, %r33829, %r33826;
	and.b32  	%r33830, %r33754, %r33738;
	xor.b32  	%r33831, %r33762, %r33830;
	xor.b32  	%r33832, %r33754, %r33746;
	xor.b32  	%r27989, %r33832, %r33831;
	or.b32  	%r33833, %r33762, %r33738;
	xor.b32  	%r33834, %r33833, %r33746;
	xor.b32  	%r33835, %r27989, %r33738;
	or.b32  	%r33836, %r33835, %r33834;
	xor.b32  	%r33837, %r33836, %r33831;
	and.b32  	%r33838, %r33834, %r33831;
	xor.b32  	%r33839, %r33835, %r33838;
	xor.b32  	%r33840, %r33839, %r33834;
	xor.b32  	%r27945, %r33840, %r33837;
	and.b32  	%r33841, %r33755, %r33739;
	xor.b32  	%r33842, %r33763, %r33841;
	xor.b32  	%r33843, %r33755, %r33747;
	xor.b32  	%r28013, %r33843, %r33842;
	or.b32  	%r33844, %r33763, %r33739;
	xor.b32  	%r33845, %r33844, %r33747;
	xor.b32  	%r33846, %r28013, %r33739;
	or.b32  	%r33847, %r33846, %r33845;
	xor.b32  	%r33848, %r33847, %r33842;
	and.b32  	%r33849, %r33845, %r33842;
	xor.b32  	%r33850, %r33846, %r33849;
	xor.b32  	%r33851, %r33850, %r33845;
	xor.b32  	%r27969, %r33851, %r33848;
	// begin inline asm
	shf.l.wrap.b32 %r27843, %r27845, %r27845, %r30990;
	// end inline asm
	// begin inline asm
	shf.l.wrap.b32 %r27847, %r27849, %r27849, %r30994;
	// end inline asm
	xor.b32  	%r33852, %r27843, %r33782;
	xor.b32  	%r27853, %r33852, %r27847;
	shl.b32 	%r33853, %r27843, 3;
	xor.b32  	%r33854, %r33806, %r33853;
	xor.b32  	%r33855, %r33854, %r27847;
	not.b32 	%r27857, %r33855;
	// begin inline asm
	shf.l.wrap.b32 %r27851, %r27853, %r27853, %r30998;
	// end inline asm
	// begin inline asm
	shf.l.wrap.b32 %r27855, %r27857, %r27857, %r31002;
	// end inline asm
	xor.b32  	%r33856, %r27851, %r27843;
	xor.b32  	%r27861, %r33856, %r27855;
	shl.b32 	%r33857, %r27851, 7;
	xor.b32  	%r33858, %r33857, %r27847;
	xor.b32  	%r27865, %r33858, %r27855;
	// begin inline asm
	shf.l.wrap.b32 %r27859, %r27861, %r27861, %r31006;
	// end inline asm
	// begin inline asm
	shf.l.wrap.b32 %r27863, %r27865, %r27865, %r31010;
	// end inline asm
	// begin inline asm
	shf.l.wrap.b32 %r27867, %r27869, %r27869, %r30990;
	// end inline asm
	// begin inline asm
	shf.l.wrap.b32 %r27871, %r27873, %r27873, %r30994;
	// end inline asm
	xor.b32  	%r33859, %r27867, %r33793;
	xor.b32  	%r27877, %r33859, %r27871;
	shl.b32 	%r33860, %r27867, 3;
	xor.b32  	%r33861, %r33817, %r33860;
	xor.b32  	%r33862, %r33861, %r27871;
	not.b32 	%r27881, %r33862;
	// begin inline asm
	shf.l.wrap.b32 %r27875, %r27877, %r27877, %r30998;
	// end inline asm
	// begin inline asm
	shf.l.wrap.b32 %r27879, %r27881, %r27881, %r31002;
	// end inline asm
	xor.b32  	%r33863, %r27875, %r27867;
	xor.b32  	%r27885, %r33863, %r27879;
	shl.b32 	%r33864, %r27875, 7;
	xor.b32  	%r33865, %r33864, %r27871;
	xor.b32  	%r27889, %r33865, %r27879;
	// begin inline asm
	shf.l.wrap.b32 %r27883, %r27885, %r27885, %r31006;
	// end inline asm
	// begin inline asm
	shf.l.wrap.b32 %r27887, %r27889, %r27889, %r31010;
	// end inline asm
	// begin inline asm
	shf.l.wrap.b32 %r27891, %r27893, %r27893, %r30990;
	// end inline asm
	// begin inline asm
	shf.l.wrap.b32 %r27895, %r27897, %r27897, %r30994;
	// end inline asm
	xor.b32  	%r33866, %r27891, %r33804;
	xor.b32  	%r27901, %r33866, %r27895;
	shl.b32 	%r33867, %r27891, 3;
	xor.b32  	%r33868, %r33828, %r33867;
	xor.b32  	%r33869, %r33868, %r27895;
	not.b32 	%r27905, %r33869;
	// begin inline asm
	shf.l.wrap.b32 %r27899, %r27901, %r27901, %r30998;
	// end inline asm
	// begin inline asm
	shf.l.wrap.b32 %r27903, %r27905, %r27905, %r31002;
	// end inline asm
	xor.b32  	%r33870, %r27899, %r27891;
	xor.b32  	%r27909, %r33870, %r27903;
	shl.b32 	%r33871, %r27899, 7;
	xor.b32  	%r33872, %r33871, %r27895;
	xor.b32  	%r27913, %r33872, %r27903;
	// begin inline asm
	shf.l.wrap.b32 %r27907, %r27909, %r27909, %r31006;
	// end inline asm
	// begin inline asm
	shf.l.wrap.b32 %r27911, %r27913, %r27913, %r31010;
	// end inline asm
	// begin inline asm
	shf.l.wrap.b32 %r27915, %r27917, %r27917, %r30990;
	// end inline asm
	// begin inline asm
	shf.l.wrap.b32 %r27919, %r27921, %r27921, %r30994;
	// end inline asm
	xor.b32  	%r33873, %r27915, %r33815;
	xor.b32  	%r27925, %r33873, %r27919;
	shl.b32 	%r33874, %r27915, 3;
	xor.b32  	%r33875, %r33839, %r33874;
	xor.b32  	%r33876, %r33875, %r27919;
	not.b32 	%r27929, %r33876;
	// begin inline asm
	shf.l.wrap.b32 %r27923, %r27925, %r27925, %r30998;
	// end inline asm
	// begin inline asm
	shf.l.wrap.b32 %r27927, %r27929, %r27929, %r31002;
	// end inline asm
	xor.b32  	%r33877, %r27923, %r27915;
	xor.b32  	%r27933, %r33877, %r27927;
	shl.b32 	%r33878, %r27923, 7;
	xor.b32  	%r33879, %r33878, %r27919;
	xor.b32  	%r27937, %r33879, %r27927;
	// begin inline asm
	shf.l.wrap.b32 %r27931, %r27933, %r27933, %r31006;
	// end inline asm
	// begin inline asm
	shf.l.wrap.b32 %r27935, %r27937, %r27937, %r31010;
	// end inline asm
	// begin inline asm
	shf.l.wrap.b32 %r27939, %r27941, %r27941, %r30990;
	// end inline asm
	// begin inline asm
	shf.l.wrap.b32 %r27943, %r27945, %r27945, %r30994;
	// end inline asm
	xor.b32  	%r33880, %r27939, %r33826;
	xor.b32  	%r27949, %r33880, %r27943;
	shl.b32 	%r33881, %r27939, 3;
	xor.b32  	%r33882, %r33850, %r33881;
	xor.b32  	%r33883, %r33882, %r27943;
	not.b32 	%r27953, %r33883;
	// begin inline asm
	shf.l.wrap.b32 %r27947, %r27949, %r27949, %r30998;
	// end inline asm
	// begin inline asm
	shf.l.wrap.b32 %r27951, %r27953, %r27953, %r31002;
	// end inline asm
	xor.b32  	%r33884, %r27947, %r27939;
	xor.b32  	%r27957, %r33884, %r27951;
	shl.b32 	%r33885, %r27947, 7;
	xor.b32  	%r33886, %r33885, %r27943;
	xor.b32  	%r27961, %r33886, %r27951;
	// begin inline asm
	shf.l.wrap.b32 %r27955, %r27957, %r27957, %r31006;
	// end inline asm
	// begin inline asm
	shf.l.wrap.b32 %r27959, %r27961, %r27961, %r31010;
	// end inline asm
	// begin inline asm
	shf.l.wrap.b32 %r27963, %r27965, %r27965, %r30990;
	// end inline asm
	// begin inline asm
	shf.l.wrap.b32 %r27967, %r27969, %r27969, %r30994;
	// end inline asm
	xor.b32  	%r33887, %r27963, %r33837;
	xor.b32  	%r27973, %r33887, %r27967;
	shl.b32 	%r33888, %r27963, 3;
	xor.b32  	%r33889, %r33773, %r33888;
	xor.b32  	%r33890, %r33889, %r27967;
	not.b32 	%r27977, %r33890;
	// begin inline asm
	shf.l.wrap.b32 %r27971, %r27973, %r27973, %r30998;
	// end inline asm
	// begin inline asm
	shf.l.wrap.b32 %r27975, %r27977, %r27977, %r31002;
	// end inline asm
	xor.b32  	%r33891, %r27971, %r27963;
	xor.b32  	%r27981, %r33891, %r27975;
	shl.b32 	%r33892, %r27971, 7;
	xor.b32  	%r33893, %r33892, %r27967;
	xor.b32  	%r27985, %r33893, %r27975;
	// begin inline asm
	shf.l.wrap.b32 %r27979, %r27981, %r27981, %r31006;
	// end inline asm
	// begin inline asm
	shf.l.wrap.b32 %r27983, %r27985, %r27985, %r31010;
	// end inline asm
	// begin inline asm
	shf.l.wrap.b32 %r27987, %r27989, %r27989, %r30990;
	// end inline asm
	// begin inline asm
	shf.l.wrap.b32 %r27991, %r27993, %r27993, %r30994;
	// end inline asm
	xor.b32  	%r33894, %r27987, %r33848;
	xor.b32  	%r27997, %r33894, %r27991;
	shl.b32 	%r33895, %r27987, 3;
	xor.b32  	%r33896, %r33784, %r33895;
	xor.b32  	%r33897, %r33896, %r27991;
	not.b32 	%r28001, %r33897;
	// begin inline asm
	shf.l.wrap.b32 %r27995, %r27997, %r27997, %r30998;
	// end inline asm
	// begin inline asm
	shf.l.wrap.b32 %r27999, %r28001, %r28001, %r31002;
	// end inline asm
	xor.b32  	%r33898, %r27995, %r27987;
	xor.b32  	%r28005, %r33898, %r27999;
	shl.b32 	%r33899, %r27995, 7;
	xor.b32  	%r33900, %r33899, %r27991;
	xor.b32  	%r28009, %r33900, %r27999;
	// begin inline asm
	shf.l.wrap.b32 %r28003, %r28005, %r28005, %r31006;
	// end inline asm
	// begin inline asm
	shf.l.wrap.b32 %r28007, %r28009, %r28009, %r31010;
	// end inline asm
	// begin inline asm
	shf.l.wrap.b32 %r28011, %r28013, %r28013, %r30990;
	// end inline asm
	// begin inline asm
	shf.l.wrap.b32 %r28015, %r28017, %r28017, %r30994;
	// end inline asm
	xor.b32  	%r33901, %r28011, %r33771;
	xor.b32  	%r28021, %r33901, %r28015;
	shl.b32 	%r33902, %r28011, 3;
	xor.b32  	%r33903, %r33795, %r33902;
	xor.b32  	%r33904, %r33903, %r28015;
	not.b32 	%r28025, %r33904;
	// begin inline asm
	shf.l.wrap.b32 %r28019, %r28021, %r28021, %r30998;
	// end inline asm
	// begin inline asm
	shf.l.wrap.b32 %r28023, %r28025, %r28025, %r31002;
	// end inline asm
	xor.b32  	%r33905, %r28019, %r28011;
	xor.b32  	%r28029, %r33905, %r28023;
	shl.b32 	%r33906, %r28019, 7;
	xor.b32  	%r33907, %r33906, %r28015;
	xor.b32  	%r28033, %r33907, %r28023;
	// begin inline asm
	shf.l.wrap.b32 %r28027, %r28029, %r28029, %r31006;
	// end inline asm
	// begin inline asm
	shf.l.wrap.b32 %r28031, %r28033, %r28033, %r31010;
	// end inline asm
	// begin inline asm
	shf.l.wrap.b32 %r28035, %r27859, %r27859, %r30990;
	// end inline asm
	// begin inline asm
	shf.l.wrap.b32 %r28039, %r27979, %r27979, %r30994;
	// end inline asm
	xor.b32  	%r33908, %r28035, %r27907;
	xor.b32  	%r28045, %r33908, %r28039;
	shl.b32 	%r33909, %r28035, 3;
	xor.b32  	%r33910, %r33909, %r28027;
	xor.b32  	%r28049, %r33910, %r28039;
	// begin inline asm
	shf.l.wrap.b32 %r28043, %r28045, %r28045, %r30998;
	// end inline asm
	// begin inline asm
	shf.l.wrap.b32 %r28047, %r28049, %r28049, %r31002;
	// end inline asm
	xor.b32  	%r33911, %r28043, %r28035;
	xor.b32  	%r28053, %r33911, %r28047;
	shl.b32 	%r33912, %r28043, 7;
	xor.b32  	%r33913, %r33912, %r28039;
	xor.b32  	%r28057, %r33913, %r28047;
	// begin inline asm
	shf.l.wrap.b32 %r28051, %r28053, %r28053, %r31006;
	// end inline asm
	// begin inline asm
	shf.l.wrap.b32 %r28055, %r28057, %r28057, %r31010;
	// end inline asm
	// begin inline asm
	shf.l.wrap.b32 %r28059, %r28007, %r28007, %r30990;
	// end inline asm
	// begin inline asm
	shf.l.wrap.b32 %r28063, %r27935, %r27935, %r30994;
	// end inline asm
	xor.b32  	%r33914, %r28059, %r27887;
	xor.b32  	%r28069, %r33914, %r28063;
	shl.b32 	%r33915, %r28059, 3;
	xor.b32  	%r33916, %r33915, %r27959;
	xor.b32  	%r28073, %r33916, %r28063;
	// begin inline asm
	shf.l.wrap.b32 %r28067, %r28069, %r28069, %r30998;
	// end inline asm
	// begin inline asm
	shf.l.wrap.b32 %r28071, %r28073, %r28073, %r31002;
	// end inline asm
	xor.b32  	%r33917, %r28067, %r28059;
	xor.b32  	%r28077, %r33917, %r28071;
	shl.b32 	%r33918, %r28067, 7;
	xor.b32  	%r33919, %r33918, %r28063;
	xor.b32  	%r28081, %r33919, %r28071;
	// begin inline asm
	shf.l.wrap.b32 %r28075, %r28077, %r28077, %r31006;
	// end inline asm
	// begin inline asm
	shf.l.wrap.b32 %r28079, %r28081, %r28081, %r31010;
	// end inline asm
	// begin inline asm
	shf.l.wrap.b32 %r28083, %r27851, %r27851, %r30990;
	// end inline asm
	// begin inline asm
	shf.l.wrap.b32 %r28087, %r27923, %r27923, %r30994;
	// end inline asm
	xor.b32  	%r33920, %r28083, %r27899;
	xor.b32  	%r28093, %r33920, %r28087;
	shl.b32 	%r33921, %r28083, 3;
	xor.b32  	%r33922, %r33921, %r27971;
	xor.b32  	%r28097, %r33922, %r28087;
	// begin inline asm
	shf.l.wrap.b32 %r28091, %r28093, %r28093, %r30998;
	// end inline asm
	// begin inline asm
	shf.l.wrap.b32 %r28095, %r28097, %r28097, %r31002;
	// end inline asm
	xor.b32  	%r33923, %r28091, %r28083;
	xor.b32  	%r28101, %r33923, %r28095;
	shl.b32 	%r33924, %r28091, 7;
	xor.b32  	%r33925, %r33924, %r28087;
	xor.b32  	%r28105, %r33925, %r28095;
	// begin inline asm
	shf.l.wrap.b32 %r28099, %r28101, %r28101, %r31006;
	// end inline asm
	// begin inline asm
	shf.l.wrap.b32 %r28103, %r28105, %r28105, %r31010;
	// end inline asm
	// begin inline asm
	shf.l.wrap.b32 %r28107, %r27999, %r27999, %r30990;
	// end inline asm
	// begin inline asm
	shf.l.wrap.b32 %r28111, %r27879, %r27879, %r30994;
	// end inline asm
	xor.b32  	%r33926, %r28107, %r28023;
	xor.b32  	%r28117, %r33926, %r28111;
	shl.b32 	%r33927, %r28107, 3;
	xor.b32  	%r33928, %r33927, %r27951;
	xor.b32  	%r28121, %r33928, %r28111;
	// begin inline asm
	shf.l.wrap.b32 %r28115, %r28117, %r28117, %r30998;
	// end inline asm
	// begin inline asm
	shf.l.wrap.b32 %r28119, %r28121, %r28121, %r31002;
	// end inline asm
	xor.b32  	%r33929, %r28115, %r28107;
	xor.b32  	%r28125, %r33929, %r28119;
	shl.b32 	%r33930, %r28115, 7;
	xor.b32  	%r33931, %r33930, %r28111;
	xor.b32  	%r28129, %r33931, %r28119;
	// begin inline asm
	shf.l.wrap.b32 %r28123, %r28125, %r28125, %r31006;
	// end inline asm
	// begin inline asm
	shf.l.wrap.b32 %r28127, %r28129, %r28129, %r31010;
	// end inline asm
	xor.b32  	%r33932, %r33499, %r28051;
	xor.b32  	%r33933, %r27883, %r33501;
	xor.b32  	%r33934, %r33933, 2;
	xor.b32  	%r33935, %r33503, %r28043;
	xor.b32  	%r33936, %r33505, %r27931;
	xor.b32  	%r33937, %r33507, %r27955;
	xor.b32  	%r33938, %r33509, %r28055;
	xor.b32  	%r33939, %r33511, %r28003;
	xor.b32  	%r33940, %r33513, %r28047;
	xor.b32  	%r33941, %r33515, %r28019;
	xor.b32  	%r33942, %r33517, %r28099;
	xor.b32  	%r33943, %r33519, %r27875;
	xor.b32  	%r33944, %r33521, %r28091;
	xor.b32  	%r33945, %r33523, %r28103;
	xor.b32  	%r33946, %r33525, %r27947;
	xor.b32  	%r33947, %r33527, %r28095;
	xor.b32  	%r33948, %r33529, %r27995;
	xor.b32  	%r33949, %r33531, %r28075;
	xor.b32  	%r33950, %r33533, %r28031;
	xor.b32  	%r33951, %r33535, %r27863;
	xor.b32  	%r33952, %r33537, %r28067;
	xor.b32  	%r33953, %r33539, %r27911;
	xor.b32  	%r33954, %r33541, %r28079;
	xor.b32  	%r33955, %r33543, %r28071;
	xor.b32  	%r33956, %r33545, %r27983;
	xor.b32  	%r33957, %r33547, %r27975;
	xor.b32  	%r33958, %r33549, %r28123;
	xor.b32  	%r33959, %r33551, %r28115;
	xor.b32  	%r33960, %r33553, %r27855;
	xor.b32  	%r33961, %r33555, %r28127;
	xor.b32  	%r33962, %r33557, %r27903;
	xor.b32  	%r33963, %r33559, %r27927;
	xor.b32  	%r33964, %r33561, %r28119;
	and.b32  	%r33965, %r33949, %r33932;
	xor.b32  	%r33966, %r33957, %r33965;
	xor.b32  	%r33967, %r33949, %r33941;
	xor.b32  	%r28133, %r33967, %r33966;
	or.b32  	%r33968, %r33957, %r33932;
	xor.b32  	%r33969, %r33968, %r33941;
	xor.b32  	%r33970, %r28133, %r33932;
	or.b32  	%r33971, %r33970, %r33969;
	xor.b32  	%r33972, %r33971, %r33966;
	and.b32  	%r33973, %r33969, %r33966;
	xor.b32  	%r33974, %r33970, %r33973;
	xor.b32  	%r33975, %r33974, %r33969;
	xor.b32  	%r28281, %r33975, %r33972;
	and.b32  	%r33976, %r33950, %r33934;
	xor.b32  	%r33977, %r33958, %r33976;
	xor.b32  	%r33978, %r33950, %r33942;
	xor.b32  	%r28157, %r33978, %r33977;
	or.b32  	%r33979, %r33958, %r33934;
	xor.b32  	%r33980, %r33979, %r33942;
	xor.b32  	%r33981, %r28157, %r33934;
	or.b32  	%r33982, %r33981, %r33980;
	xor.b32  	%r33983, %r33982, %r33977;
	and.b32  	%r33984, %r33980, %r33977;
	xor.b32  	%r33985, %r33981, %r33984;
	xor.b32  	%r33986, %r33985, %r33980;
	xor.b32  	%r28305, %r33986, %r33983;
	and.b32  	%r33987, %r33951, %r33935;
	xor.b32  	%r33988, %r33959, %r33987;
	xor.b32  	%r33989, %r33951, %r33943;
	xor.b32  	%r28181, %r33989, %r33988;
	or.b32  	%r33990, %r33959, %r33935;
	xor.b32  	%r33991, %r33990, %r33943;
	xor.b32  	%r33992, %r28181, %r33935;
	or.b32  	%r33993, %r33992, %r33991;
	xor.b32  	%r33994, %r33993, %r33988;
	and.b32  	%r33995, %r33991, %r33988;
	xor.b32  	%r33996, %r33992, %r33995;
	xor.b32  	%r33997, %r33996, %r33991;
	xor.b32  	%r28137, %r33997, %r33994;
	and.b32  	%r33998, %r33952, %r33936;
	xor.b32  	%r33999, %r33960, %r33998;
	xor.b32  	%r34000, %r33952, %r33944;
	xor.b32  	%r28205, %r34000, %r33999;
	or.b32  	%r34001, %r33960, %r33936;
	xor.b32  	%r34002, %r34001, %r33944;
	xor.b32  	%r34003, %r28205, %r33936;
	or.b32  	%r34004, %r34003, %r34002;
	xor.b32  	%r34005, %r34004, %r33999;
	and.b32  	%r34006, %r34002, %r33999;
	xor.b32  	%r34007, %r34003, %r34006;
	xor.b32  	%r34008, %r34007, %r34002;
	xor.b32  	%r28161, %r34008, %r34005;
	and.b32  	%r34009, %r33953, %r33937;
	xor.b32  	%r34010, %r33961, %r34009;
	xor.b32  	%r34011, %r33953, %r33945;
	xor.b32  	%r28229, %r34011, %r34010;
	or.b32  	%r34012, %r33961, %r33937;
	xor.b32  	%r34013, %r34012, %r33945;
	xor.b32  	%r34014, %r28229, %r33937;
	or.b32  	%r34015, %r34014, %r34013;
	xor.b32  	%r34016, %r34015, %r34010;
	and.b32  	%r34017, %r34013, %r34010;
	xor.b32  	%r34018, %r34014, %r34017;
	xor.b32  	%r34019, %r34018, %r34013;
	xor.b32  	%r28185, %r34019, %r34016;
	and.b32  	%r34020, %r33954, %r33938;
	xor.b32  	%r34021, %r33962, %r34020;
	xor.b32  	%r34022, %r33954, %r33946;
	xor.b32  	%r28253, %r34022, %r34021;
	or.b32  	%r34023, %r33962, %r33938;
	xor.b32  	%r34024, %r34023, %r33946;
	xor.b32  	%r34025, %r28253, %r33938;
	or.b32  	%r34026, %r34025, %r34024;
	xor.b32  	%r34027, %r34026, %r34021;
	and.b32  	%r34028, %r34024, %r34021;
	xor.b32  	%r34029, %r34025, %r34028;
	xor.b32  	%r34030, %r34029, %r34024;
	xor.b32  	%r28209, %r34030, %r34027;
	and.b32  	%r34031, %r33955, %r33939;
	xor.b32  	%r34032, %r33963, %r34031;
	xor.b32  	%r34033, %r33955, %r33947;
	xor.b32  	%r28277, %r34033, %r34032;
	or.b32  	%r34034, %r33963, %r33939;
	xor.b32  	%r34035, %r34034, %r33947;
	xor.b32  	%r34036, %r28277, %r33939;
	or.b32  	%r34037, %r34036, %r34035;
	xor.b32  	%r34038, %r34037, %r34032;
	and.b32  	%r34039, %r34035, %r34032;
	xor.b32  	%r34040, %r34036, %r34039;
	xor.b32  	%r34041, %r34040, %r34035;
	xor.b32  	%r28233, %r34041, %r34038;
	and.b32  	%r34042, %r33956, %r33940;
	xor.b32  	%r34043, %r33964, %r34042;
	xor.b32  	%r34044, %r33956, %r33948;
	xor.b32  	%r28301, %r34044, %r34043;
	or.b32  	%r34045, %r33964, %r33940;
	xor.b32  	%r34046, %r34045, %r33948;
	xor.b32  	%r34047, %r28301, %r33940;
	or.b32  	%r34048, %r34047, %r34046;
	xor.b32  	%r34049, %r34048, %r34043;
	and.b32  	%r34050, %r34046, %r34043;
	xor.b32  	%r34051, %r34047, %r34050;
	xor.b32  	%r34052, %r34051, %r34046;
	xor.b32  	%r28257, %r34052, %r34049;
	// begin inline asm
	shf.l.wrap.b32 %r28131, %r28133, %r28133, %r30990;
	// end inline asm
	// begin inline asm
	shf.l.wrap.b32 %r28135, %r28137, %r28137, %r30994;
	// end inline asm
	xor.b32  	%r34053, %r28131, %r33983;
	xor.b32  	%r28141, %r34053, %r28135;
	shl.b32 	%r34054, %r28131, 3;
	xor.b32  	%r34055, %r34007, %r34054;
	xor.b32  	%r34056, %r34055, %r28135;
	not.b32 	%r28145, %r34056;
	// begin inline asm
	shf.l.wrap.b32 %r28139, %r28141, %r28141, %r30998;
	// end inline asm
	// begin inline asm
	shf.l.wrap.b32 %r28143, %r28145, %r28145, %r31002;
	// end inline asm
	xor.b32  	%r34057, %r28139, %r28131;
	xor.b32  	%r28149, %r34057, %r28143;
	shl.b32 	%r34058, %r28139, 7;
	xor.b32  	%r34059, %r34058, %r28135;
	xor.b32  	%r28153, %r34059, %r28143;
	// begin inline asm
	shf.l.wrap.b32 %r28147, %r28149, %r28149, %r31006;
	// end inline asm
	// begin inline asm
	shf.l.wrap.b32 %r28151, %r28153, %r28153, %r31010;
	// end inline asm
	// begin inline asm
	shf.l.wrap.b32 %r28155, %r28157, %r28157, %r30990;
	// end inline asm
	// begin inline asm
	shf.l.wrap.b32 %r28159, %r28161, %r28161, %r30994;
	// end inline asm
	xor.b32  	%r34060, %r28155, %r33994;
	xor.b32  	%r28165, %r34060, %r28159;
	shl.b32 	%r34061, %r28155, 3;
	xor.b32  	%r34062, %r34018, %r34061;
	xor.b32  	%r34063, %r34062, %r28159;
	not.b32 	%r28169, %r34063;
	// begin inline asm
	shf.l.wrap.b32 %r28163, %r28165, %r28165, %r30998;
	// end inline asm
	// begin inline asm
	shf.l.wrap.b32 %r28167, %r28169, %r28169, %r31002;
	// end inline asm
	xor.b32  	%r34064, %r28163, %r28155;
	xor.b32  	%r28173, %r34064, %r28167;
	shl.b32 	%r34065, %r28163, 7;
	xor.b32  	%r34066, %r34065, %r28159;
	xor.b32  	%r28177, %r34066, %r28167;
	// begin inline asm
	shf.l.wrap.b32 %r28171, %r28173, %r28173, %r31006;
	// end inline asm
	// begin inline asm
	shf.l.wrap.b32 %r28175, %r28177, %r28177, %r31010;
	// end inline asm
	// begin inline asm
	shf.l.wrap.b32 %r28179, %r28181, %r28181, %r30990;
	// end inline asm
	// begin inline asm
	shf.l.wrap.b32 %r28183, %r28185, %r28185, %r30994;
	// end inline asm
	xor.b32  	%r34067, %r28179, %r34005;
	xor.b32  	%r28189, %r34067, %r28183;
	shl.b32 	%r34068, %r28179, 3;
	xor.b32  	%r34069, %r34029, %r34068;
	xor.b32  	%r34070, %r34069, %r28183;
	not.b32 	%r28193, %r34070;
	// begin inline asm
	shf.l.wrap.b32 %r28187, %r28189, %r28189, %r30998;
	// end inline asm
	// begin inline asm
	shf.l.wrap.b32 %r28191, %r28193, %r28193, %r31002;
	// end inline asm
	xor.b32  	%r34071, %r28187, %r28179;
	xor.b32  	%r28197, %r34071, %r28191;
	shl.b32 	%r34072, %r28187, 7;
	xor.b32  	%r34073, %r34072, %r28183;
	xor.b32  	%r28201, %r34073, %r28191;
	// begin inline asm
	shf.l.wrap.b32 %r28195, %r28197, %r28197, %r31006;
	// end inline asm
	// begin inline asm
	shf.l.wrap.b32 %r28199, %r28201, %r28201, %r31010;
	// end inline asm
	// begin inline asm
	shf.l.wrap.b32 %r28203, %r28205, %r28205, %r30990;
	// end inline asm
	// begin inline asm
	shf.l.wrap.b32 %r28207, %r28209, %r28209, %r30994;
	// end inline asm
	xor.b32  	%r34074, %r28203, %r34016;
	xor.b32  	%r28213, %r34074, %r28207;
	shl.b32 	%r34075, %r28203, 3;
	xor.b32  	%r34076, %r34040, %r34075;
	xor.b32  	%r34077, %r34076, %r28207;
	not.b32 	%r28217, %r34077;
	// begin inline asm
	shf.l.wrap.b32 %r28211, %r28213, %r28213, %r30998;
	// end inline asm
	// begin inline asm
	shf.l.wrap.b32 %r28215, %r28217, %r28217, %r31002;
	// end inline asm
	xor.b32  	%r34078, %r28211, %r28203;
	xor.b32  	%r28221, %r34078, %r28215;
	shl.b32 	%r34079, %r28211, 7;
	xor.b32  	%r34080, %r34079, %r28207;
	xor.b32  	%r28225, %r34080, %r28215;
	// begin inline asm
	shf.l.wrap.b32 %r28219, %r28221, %r28221, %r31006;
	// end inline asm
	// begin inline asm
	shf.l.wrap.b32 %r28223, %r28225, %r28225, %r31010;
	// end inline asm
	// begin inline asm
	shf.l.wrap.b32 %r28227, %r28229, %r28229, %r30990;
	// end inline asm
	// begin inline asm
	shf.l.wrap.b32 %r28231, %r28233, %r28233, %r30994;
	// end inline asm
	xor.b32  	%r34081, %r28227, %r34027;
	xor.b32  	%r28237, %r34081, %r28231;
	shl.b32 	%r34082, %r28227, 3;
	xor.b32  	%r34083, %r34051, %r34082;
	xor.b32  	%r34084, %r34083, %r28231;
	not.b32 	%r28241, %r34084;
	// begin inline asm
	shf.l.wrap.b32 %r28235, %r28237, %r28237, %r30998;
	// end inline asm
	// begin inline asm
	shf.l.wrap.b32 %r28239, %r28241, %r28241, %r31002;
	// end inline asm
	xor.b32  	%r34085, %r28235, %r28227;
	xor.b32  	%r28245, %r34085, %r28239;
	shl.b32 	%r34086, %r28235, 7;
	xor.b32  	%r34087, %r34086, %r28231;
	xor.b32  	%r28249, %r34087, %r28239;
	// begin inline asm
	shf.l.wrap.b32 %r28243, %r28245, %r28245, %r31006;
	// end inline asm
	// begin inline asm
	shf.l.wrap.b32 %r28247, %r28249, %r28249, %r31010;
	// end inline asm
	// begin inline asm
	shf.l.wrap.b32 %r28251, %r28253, %r28253, %r30990;
	// end inline asm
	// begin inline asm
	shf.l.wrap.b32 %r28255, %r28257, %r28257, %r30994;
	// end inline asm
	xor.b32  	%r34088, %r28251, %r34038;
	xor.b32  	%r28261, %r34088, %r28255;
	shl.b32 	%r34089, %r28251, 3;
	xor.b32  	%r34090, %r33974, %r34089;
	xor.b32  	%r34091, %r34090, %r28255;
	not.b32 	%r28265, %r34091;
	// begin inline asm
	shf.l.wrap.b32 %r28259, %r28261, %r28261, %r30998;
	// end inline asm
	// begin inline asm
	shf.l.wrap.b32 %r28263, %r28265, %r28265, %r31002;
	// end inline asm
	xor.b32  	%r34092, %r28259, %r28251;
	xor.b32  	%r28269, %r34092, %r28263;
	shl.b32 	%r34093, %r28259, 7;
	xor.b32  	%r34094, %r34093, %r28255;
	xor.b32  	%r28273, %r34094, %r28263;
	// begin inline asm
	shf.l.wrap.b32 %r28267, %r28269, %r28269, %r31006;
	// end inline asm
	// begin inline asm
	shf.l.wrap.b32 %r28271, %r28273, %r28273, %r31010;
	// end inline asm
	// begin inline asm
	shf.l.wrap.b32 %r28275, %r28277, %r28277, %r30990;
	// end inline asm
	// begin inline asm
	shf.l.wrap.b32 %r28279, %r28281, %r28281, %r30994;
	// end inline asm
	xor.b32  	%r34095, %r28275, %r34049;
	xor.b32  	%r28285, %r34095, %r28279;
	shl.b32 	%r34096, %r28275, 3;
	xor.b32  	%r34097, %r33985, %r34096;
	xor.b32  	%r34098, %r34097, %r28279;
	not.b32 	%r28289, %r34098;
	// begin inline asm
	shf.l.wrap.b32 %r28283, %r28285, %r28285, %r30998;
	// end inline asm
	// begin inline asm
	shf.l.wrap.b32 %r28287, %r28289, %r28289, %r31002;
	// end inline asm
	xor.b32  	%r34099, %r28283, %r28275;
	xor.b32  	%r28293, %r34099, %r28287;
	shl.b32 	%r34100, %r28283, 7;
	xor.b32  	%r34101, %r34100, %r28279;
	xor.b32  	%r28297, %r34101, %r28287;
	// begin inline asm
	shf.l.wrap.b32 %r28291, %r28293, %r28293, %r31006;
	// end inline asm
	// begin inline asm
	shf.l.wrap.b32 %r28295, %r28297, %r28297, %r31010;
	// end inline asm
	// begin inline asm
	shf.l.wrap.b32 %r28299, %r28301, %r28301, %r30990;
	// end inline asm
	// begin inline asm
	shf.l.wrap.b32 %r28303, %r28305, %r28305, %r30994;
	// end inline asm
	xor.b32  	%r34102, %r28299, %r33972;
	xor.b32  	%r28309, %r34102, %r28303;
	shl.b32 	%r34103, %r28299, 3;
	xor.b32  	%r34104, %r33996, %r34103;
	xor.b32  	%r34105, %r34104, %r28303;
	not.b32 	%r28313, %r34105;
	// begin inline asm
	shf.l.wrap.b32 %r28307, %r28309, %r28309, %r30998;
	// end inline asm
	// begin inline asm
	shf.l.wrap.b32 %r28311, %r28313, %r28313, %r31002;
	// end inline asm
	xor.b32  	%r34106, %r28307, %r28299;
	xor.b32  	%r28317, %r34106, %r28311;
	shl.b32 	%r34107, %r28307, 7;
	xor.b32  	%r34108, %r34107, %r28303;
	xor.b32  	%r28321, %r34108, %r28311;
	// begin inline asm
	shf.l.wrap.b32 %r28315, %r28317, %r28317, %r31006;
	// end inline asm
	// begin inline asm
	shf.l.wrap.b32 %r28319, %r28321, %r28321, %r31010;
	// end inline asm
	// begin inline asm
	shf.l.wrap.b32 %r28323, %r28147, %r28147, %r30990;
	// end inline asm
	// begin inline asm
	shf.l.wrap.b32 %r28327, %r28267, %r28267, %r30994;
	// end inline asm
	xor.b32  	%r34109, %r28323, %r28195;
	xor.b32  	%r28333, %r34109, %r28327;
	shl.b32 	%r34110, %r28323, 3;
	xor.b32  	%r34111, %r34110, %r28315;
	xor.b32  	%r28337, %r34111, %r28327;
	// begin inline asm
	shf.l.wrap.b32 %r28331, %r28333, %r28333, %r30998;
	// end inline asm
	// begin inline asm
	shf.l.wrap.b32 %r28335, %r28337, %r28337, %r31002;
	// end inline asm
	xor.b32  	%r34112, %r28331, %r28323;
	xor.b32  	%r28341, %r34112, %r28335;
	shl.b32 	%r34113, %r28331, 7;
	xor.b32  	%r34114, %r34113, %r28327;
	xor.b32  	%r28345, %r34114, %r28335;
	// begin inline asm
	shf.l.wrap.b32 %r28339, %r28341, %r28341, %r31006;
	// end inline asm
	// begin inline asm
	shf.l.wrap.b32 %r28343, %r28345, %r28345, %r31010;
	// end inline asm
	// begin inline asm
	shf.l.wrap.b32 %r28347, %r28295, %r28295, %r30990;
	// end inline asm
	// begin inline asm
	shf.l.wrap.b32 %r28351, %r28223, %r28223, %r30994;
	// end inline asm
	xor.b32  	%r34115, %r28347, %r28175;
	xor.b32  	%r28357, %r34115, %r28351;
	shl.b32 	%r34116, %r28347, 3;
	xor.b32  	%r34117, %r34116, %r28247;
	xor.b32  	%r28361, %r34117, %r28351;
	// begin inline asm
	shf.l.wrap.b32 %r28355, %r28357, %r28357, %r30998;
	// end inline asm
	// begin inline asm
	shf.l.wrap.b32 %r28359, %r28361, %r28361, %r31002;
	// end inline asm
	xor.b32  	%r34118, %r28355, %r28347;
	xor.b32  	%r28365, %r34118, %r28359;
	shl.b32 	%r34119, %r28355, 7;
	xor.b32  	%r34120, %r34119, %r28351;
	xor.b32  	%r28369, %r34120, %r28359;
	// begin inline asm
	shf.l.wrap.b32 %r28363, %r28365, %r28365, %r31006;
	// end inline asm
	// begin inline asm
	shf.l.wrap.b32 %r28367, %r28369, %r28369, %r31010;
	// end inline asm
	// begin inline asm
	shf.l.wrap.b32 %r28371, %r28139, %r28139, %r30990;
	// end inline asm
	// begin inline asm
	shf.l.wrap.b32 %r28375, %r28211, %r28211, %r30994;
	// end inline asm
	xor.b32  	%r34121, %r28371, %r28187;
	xor.b32  	%r28381, %r34121, %r28375;
	shl.b32 	%r34122, %r28371, 3;
	xor.b32  	%r34123, %r34122, %r28259;
	xor.b32  	%r28385, %r34123, %r28375;
	// begin inline asm
	shf.l.wrap.b32 %r28379, %r28381, %r28381, %r30998;
	// end inline asm
	// begin inline asm
	shf.l.wrap.b32 %r28383, %r28385, %r28385, %r31002;
	// end inline asm
	xor.b32  	%r34124, %r28379, %r28371;
	xor.b32  	%r28389, %r34124, %r28383;
	shl.b32 	%r34125, %r28379, 7;
	xor.b32  	%r34126, %r34125, %r28375;
	xor.b32  	%r28393, %r34126, %r28383;
	// begin inline asm
	shf.l.wrap.b32 %r28387, %r28389, %r28389, %r31006;
	// end inline asm
	// begin inline asm
	shf.l.wrap.b32 %r28391, %r28393, %r28393, %r31010;
	// end inline asm
	// begin inline asm
	shf.l.wrap.b32 %r28395, %r28287, %r28287, %r30990;
	// end inline asm
	// begin inline asm
	shf.l.wrap.b32 %r28399, %r28167, %r28167, %r30994;
	// end inline asm
	xor.b32  	%r34127, %r28395, %r28311;
	xor.b32  	%r28405, %r34127, %r28399;
	shl.b32 	%r34128, %r28395, 3;
	xor.b32  	%r34129, %r34128, %r28239;
	xor.b32  	%r28409, %r34129, %r28399;
	// begin inline asm
	shf.l.wrap.b32 %r28403, %r28405, %r28405, %r30998;
	// end inline asm
	// begin inline asm
	shf.l.wrap.b32 %r28407, %r28409, %r28409, %r31002;
	// end inline asm
	xor.b32  	%r34130, %r28403, %r28395;
	xor.b32  	%r28413, %r34130, %r28407;
	shl.b32 	%r34131, %r28403, 7;
	xor.b32  	%r34132, %r34131, %r28399;
	xor.b32  	%r28417, %r34132, %r28407;
	// begin inline asm
	shf.l.wrap.b32 %r28411, %r28413, %r28413, %r31006;
	// end inline asm
	// begin inline asm
	shf.l.wrap.b32 %r28415, %r28417, %r28417, %r31010;
	// end inline asm
	xor.b32  	%r34133, %r33499, %r28339;
	xor.b32  	%r34134, %r28171, %r33501;
	xor.b32  	%r34135, %r34134, 3;
	xor.b32  	%r34136, %r33503, %r28331;
	xor.b32  	%r34137, %r33505, %r28219;
	xor.b32  	%r34138, %r33507, %r28243;
	xor.b32  	%r34139, %r33509, %r28343;
	xor.b32  	%r34140, %r33511, %r28291;
	xor.b32  	%r34141, %r33513, %r28335;
	xor.b32  	%r34142, %r33515, %r28307;
	xor.b32  	%r34143, %r33517, %r28387;
	xor.b32  	%r34144, %r33519, %r28163;
	xor.b32  	%r34145, %r33521, %r28379;
	xor.b32  	%r34146, %r33523, %r28391;
	xor.b32  	%r34147, %r33525, %r28235;
	xor.b32  	%r34148, %r33527, %r28383;
	xor.b32  	%r34149, %r33529, %r28283;
	xor.b32  	%r34150, %r33531, %r28363;
	xor.b32  	%r34151, %r33533, %r28319;
	xor.b32  	%r34152, %r33535, %r28151;
	xor.b32  	%r34153, %r33537, %r28355;
	xor.b32  	%r34154, %r33539, %r28199;
	xor.b32  	%r34155, %r33541, %r28367;
	xor.b32  	%r34156, %r33543, %r28359;
	xor.b32  	%r34157, %r33545, %r28271;
	xor.b32  	%r34158, %r33547, %r28263;
	xor.b32  	%r34159, %r33549, %r28411;
	xor.b32  	%r34160, %r33551, %r28403;
	xor.b32  	%r34161, %r33553, %r28143;
	xor.b32  	%r34162, %r33555, %r28415;
	xor.b32  	%r34163, %r33557, %r28191;
	xor.b32  	%r34164, %r33559, %r28215;
	xor.b32  	%r34165, %r33561, %r28407;
	and.b32  	%r34166, %r34150, %r34133;
	xor.b32  	%r34167, %r34158, %r34166;
	xor.b32  	%r34168, %r34150, %r34142;
	xor.b32  	%r28421, %r34168, %r34167;
	or.b32  	%r34169, %r34158, %r34133;
	xor.b32  	%r34170, %r34169, %r34142;
	xor.b32  	%r34171, %r28421, %r34133;
	or.b32  	%r34172, %r34171, %r34170;
	xor.b32  	%r34173, %r34172, %r34167;
	and.b32  	%r34174, %r34170, %r34167;
	xor.b32  	%r34175, %r34171, %r34174;
	xor.b32  	%r34176, %r34175, %r34170;
	xor.b32  	%r28569, %r34176, %r34173;
	and.b32  	%r34177, %r34151, %r34135;
	xor.b32  	%r34178, %r34159, %r34177;
	xor.b32  	%r34179, %r34151, %r34143;
	xor.b32  	%r28445, %r34179, %r34178;
	or.b32  	%r34180, %r34159, %r34135;
	xor.b32  	%r34181, %r34180, %r34143;
	xor.b32  	%r34182, %r28445, %r34135;
	or.b32  	%r34183, %r34182, %r34181;
	xor.b32  	%r34184, %r34183, %r34178;
	and.b32  	%r34185, %r34181, %r34178;
	xor.b32  	%r34186, %r34182, %r34185;
	xor.b32  	%r34187, %r34186, %r34181;
	xor.b32  	%r28593, %r34187, %r34184;
	and.b32  	%r34188, %r34152, %r34136;
	xor.b32  	%r34189, %r34160, %r34188;
	xor.b32  	%r34190, %r34152, %r34144;
	xor.b32  	%r28469, %r34190, %r34189;
	or.b32  	%r34191, %r34160, %r34136;
	xor.b32  	%r34192, %r34191, %r34144;
	xor.b32  	%r34193, %r28469, %r34136;
	or.b32  	%r34194, %r34193, %r34192;
	xor.b32  	%r34195, %r34194, %r34189;
	and.b32  	%r34196, %r34192, %r34189;
	xor.b32  	%r34197, %r34193, %r34196;
	xor.b32  	%r34198, %r34197, %r34192;
	xor.b32  	%r28425, %r34198, %r34195;
	and.b32  	%r34199, %r34153, %r34137;
	xor.b32  	%r34200, %r34161, %r34199;
	xor.b32  	%r34201, %r34153, %r34145;
	xor.b32  	%r28493, %r34201, %r34200;
	or.b32  	%r34202, %r34161, %r34137;
	xor.b32  	%r34203, %r34202, %r34145;
	xor.b32  	%r34204, %r28493, %r34137;
	or.b32  	%r34205, %r34204, %r34203;
	xor.b32  	%r34206, %r34205, %r34200;
	and.b32  	%r34207, %r34203, %r34200;
	xor.b32  	%r34208, %r34204, %r34207;
	xor.b32  	%r34209, %r34208, %r34203;
	xor.b32  	%r28449, %r34209, %r34206;
	and.b32  	%r34210, %r34154, %r34138;
	xor.b32  	%r34211, %r34162, %r34210;
	xor.b32  	%r34212, %r34154, %r34146;
	xor.b32  	%r28517, %r34212, %r34211;
	or.b32  	%r34213, %r34162, %r34138;
	xor.b32  	%r34214, %r34213, %r34146;
	xor.b32  	%r34215, %r28517, %r34138;
	or.b32  	%r34216, %r34215, %r34214;
	xor.b32  	%r34217, %r34216, %r34211;
	and.b32  	%r34218, %r34214, %r34211;
	xor.b32  	%r34219, %r34215, %r34218;
	xor.b32  	%r34220, %r34219, %r34214;
	xor.b32  	%r28473, %r34220, %r34217;
	and.b32  	%r34221, %r34155, %r34139;
	xor.b32  	%r34222, %r34163, %r34221;
	xor.b32  	%r34223, %r34155, %r34147;
	xor.b32  	%r28541, %r34223, %r34222;
	or.b32  	%r34224, %r34163, %r34139;
	xor.b32  	%r34225, %r34224, %r34147;
	xor.b32  	%r34226, %r28541, %r34139;
	or.b32  	%r34227, %r34226, %r34225;
	xor.b32  	%r34228, %r34227, %r34222;
	and.b32  	%r34229, %r34225, %r34222;
	xor.b32  	%r34230, %r34226, %r34229;
	xor.b32  	%r34231, %r34230, %r34225;
	xor.b32  	%r28497, %r34231, %r34228;
	and.b32  	%r34232, %r34156, %r34140;
	xor.b32  	%r34233, %r34164, %r34232;
	xor.b32  	%r34234, %r34156, %r34148;
	xor.b32  	%r28565, %r34234, %r34233;
	or.b32  	%r34235, %r34164, %r34140;
	xor.b32  	%r34236, %r34235, %r34148;
	xor.b32  	%r34237, %r28565, %r34140;
	or.b32  	%r34238, %r34237, %r34236;
	xor.b32  	%r34239, %r34238, %r34233;
	and.b32  	%r34240, %r34236, %r34233;
	xor.b32  	%r34241, %r34237, %r34240;
	xor.b32  	%r34242, %r34241, %r34236;
	xor.b32  	%r28521, %r34242, %r34239;
	and.b32  	%r34243, %r34157, %r34141;
	xor.b32  	%r34244, %r34165, %r34243;
	xor.b32  	%r34245, %r34157, %r34149;
	xor.b32  	%r28589, %r34245, %r34244;
	or.b32  	%r34246, %r34165, %r34141;
	xor.b32  	%r34247, %r34246, %r34149;
	xor.b32  	%r34248, %r28589, %r34141;
	or.b32  	%r34249, %r34248, %r34247;
	xor.b32  	%r34250, %r34249, %r34244;
	and.b32  	%r34251, %r34247, %r34244;
	xor.b32  	%r34252, %r34248, %r34251;
	xor.b32  	%r34253, %r34252, %r34247;
	xor.b32  	%r28545, %r34253, %r34250;
	// begin inline asm
	shf.l.wrap.b32 %r28419, %r28421, %r28421, %r30990;
	// end inline asm
	// begin inline asm
	shf.l.wrap.b32 %r28423, %r28425, %r28425, %r30994;
	// end inline asm
	xor.b32  	%r34254, %r28419, %r34184;
	xor.b32  	%r28429, %r34254, %r28423;
	shl.b32 	%r34255, %r28419, 3;
	xor.b32  	%r34256, %r34208, %r34255;
	xor.b32  	%r34257, %r34256, %r28423;
	not.b32 	%r28433, %r34257;
	// begin inline asm
	shf.l.wrap.b32 %r28427, %r28429, %r28429, %r30998;
	// end inline asm
	// begin inline asm
	shf.l.wrap.b32 %r28431, %r28433, %r28433, %r31002;
	// end inline asm
	xor.b32  	%r34258, %r28427, %r28419;
	xor.b32  	%r28437, %r34258, %r28431;
	shl.b32 	%r34259, %r28427, 7;
	xor.b32  	%r34260, %r34259, %r28423;
	xor.b32  	%r28441, %r34260, %r28431;
	// begin inline asm
	shf.l.wrap.b32 %r28435, %r28437, %r28437, %r31006;
	// end inline asm
	// begin inline asm
	shf.l.wrap.b32 %r28439, %r28441, %r28441, %r31010;
	// end inline asm
	// begin inline asm
	shf.l.wrap.b32 %r28443, %r28445, %r28445, %r30990;
	// end inline asm
	// begin inline asm
	shf.l.wrap.b32 %r28447, %r28449, %r28449, %r30994;
	// end inline asm
	xor.b32  	%r34261, %r28443, %r34195;
	xor.b32  	%r28453, %r34261, %r28447;
	shl.b32 	%r34262, %r28443, 3;
	xor.b32  	%r34263, %r34219, %r34262;
	xor.b32  	%r34264, %r34263, %r28447;
	not.b32 	%r28457, %r34264;
	// begin inline asm
	shf.l.wrap.b32 %r28451, %r28453, %r28453, %r30998;
	// end inline asm
	// begin inline asm
	shf.l.wrap.b32 %r28455, %r28457, %r28457, %r31002;
	// end inline asm
	xor.b32  	%r34265, %r28451, %r28443;
	xor.b32  	%r28461, %r34265, %r28455;
	shl.b32 	%r34266, %r28451, 7;
	xor.b32  	%r34267, %r34266, %r28447;
	xor.b32  	%r28465, %r34267, %r28455;
	// begin inline asm
	shf.l.wrap.b32 %r28459, %r28461, %r28461, %r31006;
	// end inline asm
	// begin inline asm
	shf.l.wrap.b32 %r28463, %r28465, %r28465, %r31010;
	// end inline asm
	// begin inline asm
	shf.l.wrap.b32 %r28467, %r28469, %r28469, %r30990;
	// end inline asm
	// begin inline asm
	shf.l.wrap.b32 %r28471, %r28473, %r28473, %r30994;
	// end inline asm
	xor.b32  	%r34268, %r28467, %r34206;
	xor.b32  	%r28477, %r34268, %r28471;
	shl.b32 	%r34269, %r28467, 3;
	xor.b32  	%r34270, %r34230, %r34269;
	xor.b32  	%r34271, %r34270, %r28471;
	not.b32 	%r28481, %r34271;
	// begin inline asm
	shf.l.wrap.b32 %r28475, %r28477, %r28477, %r30998;
	// end inline asm
	// begin inline asm
	shf.l.wrap.b32 %r28479, %r28481, %r28481, %r31002;
	// end inline asm
	xor.b32  	%r34272, %r28475, %r28467;
	xor.b32  	%r28485, %r34272, %r28479;
	shl.b32 	%r34273, %r28475, 7;
	xor.b32  	%r34274, %r34273, %r28471;
	xor.b32  	%r28489, %r34274, %r28479;
	// begin inline asm
	shf.l.wrap.b32 %r28483, %r28485, %r28485, %r31006;
	// end inline asm
	// begin inline asm
	shf.l.wrap.b32 %r28487, %r28489, %r28489, %r31010;
	// end inline asm
	// begin inline asm
	shf.l.wrap.b32 %r28491, %r28493, %r28493, %r30990;
	// end inline asm
	// begin inline asm
	shf.l.wrap.b32 %r28495, %r28497, %r28497, %r30994;
	// end inline asm
	xor.b32  	%r34275, %r28491, %r34217;
	xor.b32  	%r28501, %r34275, %r28495;
	shl.b32 	%r34276, %r28491, 3;
	xor.b32  	%r34277, %r34241, %r34276;
	xor.b32  	%r34278, %r34277, %r28495;
	not.b32 	%r28505, %r34278;
	// begin inline asm
	shf.l.wrap.b32 %r28499, %r28501, %r28501, %r30998;
	// end inline asm
	// begin inline asm
	shf.l.wrap.b32 %r28503, %r28505, %r28505, %r31002;
	// end inline asm
	xor.b32  	%r34279, %r28499, %r28491;
	xor.b32  	%r28509, %r34279, %r28503;
	shl.b32 	%r34280, %r28499, 7;
	xor.b32  	%r34281, %r34280, %r28495;
	xor.b32  	%r28513, %r34281, %r28503;
	// begin inline asm
	shf.l.wrap.b32 %r28507, %r28509, %r28509, %r31006;
	// end inline asm
	// begin inline asm
	shf.l.wrap.b32 %r28511, %r28513, %r28513, %r31010;
	// end inline asm
	// begin inline asm
	shf.l.wrap.b32 %r28515, %r28517, %r28517, %r30990;
	// end inline asm
	// begin inline asm
	shf.l.wrap.b32 %r28519, %r28521, %r28521, %r30994;
	// end inline asm
	xor.b32  	%r34282, %r28515, %r34228;
	xor.b32  	%r28525, %r34282, %r28519;
	shl.b32 	%r34283, %r28515, 3;
	xor.b32  	%r34284, %r34252, %r34283;
	xor.b32  	%r34285, %r34284, %r28519;
	not.b32 	%r28529, %r34285;
	// begin inline asm
	shf.l.wrap.b32 %r28523, %r28525, %r28525, %r30998;
	// end inline asm
	// begin inline asm
	shf.l.wrap.b32 %r28527, %r28529, %r28529, %r31002;
	// end inline asm
	xor.b32  	%r34286, %r28523, %r28515;
	xor.b32  	%r28533, %r34286, %r28527;
	shl.b32 	%r34287, %r28523, 7;
	xor.b32  	%r34288, %r34287, %r28519;
	xor.b32  	%r28537, %r34288, %r28527;
	// begin inline asm
	shf.l.wrap.b32 %r28531, %r28533, %r28533, %r31006;
	// end inline asm
	// begin inline asm
	shf.l.wrap.b32 %r28535, %r28537, %r28537, %r31010;
	// end inline asm
	// begin inline asm
	shf.l.wrap.b32 %r28539, %r28541, %r28541, %r30990;
	// end inline asm
	// begin inline asm
	shf.l.wrap.b32 %r28543, %r28545, %r28545, %r30994;
	// end inline asm
	xor.b32  	%r34289, %r28539, %r34239;
	xor.b32  	%r28549, %r34289, %r28543;
	shl.b32 	%r34290, %r28539, 3;
	xor.b32  	%r34291, %r34175, %r34290;
	xor.b32  	%r34292, %r34291, %r28543;
	not.b32 	%r28553, %r34292;
	// begin inline asm
	shf.l.wrap.b32 %r28547, %r28549, %r28549, %r30998;
	// end inline asm
	// begin inline asm
	shf.l.wrap.b32 %r28551, %r28553, %r28553, %r31002;
	// end inline asm
	xor.b32  	%r34293, %r28547, %r28539;
	xor.b32  	%r28557, %r34293, %r28551;
	shl.b32 	%r34294, %r28547, 7;
	xor.b32  	%r34295, %r34294, %r28543;
	xor.b32  	%r28561, %r34295, %r28551;
	// begin inline asm
	shf.l.wrap.b32 %r28555, %r28557, %r28557, %r31006;
	// end inline asm
	// begin inline asm
	shf.l.wrap.b32 %r28559, %r28561, %r28561, %r31010;
	// end inline asm
	// begin inline asm
	shf.l.wrap.b32 %r28563, %r28565, %r28565, %r30990;
	// end inline asm
	// begin inline asm
	shf.l.wrap.b32 %r28567, %r28569, %r28569, %r30994;
	// end inline asm
	xor.b32  	%r34296, %r28563, %r34250;
	xor.b32  	%r28573, %r34296, %r28567;
	shl.b32 	%r34297, %r28563, 3;
	xor.b32  	%r34298, %r34186, %r34297;
	xor.b32  	%r34299, %r34298, %r28567;
	not.b32 	%r28577, %r34299;
	// begin inline asm
	shf.l.wrap.b32 %r28571, %r28573, %r28573, %r30998;
	// end inline asm
	// begin inline asm
	shf.l.wrap.b32 %r28575, %r28577, %r28577, %r31002;
	// end inline asm
	xor.b32  	%r34300, %r28571, %r28563;
	xor.b32  	%r28581, %r34300, %r28575;
	shl.b32 	%r34301, %r28571, 7;
	xor.b32  	%r34302, %r34301, %r28567;
	xor.b32  	%r28585, %r34302, %r28575;
	// begin inline asm
	shf.l.wrap.b32 %r28579, %r28581, %r28581, %r31006;
	// end inline asm
	// begin inline asm
	shf.l.wrap.b32 %r28583, %r28585, %r28585, %r31010;
	// end inline asm
	// begin inline asm
	shf.l.wrap.b32 %r28587, %r28589, %r28589, %r30990;
	// end inline asm
	// begin inline asm
	shf.l.wrap.b32 %r28591, %r28593, %r28593, %r30994;
	// end inline asm
	xor.b32  	%r34303, %r28587, %r34173;
	xor.b32  	%r28597, %r34303, %r28591;
	shl.b32 	%r34304, %r28587, 3;
	xor.b32  	%r34305, %r34197, %r34304;
	xor.b32  	%r34306, %r34305, %r28591;
	not.b32 	%r28601, %r34306;
	// begin inline asm
	shf.l.wrap.b32 %r28595, %r28597, %r28597, %r30998;
	// end inline asm
	// begin inline asm
	shf.l.wrap.b32 %r28599, %r28601, %r28601, %r31002;
	// end inline asm
	xor.b32  	%r34307, %r28595, %r28587;
	xor.b32  	%r28605, %r34307, %r28599;
	shl.b32 	%r34308, %r28595, 7;
	xor.b32  	%r34309, %r34308, %r28591;
	xor.b32  	%r28609, %r34309, %r28599;
	// begin inline asm
	shf.l.wrap.b32 %r28603, %r28605, %r28605, %r31006;
	// end inline asm
	// begin inline asm
	shf.l.wrap.b32 %r28607, %r28609, %r28609, %r31010;
	// end inline asm
	// begin inline asm
	shf.l.wrap.b32 %r28611, %r28435, %r28435, %r30990;
	// end inline asm
	// begin inline asm
	shf.l.wrap.b32 %r28615, %r28555, %r28555, %r30994;
	// end inline asm
	xor.b32  	%r34310, %r28611, %r28483;
	xor.b32  	%r28621, %r34310, %r28615;
	shl.b32 	%r34311, %r28611, 3;
	xor.b32  	%r34312, %r34311, %r28603;
	xor.b32  	%r28625, %r34312, %r28615;
	// begin inline asm
	shf.l.wrap.b32 %r28619, %r28621, %r28621, %r30998;
	// end inline asm
	// begin inline asm
	shf.l.wrap.b32 %r28623, %r28625, %r28625, %r31002;
	// end inline asm
	xor.b32  	%r34313, %r28619, %r28611;
	xor.b32  	%r28629, %r34313, %r28623;
	shl.b32 	%r34314, %r28619, 7;
	xor.b32  	%r34315, %r34314, %r28615;
	xor.b32  	%r28633, %r34315, %r28623;
	// begin inline asm
	shf.l.wrap.b32 %r28627, %r28629, %r28629, %r31006;
	// end inline asm
	// begin inline asm
	shf.l.wrap.b32 %r28631, %r28633, %r28633, %r31010;
	// end inline asm
	// begin inline asm
	shf.l.wrap.b32 %r28635, %r28583, %r28583, %r30990;
	// end inline asm
	// begin inline asm
	shf.l.wrap.b32 %r28639, %r28511, %r28511, %r30994;
	// end inline asm
	xor.b32  	%r34316, %r28635, %r28463;
	xor.b32  	%r28645, %r34316, %r28639;
	shl.b32 	%r34317, %r28635, 3;
	xor.b32  	%r34318, %r34317, %r28535;
	xor.b32  	%r28649, %r34318, %r28639;
	// begin inline asm
	shf.l.wrap.b32 %r28643, %r28645, %r28645, %r30998;
	// end inline asm
	// begin inline asm
	shf.l.wrap.b32 %r28647, %r28649, %r28649, %r31002;
	// end inline asm
	xor.b32  	%r34319, %r28643, %r28635;
	xor.b32  	%r28653, %r34319, %r28647;
	shl.b32 	%r34320, %r28643, 7;
	xor.b32  	%r34321, %r34320, %r28639;
	xor.b32  	%r28657, %r34321, %r28647;
	// begin inline asm
	shf.l.wrap.b32 %r28651, %r28653, %r28653, %r31006;
	// end inline asm
	// begin inline asm
	shf.l.wrap.b32 %r28655, %r28657, %r28657, %r31010;
	// end inline asm
	// begin inline asm
	shf.l.wrap.b32 %r28659, %r28427, %r28427, %r30990;
	// end inline asm
	// begin inline asm
	shf.l.wrap.b32 %r28663, %r28499, %r28499, %r30994;
	// end inline asm
	xor.b32  	%r34322, %r28659, %r28475;
	xor.b32  	%r28669, %r34322, %r28663;
	shl.b32 	%r34323, %r28659, 3;
	xor.b32  	%r34324, %r34323, %r28547;
	xor.b32  	%r28673, %r34324, %r28663;
	// begin inline asm
	shf.l.wrap.b32 %r28667, %r28669, %r28669, %r30998;
	// end inline asm
	// begin inline asm
	shf.l.wrap.b32 %r28671, %r28673, %r28673, %r31002;
	// end inline asm
	xor.b32  	%r34325, %r28667, %r28659;
	xor.b32  	%r28677, %r34325, %r28671;
	shl.b32 	%r34326, %r28667, 7;
	xor.b32  	%r34327, %r34326, %r28663;
	xor.b32  	%r28681, %r34327, %r28671;
	// begin inline asm
	shf.l.wrap.b32 %r28675, %r28677, %r28677, %r31006;
	// end inline asm
	// begin inline asm
	shf.l.wrap.b32 %r28679, %r28681, %r28681, %r31010;
	// end inline asm
	// begin inline asm
	shf.l.wrap.b32 %r28683, %r28575, %r28575, %r30990;
	// end inline asm
	// begin inline asm
	shf.l.wrap.b32 %r28687, %r28455, %r28455, %r30994;
	// end inline asm
	xor.b32  	%r34328, %r28683, %r28599;
	xor.b32  	%r28693, %r34328, %r28687;
	shl.b32 	%r34329, %r28683, 3;
	xor.b32  	%r34330, %r34329, %r28527;
	xor.b32  	%r28697, %r34330, %r28687;
	// begin inline asm
	shf.l.wrap.b32 %r28691, %r28693, %r28693, %r30998;
	// end inline asm
	// begin inline asm
	shf.l.wrap.b32 %r28695, %r28697, %r28697, %r31002;
	// end inline asm
	xor.b32  	%r34331, %r28691, %r28683;
	xor.b32  	%r28701, %r34331, %r28695;
	shl.b32 	%r34332, %r28691, 7;
	xor.b32  	%r34333, %r34332, %r28687;
	xor.b32  	%r28705, %r34333, %r28695;
	// begin inline asm
	shf.l.wrap.b32 %r28699, %r28701, %r28701, %r31006;
	// end inline asm
	// begin inline asm
	shf.l.wrap.b32 %r28703, %r28705, %r28705, %r31010;
	// end inline asm
	xor.b32  	%r34334, %r33499, %r28627;
	xor.b32  	%r34335, %r28459, %r33501;
	xor.b32  	%r34336, %r34335, 4;
	xor.b32  	%r34337, %r33503, %r28619;
	xor.b32  	%r34338, %r33505, %r28507;
	xor.b32  	%r34339, %r33507, %r28531;
	xor.b32  	%r34340, %r33509, %r28631;
	xor.b32  	%r34341, %r33511, %r28579;
	xor.b32  	%r34342, %r33513, %r28623;
	xor.b32  	%r34343, %r33515, %r28595;
	xor.b32  	%r34344, %r33517, %r28675;
	xor.b32  	%r34345, %r33519, %r28451;
	xor.b32  	%r34346, %r33521, %r28667;
	xor.b32  	%r34347, %r33523, %r28679;
	xor.b32  	%r34348, %r33525, %r28523;
	xor.b32  	%r34349, %r33527, %r28671;
	xor.b32  	%r34350, %r33529, %r28571;
	xor.b32  	%r34351, %r33531, %r28651;
	xor.b32  	%r34352, %r33533, %r28607;
	xor.b32  	%r34353, %r33535, %r28439;
	xor.b32  	%r34354, %r33537, %r28643;
	xor.b32  	%r34355, %r33539, %r28487;
	xor.b32  	%r34356, %r33541, %r28655;
	xor.b32  	%r34357, %r33543, %r28647;
	xor.b32  	%r34358, %r33545, %r28559;
	xor.b32  	%r34359, %r33547, %r28551;
	xor.b32  	%r34360, %r33549, %r28699;
	xor.b32  	%r34361, %r33551, %r28691;
	xor.b32  	%r34362, %r33553, %r28431;
	xor.b32  	%r34363, %r33555, %r28703;
	xor.b32  	%r34364, %r33557, %r28479;
	xor.b32  	%r34365, %r33559, %r28503;
	xor.b32  	%r34366, %r33561, %r28695;
	and.b32  	%r34367, %r34351, %r34334;
	xor.b32  	%r34368, %r34359, %r34367;
	xor.b32  	%r34369, %r34351, %r34343;
	xor.b32  	%r28709, %r34369, %r34368;
	or.b32  	%r34370, %r34359, %r34334;
	xor.b32  	%r34371, %r34370, %r34343;
	xor.b32  	%r34372, %r28709, %r34334;
	or.b32  	%r34373, %r34372, %r34371;
	xor.b32  	%r34374, %r34373, %r34368;
	and.b32  	%r34375, %r34371, %r34368;
	xor.b32  	%r34376, %r34372, %r34375;
	xor.b32  	%r34377, %r34376, %r34371;
	xor.b32  	%r28857, %r34377, %r34374;
	and.b32  	%r34378, %r34352, %r34336;
	xor.b32  	%r34379, %r34360, %r34378;
	xor.b32  	%r34380, %r34352, %r34344;
	xor.b32  	%r28733, %r34380, %r34379;
	or.b32  	%r34381, %r34360, %r34336;
	xor.b32  	%r34382, %r34381, %r34344;
	xor.b32  	%r34383, %r28733, %r34336;
	or.b32  	%r34384, %r34383, %r34382;
	xor.b32  	%r34385, %r34384, %r34379;
	and.b32  	%r34386, %r34382, %r34379;
	xor.b32  	%r34387, %r34383, %r34386;
	xor.b32  	%r34388, %r34387, %r34382;
	xor.b32  	%r28881, %r34388, %r34385;
	and.b32  	%r34389, %r34353, %r34337;
	xor.b32  	%r34390, %r34361, %r34389;
	xor.b32  	%r34391, %r34353, %r34345;
	xor.b32  	%r28757, %r34391, %r34390;
	or.b32  	%r34392, %r34361, %r34337;
	xor.b32  	%r34393, %r34392, %r34345;
	xor.b32  	%r34394, %r28757, %r34337;
	or.b32  	%r34395, %r34394, %r34393;
	xor.b32  	%r34396, %r34395, %r34390;
	and.b32  	%r34397, %r34393, %r34390;
	xor.b32  	%r34398, %r34394, %r34397;
	xor.b32  	%r34399, %r34398, %r34393;
	xor.b32  	%r28713, %r34399, %r34396;
	and.b32  	%r34400, %r34354, %r34338;
	xor.b32  	%r34401, %r34362, %r34400;
	xor.b32  	%r34402, %r34354, %r34346;
	xor.b32  	%r28781, %r34402, %r34401;
	or.b32  	%r34403, %r34362, %r34338;
	xor.b32  	%r34404, %r34403, %r34346;
	xor.b32  	%r34405, %r28781, %r34338;
	or.b32  	%r34406, %r34405, %r34404;
	xor.b32  	%r34407, %r34406, %r34401;
	and.b32  	%r34408, %r34404, %r34401;
	xor.b32  	%r34409, %r34405, %r34408;
	xor.b32  	%r34410, %r34409, %r34404;
	xor.b32  	%r28737, %r34410, %r34407;
	and.b32  	%r34411, %r34355, %r34339;
	xor.b32  	%r34412, %r34363, %r34411;
	xor.b32  	%r34413, %r34355, %r34347;
	xor.b32  	%r28805, %r34413, %r34412;
	or.b32  	%r34414, %r34363, %r34339;
	xor.b32  	%r34415, %r34414, %r34347;
	xor.b32  	%r34416, %r28805, %r34339;
	or.b32  	%r34417, %r34416, %r34415;
	xor.b32  	%r34418, %r34417, %r34412;
	and.b32  	%r34419, %r34415, %r34412;
	xor.b32  	%r34420, %r34416, %r34419;
	xor.b32  	%r34421, %r34420, %r34415;
	xor.b32  	%r28761, %r34421, %r34418;
	and.b32  	%r34422, %r34356, %r34340;
	xor.b32  	%r34423, %r34364, %r34422;
	xor.b32  	%r34424, %r34356, %r34348;
	xor.b32  	%r28829, %r34424, %r34423;
	or.b32  	%r34425, %r34364, %r34340;
	xor.b32  	%r34426, %r34425, %r34348;
	xor.b32  	%r34427, %r28829, %r34340;
	or.b32  	%r34428, %r34427, %r34426;
	xor.b32  	%r34429, %r34428, %r34423;
	and.b32  	%r34430, %r34426, %r34423;
	xor.b32  	%r34431, %r34427, %r34430;
	xor.b32  	%r34432, %r34431, %r34426;
	xor.b32  	%r28785, %r34432, %r34429;
	and.b32  	%r34433, %r34357, %r34341;
	xor.b32  	%r34434, %r34365, %r34433;
	xor.b32  	%r34435, %r34357, %r34349;
	xor.b32  	%r28853, %r34435, %r34434;
	or.b32  	%r34436, %r34365, %r34341;
	xor.b32  	%r34437, %r34436, %r34349;
	xor.b32  	%r34438, %r28853, %r34341;
	or.b32  	%r34439, %r34438, %r34437;
	xor.b32  	%r34440, %r34439, %r34434;
	and.b32  	%r34441, %r34437, %r34434;
	xor.b32  	%r34442, %r34438, %r34441;
	xor.b32  	%r34443, %r34442, %r34437;
	xor.b32  	%r28809, %r34443, %r34440;
	and.b32  	%r34444, %r34358, %r34342;
	xor.b32  	%r34445, %r34366, %r34444;
	xor.b32  	%r34446, %r34358, %r34350;
	xor.b32  	%r28877, %r34446, %r34445;
	or.b32  	%r34447, %r34366, %r34342;
	xor.b32  	%r34448, %r34447, %r34350;
	xor.b32  	%r34449, %r28877, %r34342;
	or.b32  	%r34450, %r34449, %r34448;
	xor.b32  	%r34451, %r34450, %r34445;
	and.b32  	%r34452, %r34448, %r34445;
	xor.b32  	%r34453, %r34449, %r34452;
	xor.b32  	%r34454, %r34453, %r34448;
	xor.b32  	%r28833, %r34454, %r34451;
	// begin inline asm
	shf.l.wrap.b32 %r28707, %r28709, %r28709, %r30990;
	// end inline asm
	// begin inline asm
	shf.l.wrap.b32 %r28711, %r28713, %r28713, %r30994;
	// end inline asm
	xor.b32  	%r34455, %r28707, %r34385;
	xor.b32  	%r28717, %r34455, %r28711;
	shl.b32 	%r34456, %r28707, 3;
	xor.b32  	%r34457, %r34409, %r34456;
	xor.b32  	%r34458, %r34457, %r28711;
	not.b32 	%r28721, %r34458;
	// begin inline asm
	shf.l.wrap.b32 %r28715, %r28717, %r28717, %r30998;
	// end inline asm
	// begin inline asm
	shf.l.wrap.b32 %r28719, %r28721, %r28721, %r31002;
	// end inline asm
	xor.b32  	%r34459, %r28715, %r28707;
	xor.b32  	%r28725, %r34459, %r28719;
	shl.b32 	%r34460, %r28715, 7;
	xor.b32  	%r34461, %r34460, %r28711;
	xor.b32  	%r28729, %r34461, %r28719;
	// begin inline asm
	shf.l.wrap.b32 %r28723, %r28725, %r28725, %r31006;
	// end inline asm
	// begin inline asm
	shf.l.wrap.b32 %r28727, %r28729, %r28729, %r31010;
	// end inline asm
	// begin inline asm
	shf.l.wrap.b32 %r28731, %r28733, %r28733, %r30990;
	// end inline asm
	// begin inline asm
	shf.l.wrap.b32 %r28735, %r28737, %r28737, %r30994;
	// end inline asm
	xor.b32  	%r34462, %r28731, %r34396;
	xor.b32  	%r28741, %r34462, %r28735;
	shl.b32 	%r34463, %r28731, 3;
	xor.b32  	%r34464, %r34420, %r34463;
	xor.b32  	%r34465, %r34464, %r28735;
	not.b32 	%r28745, %r34465;
	// begin inline asm
	shf.l.wrap.b32 %r28739, %r28741, %r28741, %r30998;
	// end inline asm
	// begin inline asm
	shf.l.wrap.b32 %r28743, %r28745, %r28745, %r31002;
	// end inline asm
	xor.b32  	%r34466, %r28739, %r28731;
	xor.b32  	%r28749, %r34466, %r28743;
	shl.b32 	%r34467, %r28739, 7;
	xor.b32  	%r34468, %r34467, %r28735;
	xor.b32  	%r28753, %r34468, %r28743;
	// begin inline asm
	shf.l.wrap.b32 %r28747, %r28749, %r28749, %r31006;
	// end inline asm
	// begin inline asm
	shf.l.wrap.b32 %r28751, %r28753, %r28753, %r31010;
	// end inline asm
	// begin inline asm
	shf.l.wrap.b32 %r28755, %r28757, %r28757, %r30990;
	// end inline asm
	// begin inline asm
	shf.l.wrap.b32 %r28759, %r28761, %r28761, %r30994;
	// end inline asm
	xor.b32  	%r34469, %r28755, %r34407;
	xor.b32  	%r28765, %r34469, %r28759;
	shl.b32 	%r34470, %r28755, 3;
	xor.b32  	%r34471, %r34431, %r34470;
	xor.b32  	%r34472, %r34471, %r28759;
	not.b32 	%r28769, %r34472;
	// begin inline asm
	shf.l.wrap.b32 %r28763, %r28765, %r28765, %r30998;
	// end inline asm
	// begin inline asm
	shf.l.wrap.b32 %r28767, %r28769, %r28769, %r31002;
	// end inline asm
	xor.b32  	%r34473, %r28763, %r28755;
	xor.b32  	%r28773, %r34473, %r28767;
	shl.b32 	%r34474, %r28763, 7;
	xor.b32  	%r34475, %r34474, %r28759;
	xor.b32  	%r28777, %r34475, %r28767;
	// begin inline asm
	shf.l.wrap.b32 %r28771, %r28773, %r28773, %r31006;
	// end inline asm
	// begin inline asm
	shf.l.wrap.b32 %r28775, %r28777, %r28777, %r31010;
	// end inline asm
	// begin inline asm
	shf.l.wrap.b32 %r28779, %r28781, %r28781, %r30990;
	// end inline asm
	// begin inline asm
	shf.l.wrap.b32 %r28783, %r28785, %r28785, %r30994;
	// end inline asm
	xor.b32  	%r34476, %r28779, %r34418;
	xor.b32  	%r28789, %r34476, %r28783;
	shl.b32 	%r34477, %r28779, 3;
	xor.b32  	%r34478, %r34442, %r34477;
	xor.b32  	%r34479, %r34478, %r28783;
	not.b32 	%r28793, %r34479;
	// begin inline asm
	shf.l.wrap.b32 %r28787, %r28789, %r28789, %r30998;
	// end inline asm
	// begin inline asm
	shf.l.wrap.b32 %r28791, %r28793, %r28793, %r31002;
	// end inline asm
	xor.b32  	%r34480, %r28787, %r28779;
	xor.b32  	%r28797, %r34480, %r28791;
	shl.b32 	%r34481, %r28787, 7;
	xor.b32  	%r34482, %r34481, %r28783;
	xor.b32  	%r28801, %r34482, %r28791;
	// begin inline asm
	shf.l.wrap.b32 %r28795, %r28797, %r28797, %r31006;
	// end inline asm
	// begin inline asm
	shf.l.wrap.b32 %r28799, %r28801, %r28801, %r31010;
	// end inline asm
	// begin inline asm
	shf.l.wrap.b32 %r28803, %r28805, %r28805, %r30990;
	// end inline asm
	// begin inline asm
	shf.l.wrap.b32 %r28807, %r28809, %r28809, %r30994;
	// end inline asm
	xor.b32  	%r34483, %r28803, %r34429;
	xor.b32  	%r28813, %r34483, %r28807;
	shl.b32 	%r34484, %r28803, 3;
	xor.b32  	%r34485, %r34453, %r34484;
	xor.b32  	%r34486, %r34485, %r28807;
	not.b32 	%r28817, %r34486;
	// begin inline asm
	shf.l.wrap.b32 %r28811, %r28813, %r28813, %r30998;
	// end inline asm
	// begin inline asm
	shf.l.wrap.b32 %r28815, %r28817, %r28817, %r31002;
	// end inline asm
	xor.b32  	%r34487, %r28811, %r28803;
	xor.b32  	%r28821, %r34487, %r28815;
	shl.b32 	%r34488, %r28811, 7;
	xor.b32  	%r34489, %r34488, %r28807;
	xor.b32  	%r28825, %r34489, %r28815;
	// begin inline asm
	shf.l.wrap.b32 %r28819, %r28821, %r28821, %r31006;
	// end inline asm
	// begin inline asm
	shf.l.wrap.b32 %r28823, %r28825, %r28825, %r31010;
	// end inline asm
	// begin inline asm
	shf.l.wrap.b32 %r28827, %r28829, %r28829, %r30990;
	// end inline asm
	// begin inline asm
	shf.l.wrap.b32 %r28831, %r28833, %r28833, %r30994;
	// end inline asm
	xor.b32  	%r34490, %r28827, %r34440;
	xor.b32  	%r28837, %r34490, %r28831;
	shl.b32 	%r34491, %r28827, 3;
	xor.b32  	%r34492, %r34376, %r34491;
	xor.b32  	%r34493, %r34492, %r28831;
	not.b32 	%r28841, %r34493;
	// begin inline asm
	shf.l.wrap.b32 %r28835, %r28837, %r28837, %r30998;
	// end inline asm
	// begin inline asm
	shf.l.wrap.b32 %r28839, %r28841, %r28841, %r31002;
	// end inline asm
	xor.b32  	%r34494, %r28835, %r28827;
	xor.b32  	%r28845, %r34494, %r28839;
	shl.b32 	%r34495, %r28835, 7;
	xor.b32  	%r34496, %r34495, %r28831;
	xor.b32  	%r28849, %r34496, %r28839;
	// begin inline asm
	shf.l.wrap.b32 %r28843, %r28845, %r28845, %r31006;
	// end inline asm
	// begin inline asm
	shf.l.wrap.b32 %r28847, %r28849, %r28849, %r31010;
	// end inline asm
	// begin inline asm
	shf.l.wrap.b32 %r28851, %r28853, %r28853, %r30990;
	// end inline asm
	// begin inline asm
	shf.l.wrap.b32 %r28855, %r28857, %r28857, %r30994;
	// end inline asm
	xor.b32  	%r34497, %r28851, %r34451;
	xor.b32  	%r28861, %r34497, %r28855;
	shl.b32 	%r34498, %r28851, 3;
	xor.b32  	%r34499, %r34387, %r34498;
	xor.b32  	%r34500, %r34499, %r28855;
	not.b32 	%r28865, %r34500;
	// begin inline asm
	shf.l.wrap.b32 %r28859, %r28861, %r28861, %r30998;
	// end inline asm
	// begin inline asm
	shf.l.wrap.b32 %r28863, %r28865, %r28865, %r31002;
	// end inline asm
	xor.b32  	%r34501, %r28859, %r28851;
	xor.b32  	%r28869, %r34501, %r28863;
	shl.b32 	%r34502, %r28859, 7;
	xor.b32  	%r34503, %r34502, %r28855;
	xor.b32  	%r28873, %r34503, %r28863;
	// begin inline asm
	shf.l.wrap.b32 %r28867, %r28869, %r28869, %r31006;
	// end inline asm
	// begin inline asm
	shf.l.wrap.b32 %r28871, %r28873, %r28873, %r31010;
	// end inline asm
	// begin inline asm
	shf.l.wrap.b32 %r28875, %r28877, %r28877, %r30990;
	// end inline asm
	// begin inline asm
	shf.l.wrap.b32 %r28879, %r28881, %r28881, %r30994;
	// end inline asm
	xor.b32  	%r34504, %r28875, %r34374;
	xor.b32  	%r28885, %r34504, %r28879;
	shl.b32 	%r34505, %r28875, 3;
	xor.b32  	%r34506, %r34398, %r34505;
	xor.b32  	%r34507, %r34506, %r28879;
	not.b32 	%r28889, %r34507;
	// begin inline asm
	shf.l.wrap.b32 %r28883, %r28885, %r28885, %r30998;
	// end inline asm
	// begin inline asm
	shf.l.wrap.b32 %r28887, %r28889, %r28889, %r31002;
	// end inline asm
	xor.b32  	%r34508, %r28883, %r28875;
	xor.b32  	%r28893, %r34508, %r28887;
	shl.b32 	%r34509, %r28883, 7;
	xor.b32  	%r34510, %r34509, %r28879;
	xor.b32  	%r28897, %r34510, %r28887;
	// begin inline asm
	shf.l.wrap.b32 %r28891, %r28893, %r28893, %r31006;
	// end inline asm
	// begin inline asm
	shf.l.wrap.b32 %r28895, %r28897, %r28897, %r31010;
	// end inline asm
	// begin inline asm
	shf.l.wrap.b32 %r28899, %r28723, %r28723, %r30990;
	// end inline asm
	// begin inline asm
	shf.l.wrap.b32 %r28903, %r28843, %r28843, %r30994;
	// end inline asm
	xor.b32  	%r34511, %r28899, %r28771;
	xor.b32  	%r28909, %r34511, %r28903;
	shl.b32 	%r34512, %r28899, 3;
	xor.b32  	%r34513, %r34512, %r28891;
	xor.b32  	%r28913, %r34513, %r28903;
	// begin inline asm
	shf.l.wrap.b32 %r28907, %r28909, %r28909, %r30998;
	// end inline asm
	// begin inline asm
	shf.l.wrap.b32 %r28911, %r28913, %r28913, %r31002;
	// end inline asm
	xor.b32  	%r34514, %r28907, %r28899;
	xor.b32  	%r28917, %r34514, %r28911;
	shl.b32 	%r34515, %r28907, 7;
	xor.b32  	%r34516, %r34515, %r28903;
	xor.b32  	%r28921, %r34516, %r28911;
	// begin inline asm
	shf.l.wrap.b32 %r28915, %r28917, %r28917, %r31006;
	// end inline asm
	// begin inline asm
	shf.l.wrap.b32 %r28919, %r28921, %r28921, %r31010;
	// end inline asm
	// begin inline asm
	shf.l.wrap.b32 %r28923, %r28871, %r28871, %r30990;
	// end inline asm
	// begin inline asm
	shf.l.wrap.b32 %r28927, %r28799, %r28799, %r30994;
	// end inline asm
	xor.b32  	%r34517, %r28923, %r28751;
	xor.b32  	%r28933, %r34517, %r28927;
	shl.b32 	%r34518, %r28923, 3;
	xor.b32  	%r34519, %r34518, %r28823;
	xor.b32  	%r28937, %r34519, %r28927;
	// begin inline asm
	shf.l.wrap.b32 %r28931, %r28933, %r28933, %r30998;
	// end inline asm
	// begin inline asm
	shf.l.wrap.b32 %r28935, %r28937, %r28937, %r31002;
	// end inline asm
	xor.b32  	%r34520, %r28931, %r28923;
	xor.b32  	%r28941, %r34520, %r28935;
	shl.b32 	%r34521, %r28931, 7;
	xor.b32  	%r34522, %r34521, %r28927;
	xor.b32  	%r28945, %r34522, %r28935;
	// begin inline asm
	shf.l.wrap.b32 %r28939, %r28941, %r28941, %r31006;
	// end inline asm
	// begin inline asm
	shf.l.wrap.b32 %r28943, %r28945, %r28945, %r31010;
	// end inline asm
	// begin inline asm
	shf.l.wrap.b32 %r28947, %r28715, %r28715, %r30990;
	// end inline asm
	// begin inline asm
	shf.l.wrap.b32 %r28951, %r28787, %r28787, %r30994;
	// end inline asm
	xor.b32  	%r34523, %r28947, %r28763;
	xor.b32  	%r28957, %r34523, %r28951;
	shl.b32 	%r34524, %r28947, 3;
	xor.b32  	%r34525, %r34524, %r28835;
	xor.b32  	%r28961, %r34525, %r28951;
	// begin inline asm
	shf.l.wrap.b32 %r28955, %r28957, %r28957, %r30998;
	// end inline asm
	// begin inline asm
	shf.l.wrap.b32 %r28959, %r28961, %r28961, %r31002;
	// end inline asm
	xor.b32  	%r34526, %r28955, %r28947;
	xor.b32  	%r28965, %r34526, %r28959;
	shl.b32 	%r34527, %r28955, 7;
	xor.b32  	%r34528, %r34527, %r28951;
	xor.b32  	%r28969, %r34528, %r28959;
	// begin inline asm
	shf.l.wrap.b32 %r28963, %r28965, %r28965, %r31006;
	// end inline asm
	// begin inline asm
	shf.l.wrap.b32 %r28967, %r28969, %r28969, %r31010;
	// end inline asm
	// begin inline asm
	shf.l.wrap.b32 %r28971, %r28863, %r28863, %r30990;
	// end inline asm
	// begin inline asm
	shf.l.wrap.b32 %r28975, %r28743, %r28743, %r30994;
	// end inline asm
	xor.b32  	%r34529, %r28971, %r28887;
	xor.b32  	%r28981, %r34529, %r28975;
	shl.b32 	%r34530, %r28971, 3;
	xor.b32  	%r34531, %r34530, %r28815;
	xor.b32  	%r28985, %r34531, %r28975;
	// begin inline asm
	shf.l.wrap.b32 %r28979, %r28981, %r28981, %r30998;
	// end inline asm
	// begin inline asm
	shf.l.wrap.b32 %r28983, %r28985, %r28985, %r31002;
	// end inline asm
	xor.b32  	%r34532, %r28979, %r28971;
	xor.b32  	%r28989, %r34532, %r28983;
	shl.b32 	%r34533, %r28979, 7;
	xor.b32  	%r34534, %r34533, %r28975;
	xor.b32  	%r28993, %r34534, %r28983;
	// begin inline asm
	shf.l.wrap.b32 %r28987, %r28989, %r28989, %r31006;
	// end inline asm
	// begin inline asm
	shf.l.wrap.b32 %r28991, %r28993, %r28993, %r31010;
	// end inline asm
	xor.b32  	%r34535, %r33499, %r28915;
	xor.b32  	%r34536, %r28747, %r33501;
	xor.b32  	%r34537, %r34536, 5;
	xor.b32  	%r34538, %r33503, %r28907;
	xor.b32  	%r34539, %r33505, %r28795;
	xor.b32  	%r34540, %r33507, %r28819;
	xor.b32  	%r34541, %r33509, %r28919;
	xor.b32  	%r34542, %r33511, %r28867;
	xor.b32  	%r34543, %r33513, %r28911;
	xor.b32  	%r34544, %r33515, %r28883;
	xor.b32  	%r34545, %r33517, %r28963;
	xor.b32  	%r34546, %r33519, %r28739;
	xor.b32  	%r34547, %r33521, %r28955;
	xor.b32  	%r34548, %r33523, %r28967;
	xor.b32  	%r34549, %r33525, %r28811;
	xor.b32  	%r34550, %r33527, %r28959;
	xor.b32  	%r34551, %r33529, %r28859;
	xor.b32  	%r34552, %r33531, %r28939;
	xor.b32  	%r34553, %r33533, %r28895;
	xor.b32  	%r34554, %r33535, %r28727;
	xor.b32  	%r34555, %r33537, %r28931;
	xor.b32  	%r34556, %r33539, %r28775;
	xor.b32  	%r34557, %r33541, %r28943;
	xor.b32  	%r34558, %r33543, %r28935;
	xor.b32  	%r34559, %r33545, %r28847;
	xor.b32  	%r34560, %r33547, %r28839;
	xor.b32  	%r34561, %r33549, %r28987;
	xor.b32  	%r34562, %r33551, %r28979;
	xor.b32  	%r34563, %r33553, %r28719;
	xor.b32  	%r34564, %r33555, %r28991;
	xor.b32  	%r34565, %r33557, %r28767;
	xor.b32  	%r34566, %r33559, %r28791;
	xor.b32  	%r34567, %r33561, %r28983;
	and.b32  	%r34568, %r34552, %r34535;
	xor.b32  	%r34569, %r34560, %r34568;
	xor.b32  	%r34570, %r34552, %r34544;
	xor.b32  	%r28997, %r34570, %r34569;
	or.b32  	%r34571, %r34560, %r34535;
	xor.b32  	%r34572, %r34571, %r34544;
	xor.b32  	%r34573, %r28997, %r34535;
	or.b32  	%r34574, %r34573, %r34572;
	xor.b32  	%r34575, %r34574, %r34569;
	and.b32  	%r34576, %r34572, %r34569;
	xor.b32  	%r34577, %r34573, %r34576;
	xor.b32  	%r34578, %r34577, %r34572;
	xor.b32  	%r29145, %r34578, %r34575;
	and.b32  	%r34579, %r34553, %r34537;
	xor.b32  	%r34580, %r34561, %r34579;
	xor.b32  	%r34581, %r34553, %r34545;
	xor.b32  	%r29021, %r34581, %r34580;
	or.b32  	%r34582, %r34561, %r34537;
	xor.b32  	%r34583, %r34582, %r34545;
	xor.b32  	%r34584, %r29021, %r34537;
	or.b32  	%r34585, %r34584, %r34583;
	xor.b32  	%r34586, %r34585, %r34580;
	and.b32  	%r34587, %r34583, %r34580;
	xor.b32  	%r34588, %r34584, %r34587;
	xor.b32  	%r34589, %r34588, %r34583;
	xor.b32  	%r29169, %r34589, %r34586;
	and.b32  	%r34590, %r34554, %r34538;
	xor.b32  	%r34591, %r34562, %r34590;
	xor.b32  	%r34592, %r34554, %r34546;
	xor.b32  	%r29045, %r34592, %r34591;
	or.b32  	%r34593, %r34562, %r34538;
	xor.b32  	%r34594, %r34593, %r34546;
	xor.b32  	%r34595, %r29045, %r34538;
	or.b32  	%r34596, %r34595, %r34594;
	xor.b32  	%r34597, %r34596, %r34591;
	and.b32  	%r34598, %r34594, %r34591;
	xor.b32  	%r34599, %r34595, %r34598;
	xor.b32  	%r34600, %r34599, %r34594;
	xor.b32  	%r29001, %r34600, %r34597;
	and.b32  	%r34601, %r34555, %r34539;
	xor.b32  	%r34602, %r34563, %r34601;
	xor.b32  	%r34603, %r34555, %r34547;
	xor.b32  	%r29069, %r34603, %r34602;
	or.b32  	%r34604, %r34563, %r34539;
	xor.b32  	%r34605, %r34604, %r34547;
	xor.b32  	%r34606, %r29069, %r34539;
	or.b32  	%r34607, %r34606, %r34605;
	xor.b32  	%r34608, %r34607, %r34602;
	and.b32  	%r34609, %r34605, %r34602;
	xor.b32  	%r34610, %r34606, %r34609;
	xor.b32  	%r34611, %r34610, %r34605;
	xor.b32  	%r29025, %r34611, %r34608;
	and.b32  	%r34612, %r34556, %r34540;
	xor.b32  	%r34613, %r34564, %r34612;
	xor.b32  	%r34614, %r34556, %r34548;
	xor.b32  	%r29093, %r34614, %r34613;
	or.b32  	%r34615, %r34564, %r34540;
	xor.b32  	%r34616, %r34615, %r34548;
	xor.b32  	%r34617, %r29093, %r34540;
	or.b32  	%r34618, %r34617, %r34616;
	xor.b32  	%r34619, %r34618, %r34613;
	and.b32  	%r34620, %r34616, %r34613;
	xor.b32  	%r34621, %r34617, %r34620;
	xor.b32  	%r34622, %r34621, %r34616;
	xor.b32  	%r29049, %r34622, %r34619;
	and.b32  	%r34623, %r34557, %r34541;
	xor.b32  	%r34624, %r34565, %r34623;
	xor.b32  	%r34625, %r34557, %r34549;
	xor.b32  	%r29117, %r34625, %r34624;
	or.b32  	%r34626, %r34565, %r34541;
	xor.b32  	%r34627, %r34626, %r34549;
	xor.b32  	%r34628, %r29117, %r34541;
	or.b32  	%r34629, %r34628, %r34627;
	xor.b32  	%r34630, %r34629, %r34624;
	and.b32  	%r34631, %r34627, %r34624;
	xor.b32  	%r34632, %r34628, %r34631;
	xor.b32  	%r34633, %r34632, %r34627;
	xor.b32  	%r29073, %r34633, %r34630;
	and.b32  	%r34634, %r34558, %r34542;
	xor.b32  	%r34635, %r34566, %r34634;
	xor.b32  	%r34636, %r34558, %r34550;
	xor.b32  	%r29141, %r34636, %r34635;
	or.b32  	%r34637, %r34566, %r34542;
	xor.b32  	%r34638, %r34637, %r34550;
	xor.b32  	%r34639, %r29141, %r34542;
	or.b32  	%r34640, %r34639, %r34638;
	xor.b32  	%r34641, %r34640, %r34635;
	and.b32  	%r34642, %r34638, %r34635;
	xor.b32  	%r34643, %r34639, %r34642;
	xor.b32  	%r34644, %r34643, %r34638;
	xor.b32  	%r29097, %r34644, %r34641;
	and.b32  	%r34645, %r34559, %r34543;
	xor.b32  	%r34646, %r34567, %r34645;
	xor.b32  	%r34647, %r34559, %r34551;
	xor.b32  	%r29165, %r34647, %r34646;
	or.b32  	%r34648, %r34567, %r34543;
	xor.b32  	%r34649, %r34648, %r34551;
	xor.b32  	%r34650, %r29165, %r34543;
	or.b32  	%r34651, %r34650, %r34649;
	xor.b32  	%r34652, %r34651, %r34646;
	and.b32  	%r34653, %r34649, %r34646;
	xor.b32  	%r34654, %r34650, %r34653;
	xor.b32  	%r34655, %r34654, %r34649;
	xor.b32  	%r29121, %r34655, %r34652;
	// begin inline asm
	shf.l.wrap.b32 %r28995, %r28997, %r28997, %r30990;
	// end inline asm
	// begin inline asm
	shf.l.wrap.b32 %r28999, %r29001, %r29001, %r30994;
	// end inline asm
	xor.b32  	%r34656, %r28995, %r34586;
	xor.b32  	%r29005, %r34656, %r28999;
	shl.b32 	%r34657, %r28995, 3;
	xor.b32  	%r34658, %r34610, %r34657;
	xor.b32  	%r34659, %r34658, %r28999;
	not.b32 	%r29009, %r34659;
	// begin inline asm
	shf.l.wrap.b32 %r29003, %r29005, %r29005, %r30998;
	// end inline asm
	// begin inline asm
	shf.l.wrap.b32 %r29007, %r29009, %r29009, %r31002;
	// end inline asm
	xor.b32  	%r34660, %r29003, %r28995;
	xor.b32  	%r29013, %r34660, %r29007;
	shl.b32 	%r34661, %r29003, 7;
	xor.b32  	%r34662, %r34661, %r28999;
	xor.b32  	%r29017, %r34662, %r29007;
	// begin inline asm
	shf.l.wrap.b32 %r29011, %r29013, %r29013, %r31006;
	// end inline asm
	// begin inline asm
	shf.l.wrap.b32 %r29015, %r29017, %r29017, %r31010;
	// end inline asm
	// begin inline asm
	shf.l.wrap.b32 %r29019, %r29021, %r29021, %r30990;
	// end inline asm
	// begin inline asm
	shf.l.wrap.b32 %r29023, %r29025, %r29025, %r30994;
	// end inline asm
	xor.b32  	%r34663, %r29019, %r34597;
	xor.b32  	%r29029, %r34663, %r29023;
	shl.b32 	%r34664, %r29019, 3;
	xor.b32  	%r34665, %r34621, %r34664;
	xor.b32  	%r34666, %r34665, %r29023;
	not.b32 	%r29033, %r34666;
	// begin inline asm
	shf.l.wrap.b32 %r29027, %r29029, %r29029, %r30998;
	// end inline asm
	// begin inline asm
	shf.l.wrap.b32 %r29031, %r29033, %r29033, %r31002;
	// end inline asm
	xor.b32  	%r34667, %r29027, %r29019;
	xor.b32  	%r29037, %r34667, %r29031;
	shl.b32 	%r34668, %r29027, 7;
	xor.b32  	%r34669, %r34668, %r29023;
	xor.b32  	%r29041, %r34669, %r29031;
	// begin inline asm
	shf.l.wrap.b32 %r29035, %r29037, %r29037, %r31006;
	// end inline asm
	// begin inline asm
	shf.l.wrap.b32 %r29039, %r29041, %r29041, %r31010;
	// end inline asm
	// begin inline asm
	shf.l.wrap.b32 %r29043, %r29045, %r29045, %r30990;
	// end inline asm
	// begin inline asm
	shf.l.wrap.b32 %r29047, %r29049, %r29049, %r30994;
	// end inline asm
	xor.b32  	%r34670, %r29043, %r34608;
	xor.b32  	%r29053, %r34670, %r29047;
	shl.b32 	%r34671, %r29043, 3;
	xor.b32  	%r34672, %r34632, %r34671;
	xor.b32  	%r34673, %r34672, %r29047;
	not.b32 	%r29057, %r34673;
	// begin inline asm
	shf.l.wrap.b32 %r29051, %r29053, %r29053, %r30998;
	// end inline asm
	// begin inline asm
	shf.l.wrap.b32 %r29055, %r29057, %r29057, %r31002;
	// end inline asm
	xor.b32  	%r34674, %r29051, %r29043;
	xor.b32  	%r29061, %r34674, %r29055;
	shl.b32 	%r34675, %r29051, 7;
	xor.b32  	%r34676, %r34675, %r29047;
	xor.b32  	%r29065, %r34676, %r29055;
	// begin inline asm
	shf.l.wrap.b32 %r29059, %r29061, %r29061, %r31006;
	// end inline asm
	// begin inline asm
	shf.l.wrap.b32 %r29063, %r29065, %r29065, %r31010;
	// end inline asm
	// begin inline asm
	shf.l.wrap.b32 %r29067, %r29069, %r29069, %r30990;
	// end inline asm
	// begin inline asm
	shf.l.wrap.b32 %r29071, %r29073, %r29073, %r30994;
	// end inline asm
	xor.b32  	%r34677, %r29067, %r34619;
	xor.b32  	%r29077, %r34677, %r29071;
	shl.b32 	%r34678, %r29067, 3;
	xor.b32  	%r34679, %r34643, %r34678;
	xor.b32  	%r34680, %r34679, %r29071;
	not.b32 	%r29081, %r34680;
	// begin inline asm
	shf.l.wrap.b32 %r29075, %r29077, %r29077, %r30998;
	// end inline asm
	// begin inline asm
	shf.l.wrap.b32 %r29079, %r29081, %r29081, %r31002;
	// end inline asm
	xor.b32  	%r34681, %r29075, %r29067;
	xor.b32  	%r29085, %r34681, %r29079;
	shl.b32 	%r34682, %r29075, 7;
	xor.b32  	%r34683, %r34682, %r29071;
	xor.b32  	%r29089, %r34683, %r29079;
	// begin inline asm
	shf.l.wrap.b32 %r29083, %r29085, %r29085, %r31006;
	// end inline asm
	// begin inline asm
	shf.l.wrap.b32 %r29087, %r29089, %r29089, %r31010;
	// end inline asm
	// begin inline asm
	shf.l.wrap.b32 %r29091, %r29093, %r29093, %r30990;
	// end inline asm
	// begin inline asm
	shf.l.wrap.b32 %r29095, %r29097, %r29097, %r30994;
	// end inline asm
	xor.b32  	%r34684, %r29091, %r34630;
	xor.b32  	%r29101, %r34684, %r29095;
	shl.b32 	%r34685, %r29091, 3;
	xor.b32  	%r34686, %r34654, %r34685;
	xor.b32  	%r34687, %r34686, %r29095;
	not.b32 	%r29105, %r34687;
	// begin inline asm
	shf.l.wrap.b32 %r29099, %r29101, %r29101, %r30998;
	// end inline asm
	// begin inline asm
	shf.l.wrap.b32 %r29103, %r29105, %r29105, %r31002;
	// end inline asm
	xor.b32  	%r34688, %r29099, %r29091;
	xor.b32  	%r29109, %r34688, %r29103;
	shl.b32 	%r34689, %r29099, 7;
	xor.b32  	%r34690, %r34689, %r29095;
	xor.b32  	%r29113, %r34690, %r29103;
	// begin inline asm
	shf.l.wrap.b32 %r29107, %r29109, %r29109, %r31006;
	// end inline asm
	// begin inline asm
	shf.l.wrap.b32 %r29111, %r29113, %r29113, %r31010;
	// end inline asm
	// begin inline asm
	shf.l.wrap.b32 %r29115, %r29117, %r29117, %r30990;
	// end inline asm
	// begin inline asm
	shf.l.wrap.b32 %r29119, %r29121, %r29121, %r30994;
	// end inline asm
	xor.b32  	%r34691, %r29115, %r34641;
	xor.b32  	%r29125, %r34691, %r29119;
	shl.b32 	%r34692, %r29115, 3;
	xor.b32  	%r34693, %r34577, %r34692;
	xor.b32  	%r34694, %r34693, %r29119;
	not.b32 	%r29129, %r34694;
	// begin inline asm
	shf.l.wrap.b32 %r29123, %r29125, %r29125, %r30998;
	// end inline asm
	// begin inline asm
	shf.l.wrap.b32 %r29127, %r29129, %r29129, %r31002;
	// end inline asm
	xor.b32  	%r34695, %r29123, %r29115;
	xor.b32  	%r29133, %r34695, %r29127;
	shl.b32 	%r34696, %r29123, 7;
	xor.b32  	%r34697, %r34696, %r29119;
	xor.b32  	%r29137, %r34697, %r29127;
	// begin inline asm
	shf.l.wrap.b32 %r29131, %r29133, %r29133, %r31006;
	// end inline asm
	// begin inline asm
	shf.l.wrap.b32 %r29135, %r29137, %r29137, %r31010;
	// end inline asm
	// begin inline asm
	shf.l.wrap.b32 %r29139, %r29141, %r29141, %r30990;
	// end inline asm
	// begin inline asm
	shf.l.wrap.b32 %r29143, %r29145, %r29145, %r30994;
	// end inline asm
	xor.b32  	%r34698, %r29139, %r34652;
	xor.b32  	%r29149, %r34698, %r29143;
	shl.b32 	%r34699, %r29139, 3;
	xor.b32  	%r34700, %r34588, %r34699;
	xor.b32  	%r34701, %r34700, %r29143;
	not.b32 	%r29153, %r34701;
	// begin inline asm
	shf.l.wrap.b32 %r29147, %r29149, %r29149, %r30998;
	// end inline asm
	// begin inline asm
	shf.l.wrap.b32 %r29151, %r29153, %r29153, %r31002;
	// end inline asm
	xor.b32  	%r34702, %r29147, %r29139;
	xor.b32  	%r29157, %r34702, %r29151;
	shl.b32 	%r34703, %r29147, 7;
	xor.b32  	%r34704, %r34703, %r29143;
	xor.b32  	%r29161, %r34704, %r29151;
	// begin inline asm
	shf.l.wrap.b32 %r29155, %r29157, %r29157, %r31006;
	// end inline asm
	// begin inline asm
	shf.l.wrap.b32 %r29159, %r29161, %r29161, %r31010;
	// end inline asm
	// begin inline asm
	shf.l.wrap.b32 %r29163, %r29165, %r29165, %r30990;
	// end inline asm
	// begin inline asm
	shf.l.wrap.b32 %r29167, %r29169, %r29169, %r30994;
	// end inline asm
	xor.b32  	%r34705, %r29163, %r34575;
	xor.b32  	%r29173, %r34705, %r29167;
	shl.b32 	%r34706, %r29163, 3;
	xor.b32  	%r34707, %r34599, %r34706;
	xor.b32  	%r34708, %r34707, %r29167;
	not.b32 	%r29177, %r34708;
	// begin inline asm
	shf.l.wrap.b32 %r29171, %r29173, %r29173, %r30998;
	// end inline asm
	// begin inline asm
	shf.l.wrap.b32 %r29175, %r29177, %r29177, %r31002;
	// end inline asm
	xor.b32  	%r34709, %r29171, %r29163;
	xor.b32  	%r29181, %r34709, %r29175;
	shl.b32 	%r34710, %r29171, 7;
	xor.b32  	%r34711, %r34710, %r29167;
	xor.b32  	%r29185, %r34711, %r29175;
	// begin inline asm
	shf.l.wrap.b32 %r29179, %r29181, %r29181, %r31006;
	// end inline asm
	// begin inline asm
	shf.l.wrap.b32 %r29183, %r29185, %r29185, %r31010;
	// end inline asm
	// begin inline asm
	shf.l.wrap.b32 %r29187, %r29011, %r29011, %r30990;
	// end inline asm
	// begin inline asm
	shf.l.wrap.b32 %r29191, %r29131, %r29131, %r30994;
	// end inline asm
	xor.b32  	%r34712, %r29187, %r29059;
	xor.b32  	%r29197, %r34712, %r29191;
	shl.b32 	%r34713, %r29187, 3;
	xor.b32  	%r34714, %r34713, %r29179;
	xor.b32  	%r29201, %r34714, %r29191;
	// begin inline asm
	shf.l.wrap.b32 %r29195, %r29197, %r29197, %r30998;
	// end inline asm
	// begin inline asm
	shf.l.wrap.b32 %r29199, %r29201, %r29201, %r31002;
	// end inline asm
	xor.b32  	%r34715, %r29195, %r29187;
	xor.b32  	%r29205, %r34715, %r29199;
	shl.b32 	%r34716, %r29195, 7;
	xor.b32  	%r34717, %r34716, %r29191;
	xor.b32  	%r29209, %r34717, %r29199;
	// begin inline asm
	shf.l.wrap.b32 %r29203, %r29205, %r29205, %r31006;
	// end inline asm
	// begin inline asm
	shf.l.wrap.b32 %r29207, %r29209, %r29209, %r31010;
	// end inline asm
	// begin inline asm
	shf.l.wrap.b32 %r29211, %r29159, %r29159, %r30990;
	// end inline asm
	// begin inline asm
	shf.l.wrap.b32 %r29215, %r29087, %r29087, %r30994;
	// end inline asm
	xor.b32  	%r34718, %r29211, %r29039;
	xor.b32  	%r29221, %r34718, %r29215;
	shl.b32 	%r34719, %r29211, 3;
	xor.b32  	%r34720, %r34719, %r29111;
	xor.b32  	%r29225, %r34720, %r29215;
	// begin inline asm
	shf.l.wrap.b32 %r29219, %r29221, %r29221, %r30998;
	// end inline asm
	// begin inline asm
	shf.l.wrap.b32 %r29223, %r29225, %r29225, %r31002;
	// end inline asm
	xor.b32  	%r34721, %r29219, %r29211;
	xor.b32  	%r29229, %r34721, %r29223;
	shl.b32 	%r34722, %r29219, 7;
	xor.b32  	%r34723, %r34722, %r29215;
	xor.b32  	%r29233, %r34723, %r29223;
	// begin inline asm
	shf.l.wrap.b32 %r29227, %r29229, %r29229, %r31006;
	// end inline asm
	// begin inline asm
	shf.l.wrap.b32 %r29231, %r29233, %r29233, %r31010;
	// end inline asm
	// begin inline asm
	shf.l.wrap.b32 %r29235, %r29003, %r29003, %r30990;
	// end inline asm
	// begin inline asm
	shf.l.wrap.b32 %r29239, %r29075, %r29075, %r30994;
	// end inline asm
	xor.b32  	%r34724, %r29235, %r29051;
	xor.b32  	%r29245, %r34724, %r29239;
	shl.b32 	%r34725, %r29235, 3;
	xor.b32  	%r34726, %r34725, %r29123;
	xor.b32  	%r29249, %r34726, %r29239;
	// begin inline asm
	shf.l.wrap.b32 %r29243, %r29245, %r29245, %r30998;
	// end inline asm
	// begin inline asm
	shf.l.wrap.b32 %r29247, %r29249, %r29249, %r31002;
	// end inline asm
	xor.b32  	%r34727, %r29243, %r29235;
	xor.b32  	%r29253, %r34727, %r29247;
	shl.b32 	%r34728, %r29243, 7;
	xor.b32  	%r34729, %r34728, %r29239;
	xor.b32  	%r29257, %r34729, %r29247;
	// begin inline asm
	shf.l.wrap.b32 %r29251, %r29253, %r29253, %r31006;
	// end inline asm
	// begin inline asm
	shf.l.wrap.b32 %r29255, %r29257, %r29257, %r31010;
	// end inline asm
	// begin inline asm
	shf.l.wrap.b32 %r29259, %r29151, %r29151, %r30990;
	// end inline asm
	// begin inline asm
	shf.l.wrap.b32 %r29263, %r29031, %r29031, %r30994;
	// end inline asm
	xor.b32  	%r34730, %r29259, %r29175;
	xor.b32  	%r29269, %r34730, %r29263;
	shl.b32 	%r34731, %r29259, 3;
	xor.b32  	%r34732, %r34731, %r29103;
	xor.b32  	%r29273, %r34732, %r29263;
	// begin inline asm
	shf.l.wrap.b32 %r29267, %r29269, %r29269, %r30998;
	// end inline asm
	// begin inline asm
	shf.l.wrap.b32 %r29271, %r29273, %r29273, %r31002;
	// end inline asm
	xor.b32  	%r34733, %r29267, %r29259;
	xor.b32  	%r29277, %r34733, %r29271;
	shl.b32 	%r34734, %r29267, 7;
	xor.b32  	%r34735, %r34734, %r29263;
	xor.b32  	%r29281, %r34735, %r29271;
	// begin inline asm
	shf.l.wrap.b32 %r29275, %r29277, %r29277, %r31006;
	// end inline asm
	// begin inline asm
	shf.l.wrap.b32 %r29279, %r29281, %r29281, %r31010;
	// end inline asm
	xor.b32  	%r34736, %r33499, %r29203;
	xor.b32  	%r34737, %r29035, %r33501;
	xor.b32  	%r34738, %r34737, 6;
	xor.b32  	%r34739, %r33503, %r29195;
	xor.b32  	%r34740, %r33505, %r29083;
	xor.b32  	%r34741, %r33507, %r29107;
	xor.b32  	%r34742, %r33509, %r29207;
	xor.b32  	%r34743, %r33511, %r29155;
	xor.b32  	%r34744, %r33513, %r29199;
	xor.b32  	%r34745, %r33515, %r29171;
	xor.b32  	%r34746, %r33517, %r29251;
	xor.b32  	%r34747, %r33519, %r29027;
	xor.b32  	%r34748, %r33521, %r29243;
	xor.b32  	%r34749, %r33523, %r29255;
	xor.b32  	%r34750, %r33525, %r29099;
	xor.b32  	%r34751, %r33527, %r29247;
	xor.b32  	%r34752, %r33529, %r29147;
	xor.b32  	%r34753, %r33531, %r29227;
	xor.b32  	%r34754, %r33533, %r29183;
	xor.b32  	%r34755, %r33535, %r29015;
	xor.b32  	%r34756, %r33537, %r29219;
	xor.b32  	%r34757, %r33539, %r29063;
	xor.b32  	%r34758, %r33541, %r29231;
	xor.b32  	%r34759, %r33543, %r29223;
	xor.b32  	%r34760, %r33545, %r29135;
	xor.b32  	%r34761, %r33547, %r29127;
	xor.b32  	%r34762, %r33549, %r29275;
	xor.b32  	%r34763, %r33551, %r29267;
	xor.b32  	%r34764, %r33553, %r29007;
	xor.b32  	%r34765, %r33555, %r29279;
	xor.b32  	%r34766, %r33557, %r29055;
	xor.b32  	%r34767, %r33559, %r29079;
	xor.b32  	%r34768, %r33561, %r29271;
	and.b32  	%r34769, %r34753, %r34736;
	xor.b32  	%r34770, %r34761, %r34769;
	xor.b32  	%r34771, %r34753, %r34745;
	xor.b32  	%r29285, %r34771, %r34770;
	or.b32  	%r34772, %r34761, %r34736;
	xor.b32  	%r34773, %r34772, %r34745;
	xor.b32  	%r34774, %r29285, %r34736;
	or.b32  	%r34775, %r34774, %r34773;
	xor.b32  	%r34776, %r34775, %r34770;
	and.b32  	%r34777, %r34773, %r34770;
	xor.b32  	%r34778, %r34774, %r34777;
	xor.b32  	%r34779, %r34778, %r34773;
	xor.b32  	%r29433, %r34779, %r34776;
	and.b32  	%r34780, %r34754, %r34738;
	xor.b32  	%r34781, %r34762, %r34780;
	xor.b32  	%r34782, %r34754, %r34746;
	xor.b32  	%r29309, %r34782, %r34781;
	or.b32  	%r34783, %r34762, %r34738;
	xor.b32  	%r34784, %r34783, %r34746;
	xor.b32  	%r34785, %r29309, %r34738;
	or.b32  	%r34786, %r34785, %r34784;
	xor.b32  	%r34787, %r34786, %r34781;
	and.b32  	%r34788, %r34784, %r34781;
	xor.b32  	%r34789, %r34785, %r34788;
	xor.b32  	%r34790, %r34789, %r34784;
	xor.b32  	%r29457, %r34790, %r34787;
	and.b32  	%r34791, %r34755, %r34739;
	xor.b32  	%r34792, %r34763, %r34791;
	xor.b32  	%r34793, %r34755, %r34747;
	xor.b32  	%r29333, %r34793, %r34792;
	or.b32  	%r34794, %r34763, %r34739;
	xor.b32  	%r34795, %r34794, %r34747;
	xor.b32  	%r34796, %r29333, %r34739;
	or.b32  	%r34797, %r34796, %r34795;
	xor.b32  	%r34798, %r34797, %r34792;
	and.b32  	%r34799, %r34795, %r34792;
	xor.b32  	%r34800, %r34796, %r34799;
	xor.b32  	%r34801, %r34800, %r34795;
	xor.b32  	%r29289, %r34801, %r34798;
	and.b32  	%r34802, %r34756, %r34740;
	xor.b32  	%r34803, %r34764, %r34802;
	xor.b32  	%r34804, %r34756, %r34748;
	xor.b32  	%r29357, %r34804, %r34803;
	or.b32  	%r34805, %r34764, %r34740;
	xor.b32  	%r34806, %r34805, %r34748;
	xor.b32  	%r34807, %r29357, %r34740;
	or.b32  	%r34808, %r34807, %r34806;
	xor.b32  	%r34809, %r34808, %r34803;
	and.b32  	%r34810, %r34806, %r34803;
	xor.b32  	%r34811, %r34807, %r34810;
	xor.b32  	%r34812, %r34811, %r34806;
	xor.b32  	%r29313, %r34812, %r34809;
	and.b32  	%r34813, %r34757, %r34741;
	xor.b32  	%r34814, %r34765, %r34813;
	xor.b32  	%r34815, %r34757, %r34749;
	xor.b32  	%r29381, %r34815, %r34814;
	or.b32  	%r34816, %r34765, %r34741;
	xor.b32  	%r34817, %r34816, %r34749;
	xor.b32  	%r34818, %r29381, %r34741;
	or.b32  	%r34819, %r34818, %r34817;
	xor.b32  	%r34820, %r34819, %r34814;
	and.b32  	%r34821, %r34817, %r34814;
	xor.b32  	%r34822, %r34818, %r34821;
	xor.b32  	%r34823, %r34822, %r34817;
	xor.b32  	%r29337, %r34823, %r34820;
	and.b32  	%r34824, %r34758, %r34742;
	xor.b32  	%r34825, %r34766, %r34824;
	xor.b32  	%r34826, %r34758, %r34750;
	xor.b32  	%r29405, %r34826, %r34825;
	or.b32  	%r34827, %r34766, %r34742;
	xor.b32  	%r34828, %r34827, %r34750;
	xor.b32  	%r34829, %r29405, %r34742;
	or.b32  	%r34830, %r34829, %r34828;
	xor.b32  	%r34831, %r34830, %r34825;
	and.b32  	%r34832, %r34828, %r34825;
	xor.b32  	%r34833, %r34829, %r34832;
	xor.b32  	%r34834, %r34833, %r34828;
	xor.b32  	%r29361, %r34834, %r34831;
	and.b32  	%r34835, %r34759, %r34743;
	xor.b32  	%r34836, %r34767, %r34835;
	xor.b32  	%r34837, %r34759, %r34751;
	xor.b32  	%r29429, %r34837, %r34836;
	or.b32  	%r34838, %r34767, %r34743;
	xor.b32  	%r34839, %r34838, %r34751;
	xor.b32  	%r34840, %r29429, %r34743;
	or.b32  	%r34841, %r34840, %r34839;
	xor.b32  	%r34842, %r34841, %r34836;
	and.b32  	%r34843, %r34839, %r34836;
	xor.b32  	%r34844, %r34840, %r34843;
	xor.b32  	%r34845, %r34844, %r34839;
	xor.b32  	%r29385, %r34845, %r34842;
	and.b32  	%r34846, %r34760, %r34744;
	xor.b32  	%r34847, %r34768, %r34846;
	xor.b32  	%r34848, %r34760, %r34752;
	xor.b32  	%r29453, %r34848, %r34847;
	or.b32  	%r34849, %r34768, %r34744;
	xor.b32  	%r34850, %r34849, %r34752;
	xor.b32  	%r34851, %r29453, %r34744;
	or.b32  	%r34852, %r34851, %r34850;
	xor.b32  	%r34853, %r34852, %r34847;
	and.b32  	%r34854, %r34850, %r34847;
	xor.b32  	%r34855, %r34851, %r34854;
	xor.b32  	%r34856, %r34855, %r34850;
	xor.b32  	%r29409, %r34856, %r34853;
	// begin inline asm
	shf.l.wrap.b32 %r29283, %r29285, %r29285, %r30990;
	// end inline asm
	// begin inline asm
	shf.l.wrap.b32 %r29287, %r29289, %r29289, %r30994;
	// end inline asm
	xor.b32  	%r34857, %r29283, %r34787;
	xor.b32  	%r29293, %r34857, %r29287;
	shl.b32 	%r34858, %r29283, 3;
	xor.b32  	%r34859, %r34811, %r34858;
	xor.b32  	%r34860, %r34859, %r29287;
	not.b32 	%r29297, %r34860;
	// begin inline asm
	shf.l.wrap.b32 %r29291, %r29293, %r29293, %r30998;
	// end inline asm
	// begin inline asm
	shf.l.wrap.b32 %r29295, %r29297, %r29297, %r31002;
	// end inline asm
	xor.b32  	%r34861, %r29291, %r29283;
	xor.b32  	%r29301, %r34861, %r29295;
	shl.b32 	%r34862, %r29291, 7;
	xor.b32  	%r34863, %r34862, %r29287;
	xor.b32  	%r29305, %r34863, %r29295;
	// begin inline asm
	shf.l.wrap.b32 %r29299, %r29301, %r29301, %r31006;
	// end inline asm
	// begin inline asm
	shf.l.wrap.b32 %r29303, %r29305, %r29305, %r31010;
	// end inline asm
	// begin inline asm
	shf.l.wrap.b32 %r29307, %r29309, %r29309, %r30990;
	// end inline asm
	// begin inline asm
	shf.l.wrap.b32 %r29311, %r29313, %r29313, %r30994;
	// end inline asm
	xor.b32  	%r34864, %r29307, %r34798;
	xor.b32  	%r29317, %r34864, %r29311;
	shl.b32 	%r34865, %r29307, 3;
	xor.b32  	%r34866, %r34822, %r34865;
	xor.b32  	%r34867, %r34866, %r29311;
	not.b32 	%r29321, %r34867;
	// begin inline asm
	shf.l.wrap.b32 %r29315, %r29317, %r29317, %r30998;
	// end inline asm
	// begin inline asm
	shf.l.wrap.b32 %r29319, %r29321, %r29321, %r31002;
	// end inline asm
	xor.b32  	%r34868, %r29315, %r29307;
	xor.b32  	%r29325, %r34868, %r29319;
	shl.b32 	%r34869, %r29315, 7;
	xor.b32  	%r34870, %r34869, %r29311;
	xor.b32  	%r29329, %r34870, %r29319;
	// begin inline asm
	shf.l.wrap.b32 %r29323, %r29325, %r29325, %r31006;
	// end inline asm
	// begin inline asm
	shf.l.wrap.b32 %r29327, %r29329, %r29329, %r31010;
	// end inline asm
	// begin inline asm
	shf.l.wrap.b32 %r29331, %r29333, %r29333, %r30990;
	// end inline asm
	// begin inline asm
	shf.l.wrap.b32 %r29335, %r29337, %r29337, %r30994;
	// end inline asm
	xor.b32  	%r34871, %r29331, %r34809;
	xor.b32  	%r29341, %r34871, %r29335;
	shl.b32 	%r34872, %r29331, 3;
	xor.b32  	%r34873, %r34833, %r34872;
	xor.b32  	%r34874, %r34873, %r29335;
	not.b32 	%r29345, %r34874;
	// begin inline asm
	shf.l.wrap.b32 %r29339, %r29341, %r29341, %r30998;
	// end inline asm
	// begin inline asm
	shf.l.wrap.b32 %r29343, %r29345, %r29345, %r31002;
	// end inline asm
	xor.b32  	%r34875, %r29339, %r29331;
	xor.b32  	%r29349, %r34875, %r29343;
	shl.b32 	%r34876, %r29339, 7;
	xor.b32  	%r34877, %r34876, %r29335;
	xor.b32  	%r29353, %r34877, %r29343;
	// begin inline asm
	shf.l.wrap.b32 %r29347, %r29349, %r29349, %r31006;
	// end inline asm
	// begin inline asm
	shf.l.wrap.b32 %r29351, %r29353, %r29353, %r31010;
	// end inline asm
	// begin inline asm
	shf.l.wrap.b32 %r29355, %r29357, %r29357, %r30990;
	// end inline asm
	// begin inline asm
	shf.l.wrap.b32 %r29359, %r29361, %r29361, %r30994;
	// end inline asm
	xor.b32  	%r34878, %r29355, %r34820;
	xor.b32  	%r29365, %r34878, %r29359;
	shl.b32 	%r34879, %r29355, 3;
	xor.b32  	%r34880, %r34844, %r34879;
	xor.b32  	%r34881, %r34880, %r29359;
	not.b32 	%r29369, %r34881;
	// begin inline asm
	shf.l.wrap.b32 %r29363, %r29365, %r29365, %r30998;
	// end inline asm
	// begin inline asm
	shf.l.wrap.b32 %r29367, %r29369, %r29369, %r31002;
	// end inline asm
	xor.b32  	%r34882, %r29363, %r29355;
	xor.b32  	%r29373, %r34882, %r29367;
	shl.b32 	%r34883, %r29363, 7;
	xor.b32  	%r34884, %r34883, %r29359;
	xor.b32  	%r29377, %r34884, %r29367;
	// begin inline asm
	shf.l.wrap.b32 %r29371, %r29373, %r29373, %r31006;
	// end inline asm
	// begin inline asm
	shf.l.wrap.b32 %r29375, %r29377, %r29377, %r31010;
	// end inline asm
	// begin inline asm
	shf.l.wrap.b32 %r29379, %r29381, %r29381, %r30990;
	// end inline asm
	// begin inline asm
	shf.l.wrap.b32 %r29383, %r29385, %r29385, %r30994;
	// end inline asm
	xor.b32  	%r34885, %r29379, %r34831;
	xor.b32  	%r29389, %r34885, %r29383;
	shl.b32 	%r34886, %r29379, 3;
	xor.b32  	%r34887, %r34855, %r34886;
	xor.b32  	%r34888, %r34887, %r29383;
	not.b32 	%r29393, %r34888;
	// begin inline asm
	shf.l.wrap.b32 %r29387, %r29389, %r29389, %r30998;
	// end inline asm
	// begin inline asm
	shf.l.wrap.b32 %r29391, %r29393, %r29393, %r31002;
	// end inline asm
	xor.b32  	%r34889, %r29387, %r29379;
	xor.b32  	%r29397, %r34889, %r29391;
	shl.b32 	%r34890, %r29387, 7;
	xor.b32  	%r34891, %r34890, %r29383;
	xor.b32  	%r29401, %r34891, %r29391;
	// begin inline asm
	shf.l.wrap.b32 %r29395, %r29397, %r29397, %r31006;
	// end inline asm
	// begin inline asm
	shf.l.wrap.b32 %r29399, %r29401, %r29401, %r31010;
	// end inline asm
	// begin inline asm
	shf.l.wrap.b32 %r29403, %r29405, %r29405, %r30990;
	// end inline asm
	// begin inline asm
	shf.l.wrap.b32 %r29407, %r29409, %r29409, %r30994;
	// end inline asm
	xor.b32  	%r34892, %r29403, %r34842;
	xor.b32  	%r29413, %r34892, %r29407;
	shl.b32 	%r34893, %r29403, 3;
	xor.b32  	%r34894, %r34778, %r34893;
	xor.b32  	%r34895, %r34894, %r29407;
	not.b32 	%r29417, %r34895;
	// begin inline asm
	shf.l.wrap.b32 %r29411, %r29413, %r29413, %r30998;
	// end inline asm
	// begin inline asm
	shf.l.wrap.b32 %r29415, %r29417, %r29417, %r31002;
	// end inline asm
	xor.b32  	%r34896, %r29411, %r29403;
	xor.b32  	%r29421, %r34896, %r29415;
	shl.b32 	%r34897, %r29411, 7;
	xor.b32  	%r34898, %r34897, %r29407;
	xor.b32  	%r29425, %r34898, %r29415;
	// begin inline asm
	shf.l.wrap.b32 %r29419, %r29421, %r29421, %r31006;
	// end inline asm
	// begin inline asm
	shf.l.wrap.b32 %r29423, %r29425, %r29425, %r31010;
	// end inline asm
	// begin inline asm
	shf.l.wrap.b32 %r29427, %r29429, %r29429, %r30990;
	// end inline asm
	// begin inline asm
	shf.l.wrap.b32 %r29431, %r29433, %r29433, %r30994;
	// end inline asm
	xor.b32  	%r34899, %r29427, %r34853;
	xor.b32  	%r29437, %r34899, %r29431;
	shl.b32 	%r34900, %r29427, 3;
	xor.b32  	%r34901, %r34789, %r34900;
	xor.b32  	%r34902, %r34901, %r29431;
	not.b32 	%r29441, %r34902;
	// begin inline asm
	shf.l.wrap.b32 %r29435, %r29437, %r29437, %r30998;
	// end inline asm
	// begin inline asm
	shf.l.wrap.b32 %r29439, %r29441, %r29441, %r31002;
	// end inline asm
	xor.b32  	%r34903, %r29435, %r29427;
	xor.b32  	%r29445, %r34903, %r29439;
	shl.b32 	%r34904, %r29435, 7;
	xor.b32  	%r34905, %r34904, %r29431;
	xor.b32  	%r29449, %r34905, %r29439;
	// begin inline asm
	shf.l.wrap.b32 %r29443, %r29445, %r29445, %r31006;
	// end inline asm
	// begin inline asm
	shf.l.wrap.b32 %r29447, %r29449, %r29449, %r31010;
	// end inline asm
	// begin inline asm
	shf.l.wrap.b32 %r29451, %r29453, %r29453, %r30990;
	// end inline asm
	// begin inline asm
	shf.l.wrap.b32 %r29455, %r29457, %r29457, %r30994;
	// end inline asm
	xor.b32  	%r34906, %r29451, %r34776;
	xor.b32  	%r29461, %r34906, %r29455;
	shl.b32 	%r34907, %r29451, 3;
	xor.b32  	%r34908, %r34800, %r34907;
	xor.b32  	%r34909, %r34908, %r29455;
	not.b32 	%r29465, %r34909;
	// begin inline asm
	shf.l.wrap.b32 %r29459, %r29461, %r29461, %r30998;
	// end inline asm
	// begin inline asm
	shf.l.wrap.b32 %r29463, %r29465, %r29465, %r31002;
	// end inline asm
	xor.b32  	%r34910, %r29459, %r29451;
	xor.b32  	%r29469, %r34910, %r29463;
	shl.b32 	%r34911, %r29459, 7;
	xor.b32  	%r34912, %r34911, %r29455;
	xor.b32  	%r29473, %r34912, %r29463;
	// begin inline asm
	shf.l.wrap.b32 %r29467, %r29469, %r29469, %r31006;
	// end inline asm
	// begin inline asm
	shf.l.wrap.b32 %r29471, %r29473, %r29473, %r31010;
	// end inline asm
	// begin inline asm
	shf.l.wrap.b32 %r29475, %r29299, %r29299, %r30990;
	// end inline asm
	// begin inline asm
	shf.l.wrap.b32 %r29479, %r29419, %r29419, %r30994;
	// end inline asm
	xor.b32  	%r34913, %r29475, %r29347;
	xor.b32  	%r29485, %r34913, %r29479;
	shl.b32 	%r34914, %r29475, 3;
	xor.b32  	%r34915, %r34914, %r29467;
	xor.b32  	%r29489, %r34915, %r29479;
	// begin inline asm
	shf.l.wrap.b32 %r29483, %r29485, %r29485, %r30998;
	// end inline asm
	// begin inline asm
	shf.l.wrap.b32 %r29487, %r29489, %r29489, %r31002;
	// end inline asm
	xor.b32  	%r34916, %r29483, %r29475;
	xor.b32  	%r29493, %r34916, %r29487;
	shl.b32 	%r34917, %r29483, 7;
	xor.b32  	%r34918, %r34917, %r29479;
	xor.b32  	%r29497, %r34918, %r29487;
	// begin inline asm
	shf.l.wrap.b32 %r29491, %r29493, %r29493, %r31006;
	// end inline asm
	// begin inline asm
	shf.l.wrap.b32 %r29495, %r29497, %r29497, %r31010;
	// end inline asm
	// begin inline asm
	shf.l.wrap.b32 %r29499, %r29447, %r29447, %r30990;
	// end inline asm
	// begin inline asm
	shf.l.wrap.b32 %r29503, %r29375, %r29375, %r30994;
	// end inline asm
	xor.b32  	%r34919, %r29499, %r29327;
	xor.b32  	%r29509, %r34919, %r29503;
	shl.b32 	%r34920, %r29499, 3;
	xor.b32  	%r34921, %r34920, %r29399;
	xor.b32  	%r29513, %r34921, %r29503;
	// begin inline asm
	shf.l.wrap.b32 %r29507, %r29509, %r29509, %r30998;
	// end inline asm
	// begin inline asm
	shf.l.wrap.b32 %r29511, %r29513, %r29513, %r31002;
	// end inline asm
	xor.b32  	%r34922, %r29507, %r29499;
	xor.b32  	%r29517, %r34922, %r29511;
	shl.b32 	%r34923, %r29507, 7;
	xor.b32  	%r34924, %r34923, %r29503;
	xor.b32  	%r29521, %r34924, %r29511;
	// begin inline asm
	shf.l.wrap.b32 %r29515, %r29517, %r29517, %r31006;
	// end inline asm
	// begin inline asm
	shf.l.wrap.b32 %r29519, %r29521, %r29521, %r31010;
	// end inline asm
	// begin inline asm
	shf.l.wrap.b32 %r29523, %r29291, %r29291, %r30990;
	// end inline asm
	// begin inline asm
	shf.l.wrap.b32 %r29527, %r29363, %r29363, %r30994;
	// end inline asm
	xor.b32  	%r34925, %r29523, %r29339;
	xor.b32  	%r29533, %r34925, %r29527;
	shl.b32 	%r34926, %r29523, 3;
	xor.b32  	%r34927, %r34926, %r29411;
	xor.b32  	%r29537, %r34927, %r29527;
	// begin inline asm
	shf.l.wrap.b32 %r29531, %r29533, %r29533, %r30998;
	// end inline asm
	// begin inline asm
	shf.l.wrap.b32 %r29535, %r29537, %r29537, %r31002;
	// end inline asm
	xor.b32  	%r34928, %r29531, %r29523;
	xor.b32  	%r29541, %r34928, %r29535;
	shl.b32 	%r34929, %r29531, 7;
	xor.b32  	%r34930, %r34929, %r29527;
	xor.b32  	%r29545, %r34930, %r29535;
	// begin inline asm
	shf.l.wrap.b32 %r29539, %r29541, %r29541, %r31006;
	// end inline asm
	// begin inline asm
	shf.l.wrap.b32 %r29543, %r29545, %r29545, %r31010;
	// end inline asm
	// begin inline asm
	shf.l.wrap.b32 %r29547, %r29439, %r29439, %r30990;
	// end inline asm
	// begin inline asm
	shf.l.wrap.b32 %r29551, %r29319, %r29319, %r30994;
	// end inline asm
	xor.b32  	%r34931, %r29547, %r29463;
	xor.b32  	%r29557, %r34931, %r29551;
	shl.b32 	%r34932, %r29547, 3;
	xor.b32  	%r34933, %r34932, %r29391;
	xor.b32  	%r29561, %r34933, %r29551;
	// begin inline asm
	shf.l.wrap.b32 %r29555, %r29557, %r29557, %r30998;
	// end inline asm
	// begin inline asm
	shf.l.wrap.b32 %r29559, %r29561, %r29561, %r31002;
	// end inline asm
	xor.b32  	%r34934, %r29555, %r29547;
	xor.b32  	%r29565, %r34934, %r29559;
	shl.b32 	%r34935, %r29555, 7;
	xor.b32  	%r34936, %r34935, %r29551;
	xor.b32  	%r29569, %r34936, %r29559;
	// begin inline asm
	shf.l.wrap.b32 %r29563, %r29565, %r29565, %r31006;
	// end inline asm
	// begin inline asm
	shf.l.wrap.b32 %r29567, %r29569, %r29569, %r31010;
	// end inline asm
	xor.b32  	%r34937, %r33499, %r29491;
	xor.b32  	%r34938, %r29323, %r33501;
	xor.b32  	%r34939, %r34938, 7;
	xor.b32  	%r34940, %r33503, %r29483;
	xor.b32  	%r34941, %r33505, %r29371;
	xor.b32  	%r34942, %r33507, %r29395;
	xor.b32  	%r34943, %r33509, %r29495;
	xor.b32  	%r34944, %r33511, %r29443;
	xor.b32  	%r34945, %r33513, %r29487;
	xor.b32  	%r34946, %r33515, %r29459;
	xor.b32  	%r34947, %r33517, %r29539;
	xor.b32  	%r34948, %r33519, %r29315;
	xor.b32  	%r34949, %r33521, %r29531;
	xor.b32  	%r34950, %r33523, %r29543;
	xor.b32  	%r34951, %r33525, %r29387;
	xor.b32  	%r34952, %r33527, %r29535;
	xor.b32  	%r34953, %r33529, %r29435;
	xor.b32  	%r34954, %r33531, %r29515;
	xor.b32  	%r34955, %r33533, %r29471;
	xor.b32  	%r34956, %r33535, %r29303;
	xor.b32  	%r34957, %r33537, %r29507;
	xor.b32  	%r34958, %r33539, %r29351;
	xor.b32  	%r34959, %r33541, %r29519;
	xor.b32  	%r34960, %r33543, %r29511;
	xor.b32  	%r34961, %r33545, %r29423;
	xor.b32  	%r34962, %r33547, %r29415;
	xor.b32  	%r34963, %r33549, %r29563;
	xor.b32  	%r34964, %r33551, %r29555;
	xor.b32  	%r34965, %r33553, %r29295;
	xor.b32  	%r34966, %r33555, %r29567;
	xor.b32  	%r34967, %r33557, %r29343;
	xor.b32  	%r34968, %r33559, %r29367;
	xor.b32  	%r34969, %r33561, %r29559;
	and.b32  	%r34970, %r34954, %r34937;
	xor.b32  	%r34971, %r34962, %r34970;
	xor.b32  	%r34972, %r34954, %r34946;
	xor.b32  	%r29573, %r34972, %r34971;
	or.b32  	%r34973, %r34962, %r34937;
	xor.b32  	%r34974, %r34973, %r34946;
	xor.b32  	%r34975, %r29573, %r34937;
	or.b32  	%r34976, %r34975, %r34974;
	xor.b32  	%r34977, %r34976, %r34971;
	and.b32  	%r34978, %r34974, %r34971;
	xor.b32  	%r34979, %r34975, %r34978;
	xor.b32  	%r34980, %r34979, %r34974;
	xor.b32  	%r29721, %r34980, %r34977;
	and.b32  	%r34981, %r34955, %r34939;
	xor.b32  	%r34982, %r34963, %r34981;
	xor.b32  	%r34983, %r34955, %r34947;
	xor.b32  	%r29597, %r34983, %r34982;
	or.b32  	%r34984, %r34963, %r34939;
	xor.b32  	%r34985, %r34984, %r34947;
	xor.b32  	%r34986, %r29597, %r34939;
	or.b32  	%r34987, %r34986, %r34985;
	xor.b32  	%r34988, %r34987, %r34982;
	and.b32  	%r34989, %r34985, %r34982;
	xor.b32  	%r34990, %r34986, %r34989;
	xor.b32  	%r34991, %r34990, %r34985;
	xor.b32  	%r29745, %r34991, %r34988;
	and.b32  	%r34992, %r34956, %r34940;
	xor.b32  	%r34993, %r34964, %r34992;
	xor.b32  	%r34994, %r34956, %r34948;
	xor.b32  	%r29621, %r34994, %r34993;
	or.b32  	%r34995, %r34964, %r34940;
	xor.b32  	%r34996, %r34995, %r34948;
	xor.b32  	%r34997, %r29621, %r34940;
	or.b32  	%r34998, %r34997, %r34996;
	xor.b32  	%r34999, %r34998, %r34993;
	and.b32  	%r35000, %r34996, %r34993;
	xor.b32  	%r35001, %r34997, %r35000;
	xor.b32  	%r35002, %r35001, %r34996;
	xor.b32  	%r29577, %r35002, %r34999;
	and.b32  	%r35003, %r34957, %r34941;
	xor.b32  	%r35004, %r34965, %r35003;
	xor.b32  	%r35005, %r34957, %r34949;
	xor.b32  	%r29645, %r35005, %r35004;
	or.b32  	%r35006, %r34965, %r34941;
	xor.b32  	%r35007, %r35006, %r34949;
	xor.b32  	%r35008, %r29645, %r34941;
	or.b32  	%r35009, %r35008, %r35007;
	xor.b32  	%r35010, %r35009, %r35004;
	and.b32  	%r35011, %r35007, %r35004;
	xor.b32  	%r35012, %r35008, %r35011;
	xor.b32  	%r35013, %r35012, %r35007;
	xor.b32  	%r29601, %r35013, %r35010;
	and.b32  	%r35014, %r34958, %r34942;
	xor.b32  	%r35015, %r34966, %r35014;
	xor.b32  	%r35016, %r34958, %r34950;
	xor.b32  	%r29669, %r35016, %r35015;
	or.b32  	%r35017, %r34966, %r34942;
	xor.b32  	%r35018, %r35017, %r34950;
	xor.b32  	%r35019, %r29669, %r34942;
	or.b32  	%r35020, %r35019, %r35018;
	xor.b32  	%r35021, %r35020, %r35015;
	and.b32  	%r35022, %r35018, %r35015;
	xor.b32  	%r35023, %r35019, %r35022;
	xor.b32  	%r35024, %r35023, %r35018;
	xor.b32  	%r29625, %r35024, %r35021;
	and.b32  	%r35025, %r34959, %r34943;
	xor.b32  	%r35026, %r34967, %r35025;
	xor.b32  	%r35027, %r34959, %r34951;
	xor.b32  	%r29693, %r35027, %r35026;
	or.b32  	%r35028, %r34967, %r34943;
	xor.b32  	%r35029, %r35028, %r34951;
	xor.b32  	%r35030, %r29693, %r34943;
	or.b32  	%r35031, %r35030, %r35029;
	xor.b32  	%r35032, %r35031, %r35026;
	and.b32  	%r35033, %r35029, %r35026;
	xor.b32  	%r35034, %r35030, %r35033;
	xor.b32  	%r35035, %r35034, %r35029;
	xor.b32  	%r29649, %r35035, %r35032;
	and.b32  	%r35036, %r34960, %r34944;
	xor.b32  	%r35037, %r34968, %r35036;
	xor.b32  	%r35038, %r34960, %r34952;
	xor.b32  	%r29717, %r35038, %r35037;
	or.b32  	%r35039, %r34968, %r34944;
	xor.b32  	%r35040, %r35039, %r34952;
	xor.b32  	%r35041, %r29717, %r34944;
	or.b32  	%r35042, %r35041, %r35040;
	xor.b32  	%r35043, %r35042, %r35037;
	and.b32  	%r35044, %r35040, %r35037;
	xor.b32  	%r35045, %r35041, %r35044;
	xor.b32  	%r35046, %r35045, %r35040;
	xor.b32  	%r29673, %r35046, %r35043;
	and.b32  	%r35047, %r34961, %r34945;
	xor.b32  	%r35048, %r34969, %r35047;
	xor.b32  	%r35049, %r34961, %r34953;
	xor.b32  	%r29741, %r35049, %r35048;
	or.b32  	%r35050, %r34969, %r34945;
	xor.b32  	%r35051, %r35050, %r34953;
	xor.b32  	%r35052, %r29741, %r34945;
	or.b32  	%r35053, %r35052, %r35051;
	xor.b32  	%r35054, %r35053, %r35048;
	and.b32  	%r35055, %r35051, %r35048;
	xor.b32  	%r35056, %r35052, %r35055;
	xor.b32  	%r35057, %r35056, %r35051;
	xor.b32  	%r29697, %r35057, %r35054;
	// begin inline asm
	shf.l.wrap.b32 %r29571, %r29573, %r29573, %r30990;
	// end inline asm
	// begin inline asm
	shf.l.wrap.b32 %r29575, %r29577, %r29577, %r30994;
	// end inline asm
	xor.b32  	%r35058, %r29571, %r34988;
	xor.b32  	%r29581, %r35058, %r29575;
	shl.b32 	%r35059, %r29571, 3;
	xor.b32  	%r35060, %r35012, %r35059;
	xor.b32  	%r35061, %r35060, %r29575;
	not.b32 	%r29585, %r35061;
	// begin inline asm
	shf.l.wrap.b32 %r29579, %r29581, %r29581, %r30998;
	// end inline asm
	// begin inline asm
	shf.l.wrap.b32 %r29583, %r29585, %r29585, %r31002;
	// end inline asm
	xor.b32  	%r35062, %r29579, %r29571;
	xor.b32  	%r29589, %r35062, %r29583;
	shl.b32 	%r35063, %r29579, 7;
	xor.b32  	%r35064, %r35063, %r29575;
	xor.b32  	%r29593, %r35064, %r29583;
	// begin inline asm
	shf.l.wrap.b32 %r29587, %r29589, %r29589, %r31006;
	// end inline asm
	// begin inline asm
	shf.l.wrap.b32 %r29591, %r29593, %r29593, %r31010;
	// end inline asm
	// begin inline asm
	shf.l.wrap.b32 %r29595, %r29597, %r29597, %r30990;
	// end inline asm
	// begin inline asm
	shf.l.wrap.b32 %r29599, %r29601, %r29601, %r30994;
	// end inline asm
	xor.b32  	%r35065, %r29595, %r34999;
	xor.b32  	%r29605, %r35065, %r29599;
	shl.b32 	%r35066, %r29595, 3;
	xor.b32  	%r35067, %r35023, %r35066;
	xor.b32  	%r35068, %r35067, %r29599;
	not.b32 	%r29609, %r35068;
	// begin inline asm
	shf.l.wrap.b32 %r29603, %r29605, %r29605, %r30998;
	// end inline asm
	// begin inline asm
	shf.l.wrap.b32 %r29607, %r29609, %r29609, %r31002;
	// end inline asm
	xor.b32  	%r35069, %r29603, %r29595;
	xor.b32  	%r29613, %r35069, %r29607;
	shl.b32 	%r35070, %r29603, 7;
	xor.b32  	%r35071, %r35070, %r29599;
	xor.b32  	%r29617, %r35071, %r29607;
	// begin inline asm
	shf.l.wrap.b32 %r29611, %r29613, %r29613, %r31006;
	// end inline asm
	// begin inline asm
	shf.l.wrap.b32 %r29615, %r29617, %r29617, %r31010;
	// end inline asm
	// begin inline asm
	shf.l.wrap.b32 %r29619, %r29621, %r29621, %r30990;
	// end inline asm
	// begin inline asm
	shf.l.wrap.b32 %r29623, %r29625, %r29625, %r30994;
	// end inline asm
	xor.b32  	%r35072, %r29619, %r35010;
	xor.b32  	%r29629, %r35072, %r29623;
	shl.b32 	%r35073, %r29619, 3;
	xor.b32  	%r35074, %r35034, %r35073;
	xor.b32  	%r35075, %r35074, %r29623;
	not.b32 	%r29633, %r35075;
	// begin inline asm
	shf.l.wrap.b32 %r29627, %r29629, %r29629, %r30998;
	// end inline asm
	// begin inline asm
	shf.l.wrap.b32 %r29631, %r29633, %r29633, %r31002;
	// end inline asm
	xor.b32  	%r35076, %r29627, %r29619;
	xor.b32  	%r29637, %r35076, %r29631;
	shl.b32 	%r35077, %r29627, 7;
	xor.b32  	%r35078, %r35077, %r29623;
	xor.b32  	%r29641, %r35078, %r29631;
	// begin inline asm
	shf.l.wrap.b32 %r29635, %r29637, %r29637, %r31006;
	// end inline asm
	// begin inline asm
	shf.l.wrap.b32 %r29639, %r29641, %r29641, %r31010;
	// end inline asm
	// begin inline asm
	shf.l.wrap.b32 %r29643, %r29645, %r29645, %r30990;
	// end inline asm
	// begin inline asm
	shf.l.wrap.b32 %r29647, %r29649, %r29649, %r30994;
	// end inline asm
	xor.b32  	%r35079, %r29643, %r35021;
	xor.b32  	%r29653, %r35079, %r29647;
	shl.b32 	%r35080, %r29643, 3;
	xor.b32  	%r35081, %r35045, %r35080;
	xor.b32  	%r35082, %r35081, %r29647;
	not.b32 	%r29657, %r35082;
	// begin inline asm
	shf.l.wrap.b32 %r29651, %r29653, %r29653, %r30998;
	// end inline asm
	// begin inline asm
	shf.l.wrap.b32 %r29655, %r29657, %r29657, %r31002;
	// end inline asm
	xor.b32  	%r35083, %r29651, %r29643;
	xor.b32  	%r29661, %r35083, %r29655;
	shl.b32 	%r35084, %r29651, 7;
	xor.b32  	%r35085, %r35084, %r29647;
	xor.b32  	%r29665, %r35085, %r29655;
	// begin inline asm
	shf.l.wrap.b32 %r29659, %r29661, %r29661, %r31006;
	// end inline asm
	// begin inline asm
	shf.l.wrap.b32 %r29663, %r29665, %r29665, %r31010;
	// end inline asm
	// begin inline asm
	shf.l.wrap.b32 %r29667, %r29669, %r29669, %r30990;
	// end inline asm
	// begin inline asm
	shf.l.wrap.b32 %r29671, %r29673, %r29673, %r30994;
	// end inline asm
	xor.b32  	%r35086, %r29667, %r35032;
	xor.b32  	%r29677, %r35086, %r29671;
	shl.b32 	%r35087, %r29667, 3;
	xor.b32  	%r35088, %r35056, %r35087;
	xor.b32  	%r35089, %r35088, %r29671;
	not.b32 	%r29681, %r35089;
	// begin inline asm
	shf.l.wrap.b32 %r29675, %r29677, %r29677, %r30998;
	// end inline asm
	// begin inline asm
	shf.l.wrap.b32 %r29679, %r29681, %r29681, %r31002;
	// end inline asm
	xor.b32  	%r35090, %r29675, %r29667;
	xor.b32  	%r29685, %r35090, %r29679;
	shl.b32 	%r35091, %r29675, 7;
	xor.b32  	%r35092, %r35091, %r29671;
	xor.b32  	%r29689, %r35092, %r29679;
	// begin inline asm
	shf.l.wrap.b32 %r29683, %r29685, %r29685, %r31006;
	// end inline asm
	// begin inline asm
	shf.l.wrap.b32 %r29687, %r29689, %r29689, %r31010;
	// end inline asm
	// begin inline asm
	shf.l.wrap.b32 %r29691, %r29693, %r29693, %r30990;
	// end inline asm
	// begin inline asm
	shf.l.wrap.b32 %r29695, %r29697, %r29697, %r30994;
	// end inline asm
	xor.b32  	%r35093, %r29691, %r35043;
	xor.b32  	%r29701, %r35093, %r29695;
	shl.b32 	%r35094, %r29691, 3;
	xor.b32  	%r35095, %r34979, %r35094;
	xor.b32  	%r35096, %r35095, %r29695;
	not.b32 	%r29705, %r35096;
	// begin inline asm
	shf.l.wrap.b32 %r29699, %r29701, %r29701, %r30998;
	// end inline asm
	// begin inline asm
	shf.l.wrap.b32 %r29703, %r29705, %r29705, %r31002;
	// end inline asm
	xor.b32  	%r35097, %r29699, %r29691;
	xor.b32  	%r29709, %r35097, %r29703;
	shl.b32 	%r35098, %r29699, 7;
	xor.b32  	%r35099, %r35098, %r29695;
	xor.b32  	%r29713, %r35099, %r29703;
	// begin inline asm
	shf.l.wrap.b32 %r29707, %r29709, %r29709, %r31006;
	// end inline asm
	// begin inline asm
	shf.l.wrap.b32 %r29711, %r29713, %r29713, %r31010;
	// end inline asm
	// begin inline asm
	shf.l.wrap.b32 %r29715, %r29717, %r29717, %r30990;
	// end inline asm
	// begin inline asm
	shf.l.wrap.b32 %r29719, %r29721, %r29721, %r30994;
	// end inline asm
	xor.b32  	%r35100, %r29715, %r35054;
	xor.b32  	%r29725, %r35100, %r29719;
	shl.b32 	%r35101, %r29715, 3;
	xor.b32  	%r35102, %r34990, %r35101;
	xor.b32  	%r35103, %r35102, %r29719;
	not.b32 	%r29729, %r35103;
	// begin inline asm
	shf.l.wrap.b32 %r29723, %r29725, %r29725, %r30998;
	// end inline asm
	// begin inline asm
	shf.l.wrap.b32 %r29727, %r29729, %r29729, %r31002;
	// end inline asm
	xor.b32  	%r35104, %r29723, %r29715;
	xor.b32  	%r29733, %r35104, %r29727;
	shl.b32 	%r35105, %r29723, 7;
	xor.b32  	%r35106, %r35105, %r29719;
	xor.b32  	%r29737, %r35106, %r29727;
	// begin inline asm
	shf.l.wrap.b32 %r29731, %r29733, %r29733, %r31006;
	// end inline asm
	// begin inline asm
	shf.l.wrap.b32 %r29735, %r29737, %r29737, %r31010;
	// end inline asm
	// begin inline asm
	shf.l.wrap.b32 %r29739, %r29741, %r29741, %r30990;
	// end inline asm
	// begin inline asm
	shf.l.wrap.b32 %r29743, %r29745, %r29745, %r30994;
	// end inline asm
	xor.b32  	%r35107, %r29739, %r34977;
	xor.b32  	%r29749, %r35107, %r29743;
	shl.b32 	%r35108, %r29739, 3;
	xor.b32  	%r35109, %r35001, %r35108;
	xor.b32  	%r35110, %r35109, %r29743;
	not.b32 	%r29753, %r35110;
	// begin inline asm
	shf.l.wrap.b32 %r29747, %r29749, %r29749, %r30998;
	// end inline asm
	// begin inline asm
	shf.l.wrap.b32 %r29751, %r29753, %r29753, %r31002;
	// end inline asm
	xor.b32  	%r35111, %r29747, %r29739;
	xor.b32  	%r29757, %r35111, %r29751;
	shl.b32 	%r35112, %r29747, 7;
	xor.b32  	%r35113, %r35112, %r29743;
	xor.b32  	%r29761, %r35113, %r29751;
	// begin inline asm
	shf.l.wrap.b32 %r29755, %r29757, %r29757, %r31006;
	// end inline asm
	// begin inline asm
	shf.l.wrap.b32 %r29759, %r29761, %r29761, %r31010;
	// end inline asm
	// begin inline asm
	shf.l.wrap.b32 %r29763, %r29587, %r29587, %r30990;
	// end inline asm
	// begin inline asm
	shf.l.wrap.b32 %r29767, %r29707, %r29707, %r30994;
	// end inline asm
	xor.b32  	%r35114, %r29763, %r29635;
	xor.b32  	%r29773, %r35114, %r29767;
	shl.b32 	%r35115, %r29763, 3;
	xor.b32  	%r35116, %r35115, %r29755;
	xor.b32  	%r29777, %r35116, %r29767;
	// begin inline asm
	shf.l.wrap.b32 %r29771, %r29773, %r29773, %r30998;
	// end inline asm
	// begin inline asm
	shf.l.wrap.b32 %r29775, %r29777, %r29777, %r31002;
	// end inline asm
	xor.b32  	%r35117, %r29771, %r29763;
	xor.b32  	%r29781, %r35117, %r29775;
	shl.b32 	%r35118, %r29771, 7;
	xor.b32  	%r35119, %r35118, %r29767;
	xor.b32  	%r29785, %r35119, %r29775;
	// begin inline asm
	shf.l.wrap.b32 %r29779, %r29781, %r29781, %r31006;
	// end inline asm
	// begin inline asm
	shf.l.wrap.b32 %r29783, %r29785, %r29785, %r31010;
	// end inline asm
	// begin inline asm
	shf.l.wrap.b32 %r29787, %r29735, %r29735, %r30990;
	// end inline asm
	// begin inline asm
	shf.l.wrap.b32 %r29791, %r29663, %r29663, %r30994;
	// end inline asm
	xor.b32  	%r35120, %r29787, %r29615;
	xor.b32  	%r29797, %r35120, %r29791;
	shl.b32 	%r35121, %r29787, 3;
	xor.b32  	%r35122, %r35121, %r29687;
	xor.b32  	%r29801, %r35122, %r29791;
	// begin inline asm
	shf.l.wrap.b32 %r29795, %r29797, %r29797, %r30998;
	// end inline asm
	// begin inline asm
	shf.l.wrap.b32 %r29799, %r29801, %r29801, %r31002;
	// end inline asm
	xor.b32  	%r35123, %r29795, %r29787;
	xor.b32  	%r29805, %r35123, %r29799;
	shl.b32 	%r35124, %r29795, 7;
	xor.b32  	%r35125, %r35124, %r29791;
	xor.b32  	%r29809, %r35125, %r29799;
	// begin inline asm
	shf.l.wrap.b32 %r29803, %r29805, %r29805, %r31006;
	// end inline asm
	// begin inline asm
	shf.l.wrap.b32 %r29807, %r29809, %r29809, %r31010;
	// end inline asm
	// begin inline asm
	shf.l.wrap.b32 %r29811, %r29579, %r29579, %r30990;
	// end inline asm
	// begin inline asm
	shf.l.wrap.b32 %r29815, %r29651, %r29651, %r30994;
	// end inline asm
	xor.b32  	%r35126, %r29811, %r29627;
	xor.b32  	%r29821, %r35126, %r29815;
	shl.b32 	%r35127, %r29811, 3;
	xor.b32  	%r35128, %r35127, %r29699;
	xor.b32  	%r29825, %r35128, %r29815;
	// begin inline asm
	shf.l.wrap.b32 %r29819, %r29821, %r29821, %r30998;
	// end inline asm
	// begin inline asm
	shf.l.wrap.b32 %r29823, %r29825, %r29825, %r31002;
	// end inline asm
	xor.b32  	%r35129, %r29819, %r29811;
	xor.b32  	%r29829, %r35129, %r29823;
	shl.b32 	%r35130, %r29819, 7;
	xor.b32  	%r35131, %r35130, %r29815;
	xor.b32  	%r29833, %r35131, %r29823;
	// begin inline asm
	shf.l.wrap.b32 %r29827, %r29829, %r29829, %r31006;
	// end inline asm
	// begin inline asm
	shf.l.wrap.b32 %r29831, %r29833, %r29833, %r31010;
	// end inline asm
	// begin inline asm
	shf.l.wrap.b32 %r29835, %r29727, %r29727, %r30990;
	// end inline asm
	// begin inline asm
	shf.l.wrap.b32 %r29839, %r29607, %r29607, %r30994;
	// end inline asm
	xor.b32  	%r35132, %r29835, %r29751;
	xor.b32  	%r29845, %r35132, %r29839;
	shl.b32 	%r35133, %r29835, 3;
	xor.b32  	%r35134, %r35133, %r29679;
	xor.b32  	%r29849, %r35134, %r29839;
	// begin inline asm
	shf.l.wrap.b32 %r29843, %r29845, %r29845, %r30998;
	// end inline asm
	// begin inline asm
	shf.l.wrap.b32 %r29847, %r29849, %r29849, %r31002;
	// end inline asm
	xor.b32  	%r35135, %r29843, %r29835;
	xor.b32  	%r29853, %r35135, %r29847;
	shl.b32 	%r35136, %r29843, 7;
	xor.b32  	%r35137, %r35136, %r29839;
	xor.b32  	%r29857, %r35137, %r29847;
	// begin inline asm
	shf.l.wrap.b32 %r29851, %r29853, %r29853, %r31006;
	// end inline asm
	// begin inline asm
	shf.l.wrap.b32 %r29855, %r29857, %r29857, %r31010;
	// end inline asm
	xor.b32  	%r35138, %r33499, %r29779;
	xor.b32  	%r35139, %r29611, %r33501;
	xor.b32  	%r35140, %r35139, 8;
	xor.b32  	%r35141, %r33503, %r29771;
	xor.b32  	%r35142, %r33505, %r29659;
	xor.b32  	%r35143, %r33507, %r29683;
	xor.b32  	%r35144, %r33509, %r29783;
	xor.b32  	%r35145, %r33511, %r29731;
	xor.b32  	%r35146, %r33513, %r29775;
	xor.b32  	%r35147, %r33515, %r29747;
	xor.b32  	%r35148, %r33517, %r29827;
	xor.b32  	%r35149, %r33519, %r29603;
	xor.b32  	%r35150, %r33521, %r29819;
	xor.b32  	%r35151, %r33523, %r29831;
	xor.b32  	%r35152, %r33525, %r29675;
	xor.b32  	%r35153, %r33527, %r29823;
	xor.b32  	%r35154, %r33529, %r29723;
	xor.b32  	%r35155, %r33531, %r29803;
	xor.b32  	%r35156, %r33533, %r29759;
	xor.b32  	%r35157, %r33535, %r29591;
	xor.b32  	%r35158, %r33537, %r29795;
	xor.b32  	%r35159, %r33539, %r29639;
	xor.b32  	%r35160, %r33541, %r29807;
	xor.b32  	%r35161, %r33543, %r29799;
	xor.b32  	%r35162, %r33545, %r29711;
	xor.b32  	%r35163, %r33547, %r29703;
	xor.b32  	%r35164, %r33549, %r29851;
	xor.b32  	%r35165, %r33551, %r29843;
	xor.b32  	%r35166, %r33553, %r29583;
	xor.b32  	%r35167, %r33555, %r29855;
	xor.b32  	%r35168, %r33557, %r29631;
	xor.b32  	%r35169, %r33559, %r29655;
	xor.b32  	%r35170, %r33561, %r29847;
	and.b32  	%r35171, %r35155, %r35138;
	xor.b32  	%r35172, %r35163, %r35171;
	xor.b32  	%r35173, %r35155, %r35147;
	xor.b32  	%r29861, %r35173, %r35172;
	or.b32  	%r35174, %r35163, %r35138;
	xor.b32  	%r35175, %r35174, %r35147;
	xor.b32  	%r35176, %r29861, %r35138;
	or.b32  	%r35177, %r35176, %r35175;
	xor.b32  	%r35178, %r35177, %r35172;
	and.b32  	%r35179, %r35175, %r35172;
	xor.b32  	%r35180, %r35176, %r35179;
	xor.b32  	%r35181, %r35180, %r35175;
	xor.b32  	%r30009, %r35181, %r35178;
	and.b32  	%r35182, %r35156, %r35140;
	xor.b32  	%r35183, %r35164, %r35182;
	xor.b32  	%r35184, %r35156, %r35148;
	xor.b32  	%r29885, %r35184, %r35183;
	or.b32  	%r35185, %r35164, %r35140;
	xor.b32  	%r35186, %r35185, %r35148;
	xor.b32  	%r35187, %r29885, %r35140;
	or.b32  	%r35188, %r35187, %r35186;
	xor.b32  	%r35189, %r35188, %r35183;
	and.b32  	%r35190, %r35186, %r35183;
	xor.b32  	%r35191, %r35187, %r35190;
	xor.b32  	%r35192, %r35191, %r35186;
	xor.b32  	%r30033, %r35192, %r35189;
	and.b32  	%r35193, %r35157, %r35141;
	xor.b32  	%r35194, %r35165, %r35193;
	xor.b32  	%r35195, %r35157, %r35149;
	xor.b32  	%r29909, %r35195, %r35194;
	or.b32  	%r35196, %r35165, %r35141;
	xor.b32  	%r35197, %r35196, %r35149;
	xor.b32  	%r35198, %r29909, %r35141;
	or.b32  	%r35199, %r35198, %r35197;
	xor.b32  	%r35200, %r35199, %r35194;
	and.b32  	%r35201, %r35197, %r35194;
	xor.b32  	%r35202, %r35198, %r35201;
	xor.b32  	%r35203, %r35202, %r35197;
	xor.b32  	%r29865, %r35203, %r35200;
	and.b32  	%r35204, %r35158, %r35142;
	xor.b32  	%r35205, %r35166, %r35204;
	xor.b32  	%r35206, %r35158, %r35150;
	xor.b32  	%r29933, %r35206, %r35205;
	or.b32  	%r35207, %r35166, %r35142;
	xor.b32  	%r35208, %r35207, %r35150;
	xor.b32  	%r35209, %r29933, %r35142;
	or.b32  	%r35210, %r35209, %r35208;
	xor.b32  	%r35211, %r35210, %r35205;
	and.b32  	%r35212, %r35208, %r35205;
	xor.b32  	%r35213, %r35209, %r35212;
	xor.b32  	%r35214, %r35213, %r35208;
	xor.b32  	%r29889, %r35214, %r35211;
	and.b32  	%r35215, %r35159, %r35143;
	xor.b32  	%r35216, %r35167, %r35215;
	xor.b32  	%r35217, %r35159, %r35151;
	xor.b32  	%r29957, %r35217, %r35216;
	or.b32  	%r35218, %r35167, %r35143;
	xor.b32  	%r35219, %r35218, %r35151;
	xor.b32  	%r35220, %r29957, %r35143;
	or.b32  	%r35221, %r35220, %r35219;
	xor.b32  	%r35222, %r35221, %r35216;
	and.b32  	%r35223, %r35219, %r35216;
	xor.b32  	%r35224, %r35220, %r35223;
	xor.b32  	%r35225, %r35224, %r35219;
	xor.b32  	%r29913, %r35225, %r35222;
	and.b32  	%r35226, %r35160, %r35144;
	xor.b32  	%r35227, %r35168, %r35226;
	xor.b32  	%r35228, %r35160, %r35152;
	xor.b32  	%r29981, %r35228, %r35227;
	or.b32  	%r35229, %r35168, %r35144;
	xor.b32  	%r35230, %r35229, %r35152;
	xor.b32  	%r35231, %r29981, %r35144;
	or.b32  	%r35232, %r35231, %r35230;
	xor.b32  	%r35233, %r35232, %r35227;
	and.b32  	%r35234, %r35230, %r35227;
	xor.b32  	%r35235, %r35231, %r35234;
	xor.b32  	%r35236, %r35235, %r35230;
	xor.b32  	%r29937, %r35236, %r35233;
	and.b32  	%r35237, %r35161, %r35145;
	xor.b32  	%r35238, %r35169, %r35237;
	xor.b32  	%r35239, %r35161, %r35153;
	xor.b32  	%r30005, %r35239, %r35238;
	or.b32  	%r35240, %r35169, %r35145;
	xor.b32  	%r35241, %r35240, %r35153;
	xor.b32  	%r35242, %r30005, %r35145;
	or.b32  	%r35243, %r35242, %r35241;
	xor.b32  	%r35244, %r35243, %r35238;
	and.b32  	%r35245, %r35241, %r35238;
	xor.b32  	%r35246, %r35242, %r35245;
	xor.b32  	%r35247, %r35246, %r35241;
	xor.b32  	%r29961, %r35247, %r35244;
	and.b32  	%r35248, %r35162, %r35146;
	xor.b32  	%r35249, %r35170, %r35248;
	xor.b32  	%r35250, %r35162, %r35154;
	xor.b32  	%r30029, %r35250, %r35249;
	or.b32  	%r35251, %r35170, %r35146;
	xor.b32  	%r35252, %r35251, %r35154;
	xor.b32  	%r35253, %r30029, %r35146;
	or.b32  	%r35254, %r35253, %r35252;
	xor.b32  	%r35255, %r35254, %r35249;
	and.b32  	%r35256, %r35252, %r35249;
	xor.b32  	%r35257, %r35253, %r35256;
	xor.b32  	%r35258, %r35257, %r35252;
	xor.b32  	%r29985, %r35258, %r35255;
	// begin inline asm
	shf.l.wrap.b32 %r29859, %r29861, %r29861, %r30990;
	// end inline asm
	// begin inline asm
	shf.l.wrap.b32 %r29863, %r29865, %r29865, %r30994;
	// end inline asm
	xor.b32  	%r35259, %r29859, %r35189;
	xor.b32  	%r29869, %r35259, %r29863;
	shl.b32 	%r35260, %r29859, 3;
	xor.b32  	%r35261, %r35213, %r35260;
	xor.b32  	%r35262, %r35261, %r29863;
	not.b32 	%r29873, %r35262;
	// begin inline asm
	shf.l.wrap.b32 %r29867, %r29869, %r29869, %r30998;
	// end inline asm
	// begin inline asm
	shf.l.wrap.b32 %r29871, %r29873, %r29873, %r31002;
	// end inline asm
	xor.b32  	%r35263, %r29867, %r29859;
	xor.b32  	%r29877, %r35263, %r29871;
	shl.b32 	%r35264, %r29867, 7;
	xor.b32  	%r35265, %r35264, %r29863;
	xor.b32  	%r29881, %r35265, %r29871;
	// begin inline asm
	shf.l.wrap.b32 %r29875, %r29877, %r29877, %r31006;
	// end inline asm
	// begin inline asm
	shf.l.wrap.b32 %r29879, %r29881, %r29881, %r31010;
	// end inline asm
	// begin inline asm
	shf.l.wrap.b32 %r29883, %r29885, %r29885, %r30990;
	// end inline asm
	// begin inline asm
	shf.l.wrap.b32 %r29887, %r29889, %r29889, %r30994;
	// end inline asm
	xor.b32  	%r35266, %r29883, %r35200;
	xor.b32  	%r29893, %r35266, %r29887;
	shl.b32 	%r35267, %r29883, 3;
	xor.b32  	%r35268, %r35224, %r35267;
	xor.b32  	%r35269, %r35268, %r29887;
	not.b32 	%r29897, %r35269;
	// begin inline asm
	shf.l.wrap.b32 %r29891, %r29893, %r29893, %r30998;
	// end inline asm
	// begin inline asm
	shf.l.wrap.b32 %r29895, %r29897, %r29897, %r31002;
	// end inline asm
	xor.b32  	%r35270, %r29891, %r29883;
	xor.b32  	%r29901, %r35270, %r29895;
	shl.b32 	%r35271, %r29891, 7;
	xor.b32  	%r35272, %r35271, %r29887;
	xor.b32  	%r29905, %r35272, %r29895;
	// begin inline asm
	shf.l.wrap.b32 %r29899, %r29901, %r29901, %r31006;
	// end inline asm
	// begin inline asm
	shf.l.wrap.b32 %r29903, %r29905, %r29905, %r31010;
	// end inline asm
	// begin inline asm
	shf.l.wrap.b32 %r29907, %r29909, %r29909, %r30990;
	// end inline asm
	// begin inline asm
	shf.l.wrap.b32 %r29911, %r29913, %r29913, %r30994;
	// end inline asm
	xor.b32  	%r35273, %r29907, %r35211;
	xor.b32  	%r29917, %r35273, %r29911;
	shl.b32 	%r35274, %r29907, 3;
	xor.b32  	%r35275, %r35235, %r35274;
	xor.b32  	%r35276, %r35275, %r29911;
	not.b32 	%r29921, %r35276;
	// begin inline asm
	shf.l.wrap.b32 %r29915, %r29917, %r29917, %r30998;
	// end inline asm
	// begin inline asm
	shf.l.wrap.b32 %r29919, %r29921, %r29921, %r31002;
	// end inline asm
	xor.b32  	%r35277, %r29915, %r29907;
	xor.b32  	%r29925, %r35277, %r29919;
	shl.b32 	%r35278, %r29915, 7;
	xor.b32  	%r35279, %r35278, %r29911;
	xor.b32  	%r29929, %r35279, %r29919;
	// begin inline asm
	shf.l.wrap.b32 %r29923, %r29925, %r29925, %r31006;
	// end inline asm
	// begin inline asm
	shf.l.wrap.b32 %r29927, %r29929, %r29929, %r31010;
	// end inline asm
	// begin inline asm
	shf.l.wrap.b32 %r29931, %r29933, %r29933, %r30990;
	// end inline asm
	// begin inline asm
	shf.l.wrap.b32 %r29935, %r29937, %r29937, %r30994;
	// end inline asm
	xor.b32  	%r35280, %r29931, %r35222;
	xor.b32  	%r29941, %r35280, %r29935;
	shl.b32 	%r35281, %r29931, 3;
	xor.b32  	%r35282, %r35246, %r35281;
	xor.b32  	%r35283, %r35282, %r29935;
	not.b32 	%r29945, %r35283;
	// begin inline asm
	shf.l.wrap.b32 %r29939, %r29941, %r29941, %r30998;
	// end inline asm
	// begin inline asm
	shf.l.wrap.b32 %r29943, %r29945, %r29945, %r31002;
	// end inline asm
	xor.b32  	%r35284, %r29939, %r29931;
	xor.b32  	%r29949, %r35284, %r29943;
	shl.b32 	%r35285, %r29939, 7;
	xor.b32  	%r35286, %r35285, %r29935;
	xor.b32  	%r29953, %r35286, %r29943;
	// begin inline asm
	shf.l.wrap.b32 %r29947, %r29949, %r29949, %r31006;
	// end inline asm
	// begin inline asm
	shf.l.wrap.b32 %r29951, %r29953, %r29953, %r31010;
	// end inline asm
	// begin inline asm
	shf.l.wrap.b32 %r29955, %r29957, %r29957, %r30990;
	// end inline asm
	// begin inline asm
	shf.l.wrap.b32 %r29959, %r29961, %r29961, %r30994;
	// end inline asm
	xor.b32  	%r35287, %r29955, %r35233;
	xor.b32  	%r29965, %r35287, %r29959;
	shl.b32 	%r35288, %r29955, 3;
	xor.b32  	%r35289, %r35257, %r35288;
	xor.b32  	%r35290, %r35289, %r29959;
	not.b32 	%r29969, %r35290;
	// begin inline asm
	shf.l.wrap.b32 %r29963, %r29965, %r29965, %r30998;
	// end inline asm
	// begin inline asm
	shf.l.wrap.b32 %r29967, %r29969, %r29969, %r31002;
	// end inline asm
	xor.b32  	%r35291, %r29963, %r29955;
	xor.b32  	%r29973, %r35291, %r29967;
	shl.b32 	%r35292, %r29963, 7;
	xor.b32  	%r35293, %r35292, %r29959;
	xor.b32  	%r29977, %r35293, %r29967;
	// begin inline asm
	shf.l.wrap.b32 %r29971, %r29973, %r29973, %r31006;
	// end inline asm
	// begin inline asm
	shf.l.wrap.b32 %r29975, %r29977, %r29977, %r31010;
	// end inline asm
	// begin inline asm
	shf.l.wrap.b32 %r29979, %r29981, %r29981, %r30990;
	// end inline asm
	// begin inline asm
	shf.l.wrap.b32 %r29983, %r29985, %r29985, %r30994;
	// end inline asm
	xor.b32  	%r35294, %r29979, %r35244;
	xor.b32  	%r29989, %r35294, %r29983;
	shl.b32 	%r35295, %r29979, 3;
	xor.b32  	%r35296, %r35180, %r35295;
	xor.b32  	%r35297, %r35296, %r29983;
	not.b32 	%r29993, %r35297;
	// begin inline asm
	shf.l.wrap.b32 %r29987, %r29989, %r29989, %r30998;
	// end inline asm
	// begin inline asm
	shf.l.wrap.b32 %r29991, %r29993, %r29993, %r31002;
	// end inline asm
	xor.b32  	%r35298, %r29987, %r29979;
	xor.b32  	%r29997, %r35298, %r29991;
	shl.b32 	%r35299, %r29987, 7;
	xor.b32  	%r35300, %r35299, %r29983;
	xor.b32  	%r30001, %r35300, %r29991;
	// begin inline asm
	shf.l.wrap.b32 %r29995, %r29997, %r29997, %r31006;
	// end inline asm
	// begin inline asm
	shf.l.wrap.b32 %r29999, %r30001, %r30001, %r31010;
	// end inline asm
	// begin inline asm
	shf.l.wrap.b32 %r30003, %r30005, %r30005, %r30990;
	// end inline asm
	// begin inline asm
	shf.l.wrap.b32 %r30007, %r30009, %r30009, %r30994;
	// end inline asm
	xor.b32  	%r35301, %r30003, %r35255;
	xor.b32  	%r30013, %r35301, %r30007;
	shl.b32 	%r35302, %r30003, 3;
	xor.b32  	%r35303, %r35191, %r35302;
	xor.b32  	%r35304, %r35303, %r30007;
	not.b32 	%r30017, %r35304;
	// begin inline asm
	shf.l.wrap.b32 %r30011, %r30013, %r30013, %r30998;
	// end inline asm
	// begin inline asm
	shf.l.wrap.b32 %r30015, %r30017, %r30017, %r31002;
	// end inline asm
	xor.b32  	%r35305, %r30011, %r30003;
	xor.b32  	%r30021, %r35305, %r30015;
	shl.b32 	%r35306, %r30011, 7;
	xor.b32  	%r35307, %r35306, %r30007;
	xor.b32  	%r30025, %r35307, %r30015;
	// begin inline asm
	shf.l.wrap.b32 %r30019, %r30021, %r30021, %r31006;
	// end inline asm
	// begin inline asm
	shf.l.wrap.b32 %r30023, %r30025, %r30025, %r31010;
	// end inline asm
	// begin inline asm
	shf.l.wrap.b32 %r30027, %r30029, %r30029, %r30990;
	// end inline asm
	// begin inline asm
	shf.l.wrap.b32 %r30031, %r30033, %r30033, %r30994;
	// end inline asm
	xor.b32  	%r35308, %r30027, %r35178;
	xor.b32  	%r30037, %r35308, %r30031;
	shl.b32 	%r35309, %r30027, 3;
	xor.b32  	%r35310, %r35202, %r35309;
	xor.b32  	%r35311, %r35310, %r30031;
	not.b32 	%r30041, %r35311;
	// begin inline asm
	shf.l.wrap.b32 %r30035, %r30037, %r30037, %r30998;
	// end inline asm
	// begin inline asm
	shf.l.wrap.b32 %r30039, %r30041, %r30041, %r31002;
	// end inline asm
	xor.b32  	%r35312, %r30035, %r30027;
	xor.b32  	%r30045, %r35312, %r30039;
	shl.b32 	%r35313, %r30035, 7;
	xor.b32  	%r35314, %r35313, %r30031;
	xor.b32  	%r30049, %r35314, %r30039;
	// begin inline asm
	shf.l.wrap.b32 %r30043, %r30045, %r30045, %r31006;
	// end inline asm
	// begin inline asm
	shf.l.wrap.b32 %r30047, %r30049, %r30049, %r31010;
	// end inline asm
	// begin inline asm
	shf.l.wrap.b32 %r30051, %r29875, %r29875, %r30990;
	// end inline asm
	// begin inline asm
	shf.l.wrap.b32 %r30055, %r29995, %r29995, %r30994;
	// end inline asm
	xor.b32  	%r35315, %r30051, %r29923;
	xor.b32  	%r30061, %r35315, %r30055;
	shl.b32 	%r35316, %r30051, 3;
	xor.b32  	%r35317, %r35316, %r30043;
	xor.b32  	%r30065, %r35317, %r30055;
	// begin inline asm
	shf.l.wrap.b32 %r30059, %r30061, %r30061, %r30998;
	// end inline asm
	// begin inline asm
	shf.l.wrap.b32 %r30063, %r30065, %r30065, %r31002;
	// end inline asm
	xor.b32  	%r35318, %r30059, %r30051;
	xor.b32  	%r30069, %r35318, %r30063;
	shl.b32 	%r35319, %r30059, 7;
	xor.b32  	%r35320, %r35319, %r30055;
	xor.b32  	%r30073, %r35320, %r30063;
	// begin inline asm
	shf.l.wrap.b32 %r30067, %r30069, %r30069, %r31006;
	// end inline asm
	// begin inline asm
	shf.l.wrap.b32 %r30071, %r30073, %r30073, %r31010;
	// end inline asm
	// begin inline asm
	shf.l.wrap.b32 %r30075, %r30023, %r30023, %r30990;
	// end inline asm
	// begin inline asm
	shf.l.wrap.b32 %r30079, %r29951, %r29951, %r30994;
	// end inline asm
	xor.b32  	%r35321, %r30075, %r29903;
	xor.b32  	%r30085, %r35321, %r30079;
	shl.b32 	%r35322, %r30075, 3;
	xor.b32  	%r35323, %r35322, %r29975;
	xor.b32  	%r30089, %r35323, %r30079;
	// begin inline asm
	shf.l.wrap.b32 %r30083, %r30085, %r30085, %r30998;
	// end inline asm
	// begin inline asm
	shf.l.wrap.b32 %r30087, %r30089, %r30089, %r31002;
	// end inline asm
	xor.b32  	%r35324, %r30083, %r30075;
	xor.b32  	%r30093, %r35324, %r30087;
	shl.b32 	%r35325, %r30083, 7;
	xor.b32  	%r35326, %r35325, %r30079;
	xor.b32  	%r30097, %r35326, %r30087;
	// begin inline asm
	shf.l.wrap.b32 %r30091, %r30093, %r30093, %r31006;
	// end inline asm
	// begin inline asm
	shf.l.wrap.b32 %r30095, %r30097, %r30097, %r31010;
	// end inline asm
	// begin inline asm
	shf.l.wrap.b32 %r30099, %r29867, %r29867, %r30990;
	// end inline asm
	// begin inline asm
	shf.l.wrap.b32 %r30103, %r29939, %r29939, %r30994;
	// end inline asm
	xor.b32  	%r35327, %r30099, %r29915;
	xor.b32  	%r30109, %r35327, %r30103;
	shl.b32 	%r35328, %r30099, 3;
	xor.b32  	%r35329, %r35328, %r29987;
	xor.b32  	%r30113, %r35329, %r30103;
	// begin inline asm
	shf.l.wrap.b32 %r30107, %r30109, %r30109, %r30998;
	// end inline asm
	// begin inline asm
	shf.l.wrap.b32 %r30111, %r30113, %r30113, %r31002;
	// end inline asm
	xor.b32  	%r35330, %r30107, %r30099;
	xor.b32  	%r30117, %r35330, %r30111;
	shl.b32 	%r35331, %r30107, 7;
	xor.b32  	%r35332, %r35331, %r30103;
	xor.b32  	%r30121, %r35332, %r30111;
	// begin inline asm
	shf.l.wrap.b32 %r30115, %r30117, %r30117, %r31006;
	// end inline asm
	// begin inline asm
	shf.l.wrap.b32 %r30119, %r30121, %r30121, %r31010;
	// end inline asm
	// begin inline asm
	shf.l.wrap.b32 %r30123, %r30015, %r30015, %r30990;
	// end inline asm
	// begin inline asm
	shf.l.wrap.b32 %r30127, %r29895, %r29895, %r30994;
	// end inline asm
	xor.b32  	%r35333, %r30123, %r30039;
	xor.b32  	%r30133, %r35333, %r30127;
	shl.b32 	%r35334, %r30123, 3;
	xor.b32  	%r35335, %r35334, %r29967;
	xor.b32  	%r30137, %r35335, %r30127;
	// begin inline asm
	shf.l.wrap.b32 %r30131, %r30133, %r30133, %r30998;
	// end inline asm
	// begin inline asm
	shf.l.wrap.b32 %r30135, %r30137, %r30137, %r31002;
	// end inline asm
	xor.b32  	%r35336, %r30131, %r30123;
	xor.b32  	%r30141, %r35336, %r30135;
	shl.b32 	%r35337, %r30131, 7;
	xor.b32  	%r35338, %r35337, %r30127;
	xor.b32  	%r30145, %r35338, %r30135;
	// begin inline asm
	shf.l.wrap.b32 %r30139, %r30141, %r30141, %r31006;
	// end inline asm
	// begin inline asm
	shf.l.wrap.b32 %r30143, %r30145, %r30145, %r31010;
	// end inline asm
	xor.b32  	%r35339, %r33499, %r30067;
	xor.b32  	%r35340, %r29899, %r33501;
	xor.b32  	%r35341, %r35340, 9;
	xor.b32  	%r35342, %r33503, %r30059;
	xor.b32  	%r35343, %r33505, %r29947;
	xor.b32  	%r35344, %r33507, %r29971;
	xor.b32  	%r35345, %r33509, %r30071;
	xor.b32  	%r35346, %r33511, %r30019;
	xor.b32  	%r35347, %r33513, %r30063;
	xor.b32  	%r35348, %r33515, %r30035;
	xor.b32  	%r35349, %r33517, %r30115;
	xor.b32  	%r35350, %r33519, %r29891;
	xor.b32  	%r35351, %r33521, %r30107;
	xor.b32  	%r35352, %r33523, %r30119;
	xor.b32  	%r35353, %r33525, %r29963;
	xor.b32  	%r35354, %r33527, %r30111;
	xor.b32  	%r35355, %r33529, %r30011;
	xor.b32  	%r35356, %r33531, %r30091;
	xor.b32  	%r35357, %r33533, %r30047;
	xor.b32  	%r35358, %r33535, %r29879;
	xor.b32  	%r35359, %r33537, %r30083;
	xor.b32  	%r35360, %r33539, %r29927;
	xor.b32  	%r35361, %r33541, %r30095;
	xor.b32  	%r35362, %r33543, %r30087;
	xor.b32  	%r35363, %r33545, %r29999;
	xor.b32  	%r35364, %r33547, %r29991;
	xor.b32  	%r35365, %r33549, %r30139;
	xor.b32  	%r35366, %r33551, %r30131;
	xor.b32  	%r35367, %r33553, %r29871;
	xor.b32  	%r35368, %r33555, %r30143;
	xor.b32  	%r35369, %r33557, %r29919;
	xor.b32  	%r35370, %r33559, %r29943;
	xor.b32  	%r35371, %r33561, %r30135;
	and.b32  	%r35372, %r35356, %r35339;
	xor.b32  	%r35373, %r35364, %r35372;
	xor.b32  	%r35374, %r35356, %r35348;
	xor.b32  	%r30149, %r35374, %r35373;
	or.b32  	%r35375, %r35364, %r35339;
	xor.b32  	%r35376, %r35375, %r35348;
	xor.b32  	%r35377, %r30149, %r35339;
	or.b32  	%r35378, %r35377, %r35376;
	xor.b32  	%r35379, %r35378, %r35373;
	and.b32  	%r35380, %r35376, %r35373;
	xor.b32  	%r35381, %r35377, %r35380;
	xor.b32  	%r35382, %r35381, %r35376;
	xor.b32  	%r30297, %r35382, %r35379;
	and.b32  	%r35383, %r35357, %r35341;
	xor.b32  	%r35384, %r35365, %r35383;
	xor.b32  	%r35385, %r35357, %r35349;
	xor.b32  	%r30173, %r35385, %r35384;
	or.b32  	%r35386, %r35365, %r35341;
	xor.b32  	%r35387, %r35386, %r35349;
	xor.b32  	%r35388, %r30173, %r35341;
	or.b32  	%r35389, %r35388, %r35387;
	xor.b32  	%r35390, %r35389, %r35384;
	and.b32  	%r35391, %r35387, %r35384;
	xor.b32  	%r35392, %r35388, %r35391;
	xor.b32  	%r35393, %r35392, %r35387;
	xor.b32  	%r30321, %r35393, %r35390;
	and.b32  	%r35394, %r35358, %r35342;
	xor.b32  	%r35395, %r35366, %r35394;
	xor.b32  	%r35396, %r35358, %r35350;
	xor.b32  	%r30197, %r35396, %r35395;
	or.b32  	%r35397, %r35366, %r35342;
	xor.b32  	%r35398, %r35397, %r35350;
	xor.b32  	%r35399, %r30197, %r35342;
	or.b32  	%r35400, %r35399, %r35398;
	xor.b32  	%r35401, %r35400, %r35395;
	and.b32  	%r35402, %r35398, %r35395;
	xor.b32  	%r35403, %r35399, %r35402;
	xor.b32  	%r35404, %r35403, %r35398;
	xor.b32  	%r30153, %r35404, %r35401;
	and.b32  	%r35405, %r35359, %r35343;
	xor.b32  	%r35406, %r35367, %r35405;
	xor.b32  	%r35407, %r35359, %r35351;
	xor.b32  	%r30221, %r35407, %r35406;
	or.b32  	%r35408, %r35367, %r35343;
	xor.b32  	%r35409, %r35408, %r35351;
	xor.b32  	%r35410, %r30221, %r35343;
	or.b32  	%r35411, %r35410, %r35409;
	xor.b32  	%r35412, %r35411, %r35406;
	and.b32  	%r35413, %r35409, %r35406;
	xor.b32  	%r35414, %r35410, %r35413;
	xor.b32  	%r35415, %r35414, %r35409;
	xor.b32  	%r30177, %r35415, %r35412;
	and.b32  	%r35416, %r35360, %r35344;
	xor.b32  	%r35417, %r35368, %r35416;
	xor.b32  	%r35418, %r35360, %r35352;
	xor.b32  	%r30245, %r35418, %r35417;
	or.b32  	%r35419, %r35368, %r35344;
	xor.b32  	%r35420, %r35419, %r35352;
	xor.b32  	%r35421, %r30245, %r35344;
	or.b32  	%r35422, %r35421, %r35420;
	xor.b32  	%r35423, %r35422, %r35417;
	and.b32  	%r35424, %r35420, %r35417;
	xor.b32  	%r35425, %r35421, %r35424;
	xor.b32  	%r35426, %r35425, %r35420;
	xor.b32  	%r30201, %r35426, %r35423;
	and.b32  	%r35427, %r35361, %r35345;
	xor.b32  	%r35428, %r35369, %r35427;
	xor.b32  	%r35429, %r35361, %r35353;
	xor.b32  	%r30269, %r35429, %r35428;
	or.b32  	%r35430, %r35369, %r35345;
	xor.b32  	%r35431, %r35430, %r35353;
	xor.b32  	%r35432, %r30269, %r35345;
	or.b32  	%r35433, %r35432, %r35431;
	xor.b32  	%r35434, %r35433, %r35428;
	and.b32  	%r35435, %r35431, %r35428;
	xor.b32  	%r35436, %r35432, %r35435;
	xor.b32  	%r35437, %r35436, %r35431;
	xor.b32  	%r30225, %r35437, %r35434;
	and.b32  	%r35438, %r35362, %r35346;
	xor.b32  	%r35439, %r35370, %r35438;
	xor.b32  	%r35440, %r35362, %r35354;
	xor.b32  	%r30293, %r35440, %r35439;
	or.b32  	%r35441, %r35370, %r35346;
	xor.b32  	%r35442, %r35441, %r35354;
	xor.b32  	%r35443, %r30293, %r35346;
	or.b32  	%r35444, %r35443, %r35442;
	xor.b32  	%r35445, %r35444, %r35439;
	and.b32  	%r35446, %r35442, %r35439;
	xor.b32  	%r35447, %r35443, %r35446;
	xor.b32  	%r35448, %r35447, %r35442;
	xor.b32  	%r30249, %r35448, %r35445;
	and.b32  	%r35449, %r35363, %r35347;
	xor.b32  	%r35450, %r35371, %r35449;
	xor.b32  	%r35451, %r35363, %r35355;
	xor.b32  	%r30317, %r35451, %r35450;
	or.b32  	%r35452, %r35371, %r35347;
	xor.b32  	%r35453, %r35452, %r35355;
	xor.b32  	%r35454, %r30317, %r35347;
	or.b32  	%r35455, %r35454, %r35453;
	xor.b32  	%r35456, %r35455, %r35450;
	and.b32  	%r35457, %r35453, %r35450;
	xor.b32  	%r35458, %r35454, %r35457;
	xor.b32  	%r35459, %r35458, %r35453;
	xor.b32  	%r30273, %r35459, %r35456;
	// begin inline asm
	shf.l.wrap.b32 %r30147, %r30149, %r30149, %r30990;
	// end inline asm
	// begin inline asm
	shf.l.wrap.b32 %r30151, %r30153, %r30153, %r30994;
	// end inline asm
	xor.b32  	%r35460, %r30147, %r35390;
	xor.b32  	%r30157, %r35460, %r30151;
	shl.b32 	%r35461, %r30147, 3;
	xor.b32  	%r35462, %r35414, %r35461;
	xor.b32  	%r35463, %r35462, %r30151;
	not.b32 	%r30161, %r35463;
	// begin inline asm
	shf.l.wrap.b32 %r30155, %r30157, %r30157, %r30998;
	// end inline asm
	// begin inline asm
	shf.l.wrap.b32 %r30159, %r30161, %r30161, %r31002;
	// end inline asm
	xor.b32  	%r35464, %r30155, %r30147;
	xor.b32  	%r30165, %r35464, %r30159;
	shl.b32 	%r35465, %r30155, 7;
	xor.b32  	%r35466, %r35465, %r30151;
	xor.b32  	%r30169, %r35466, %r30159;
	// begin inline asm
	shf.l.wrap.b32 %r30163, %r30165, %r30165, %r31006;
	// end inline asm
	// begin inline asm
	shf.l.wrap.b32 %r30167, %r30169, %r30169, %r31010;
	// end inline asm
	// begin inline asm
	shf.l.wrap.b32 %r30171, %r30173, %r30173, %r30990;
	// end inline asm
	// begin inline asm
	shf.l.wrap.b32 %r30175, %r30177, %r30177, %r30994;
	// end inline asm
	xor.b32  	%r35467, %r30171, %r35401;
	xor.b32  	%r30181, %r35467, %r30175;
	shl.b32 	%r35468, %r30171, 3;
	xor.b32  	%r35469, %r35425, %r35468;
	xor.b32  	%r35470, %r35469, %r30175;
	not.b32 	%r30185, %r35470;
	// begin inline asm
	shf.l.wrap.b32 %r30179, %r30181, %r30181, %r30998;
	// end inline asm
	// begin inline asm
	shf.l.wrap.b32 %r30183, %r30185, %r30185, %r31002;
	// end inline asm
	xor.b32  	%r35471, %r30179, %r30171;
	xor.b32  	%r30189, %r35471, %r30183;
	shl.b32 	%r35472, %r30179, 7;
	xor.b32  	%r35473, %r35472, %r30175;
	xor.b32  	%r30193, %r35473, %r30183;
	// begin inline asm
	shf.l.wrap.b32 %r30187, %r30189, %r30189, %r31006;
	// end inline asm
	// begin inline asm
	shf.l.wrap.b32 %r30191, %r30193, %r30193, %r31010;
	// end inline asm
	// begin inline asm
	shf.l.wrap.b32 %r30195, %r30197, %r30197, %r30990;
	// end inline asm
	// begin inline asm
	shf.l.wrap.b32 %r30199, %r30201, %r30201, %r30994;
	// end inline asm
	xor.b32  	%r35474, %r30195, %r35412;
	xor.b32  	%r30205, %r35474, %r30199;
	shl.b32 	%r35475, %r30195, 3;
	xor.b32  	%r35476, %r35436, %r35475;
	xor.b32  	%r35477, %r35476, %r30199;
	not.b32 	%r30209, %r35477;
	// begin inline asm
	shf.l.wrap.b32 %r30203, %r30205, %r30205, %r30998;
	// end inline asm
	// begin inline asm
	shf.l.wrap.b32 %r30207, %r30209, %r30209, %r31002;
	// end inline asm
	xor.b32  	%r35478, %r30203, %r30195;
	xor.b32  	%r30213, %r35478, %r30207;
	shl.b32 	%r35479, %r30203, 7;
	xor.b32  	%r35480, %r35479, %r30199;
	xor.b32  	%r30217, %r35480, %r30207;
	// begin inline asm
	shf.l.wrap.b32 %r30211, %r30213, %r30213, %r31006;
	// end inline asm
	// begin inline asm
	shf.l.wrap.b32 %r30215, %r30217, %r30217, %r31010;
	// end inline asm
	// begin inline asm
	shf.l.wrap.b32 %r30219, %r30221, %r30221, %r30990;
	// end inline asm
	// begin inline asm
	shf.l.wrap.b32 %r30223, %r30225, %r30225, %r30994;
	// end inline asm
	xor.b32  	%r35481, %r30219, %r35423;
	xor.b32  	%r30229, %r35481, %r30223;
	shl.b32 	%r35482, %r30219, 3;
	xor.b32  	%r35483, %r35447, %r35482;
	xor.b32  	%r35484, %r35483, %r30223;
	not.b32 	%r30233, %r35484;
	// begin inline asm
	shf.l.wrap.b32 %r30227, %r30229, %r30229, %r30998;
	// end inline asm
	// begin inline asm
	shf.l.wrap.b32 %r30231, %r30233, %r30233, %r31002;
	// end inline asm
	xor.b32  	%r35485, %r30227, %r30219;
	xor.b32  	%r30237, %r35485, %r30231;
	shl.b32 	%r35486, %r30227, 7;
	xor.b32  	%r35487, %r35486, %r30223;
	xor.b32  	%r30241, %r35487, %r30231;
	// begin inline asm
	shf.l.wrap.b32 %r30235, %r30237, %r30237, %r31006;
	// end inline asm
	// begin inline asm
	shf.l.wrap.b32 %r30239, %r30241, %r30241, %r31010;
	// end inline asm
	// begin inline asm
	shf.l.wrap.b32 %r30243, %r30245, %r30245, %r30990;
	// end inline asm
	// begin inline asm
	shf.l.wrap.b32 %r30247, %r30249, %r30249, %r30994;
	// end inline asm
	xor.b32  	%r35488, %r30243, %r35434;
	xor.b32  	%r30253, %r35488, %r30247;
	shl.b32 	%r35489, %r30243, 3;
	xor.b32  	%r35490, %r35458, %r35489;
	xor.b32  	%r35491, %r35490, %r30247;
	not.b32 	%r30257, %r35491;
	// begin inline asm
	shf.l.wrap.b32 %r30251, %r30253, %r30253, %r30998;
	// end inline asm
	// begin inline asm
	shf.l.wrap.b32 %r30255, %r30257, %r30257, %r31002;
	// end inline asm
	xor.b32  	%r35492, %r30251, %r30243;
	xor.b32  	%r30261, %r35492, %r30255;
	shl.b32 	%r35493, %r30251, 7;
	xor.b32  	%r35494, %r35493, %r30247;
	xor.b32  	%r30265, %r35494, %r30255;
	// begin inline asm
	shf.l.wrap.b32 %r30259, %r30261, %r30261, %r31006;
	// end inline asm
	// begin inline asm
	shf.l.wrap.b32 %r30263, %r30265, %r30265, %r31010;
	// end inline asm
	// begin inline asm
	shf.l.wrap.b32 %r30267, %r30269, %r30269, %r30990;
	// end inline asm
	// begin inline asm
	shf.l.wrap.b32 %r30271, %r30273, %r30273, %r30994;
	// end inline asm
	xor.b32  	%r35495, %r30267, %r35445;
	xor.b32  	%r30277, %r35495, %r30271;
	shl.b32 	%r35496, %r30267, 3;
	xor.b32  	%r35497, %r35381, %r35496;
	xor.b32  	%r35498, %r35497, %r30271;
	not.b32 	%r30281, %r35498;
	// begin inline asm
	shf.l.wrap.b32 %r30275, %r30277, %r30277, %r30998;
	// end inline asm
	// begin inline asm
	shf.l.wrap.b32 %r30279, %r30281, %r30281, %r31002;
	// end inline asm
	xor.b32  	%r35499, %r30275, %r30267;
	xor.b32  	%r30285, %r35499, %r30279;
	shl.b32 	%r35500, %r30275, 7;
	xor.b32  	%r35501, %r35500, %r30271;
	xor.b32  	%r30289, %r35501, %r30279;
	// begin inline asm
	shf.l.wrap.b32 %r30283, %r30285, %r30285, %r31006;
	// end inline asm
	// begin inline asm
	shf.l.wrap.b32 %r30287, %r30289, %r30289, %r31010;
	// end inline asm
	// begin inline asm
	shf.l.wrap.b32 %r30291, %r30293, %r30293, %r30990;
	// end inline asm
	// begin inline asm
	shf.l.wrap.b32 %r30295, %r30297, %r30297, %r30994;
	// end inline asm
	xor.b32  	%r35502, %r30291, %r35456;
	xor.b32  	%r30301, %r35502, %r30295;
	shl.b32 	%r35503, %r30291, 3;
	xor.b32  	%r35504, %r35392, %r35503;
	xor.b32  	%r35505, %r35504, %r30295;
	not.b32 	%r30305, %r35505;
	// begin inline asm
	shf.l.wrap.b32 %r30299, %r30301, %r30301, %r30998;
	// end inline asm
	// begin inline asm
	shf.l.wrap.b32 %r30303, %r30305, %r30305, %r31002;
	// end inline asm
	xor.b32  	%r35506, %r30299, %r30291;
	xor.b32  	%r30309, %r35506, %r30303;
	shl.b32 	%r35507, %r30299, 7;
	xor.b32  	%r35508, %r35507, %r30295;
	xor.b32  	%r30313, %r35508, %r30303;
	// begin inline asm
	shf.l.wrap.b32 %r30307, %r30309, %r30309, %r31006;
	// end inline asm
	// begin inline asm
	shf.l.wrap.b32 %r30311, %r30313, %r30313, %r31010;
	// end inline asm
	// begin inline asm
	shf.l.wrap.b32 %r30315, %r30317, %r30317, %r30990;
	// end inline asm
	// begin inline asm
	shf.l.wrap.b32 %r30319, %r30321, %r30321, %r30994;
	// end inline asm
	xor.b32  	%r35509, %r30315, %r35379;
	xor.b32  	%r30325, %r35509, %r30319;
	shl.b32 	%r35510, %r30315, 3;
	xor.b32  	%r35511, %r35403, %r35510;
	xor.b32  	%r35512, %r35511, %r30319;
	not.b32 	%r30329, %r35512;
	// begin inline asm
	shf.l.wrap.b32 %r30323, %r30325, %r30325, %r30998;
	// end inline asm
	// begin inline asm
	shf.l.wrap.b32 %r30327, %r30329, %r30329, %r31002;
	// end inline asm
	xor.b32  	%r35513, %r30323, %r30315;
	xor.b32  	%r30333, %r35513, %r30327;
	shl.b32 	%r35514, %r30323, 7;
	xor.b32  	%r35515, %r35514, %r30319;
	xor.b32  	%r30337, %r35515, %r30327;
	// begin inline asm
	shf.l.wrap.b32 %r30331, %r30333, %r30333, %r31006;
	// end inline asm
	// begin inline asm
	shf.l.wrap.b32 %r30335, %r30337, %r30337, %r31010;
	// end inline asm
	// begin inline asm
	shf.l.wrap.b32 %r30339, %r30163, %r30163, %r30990;
	// end inline asm
	// begin inline asm
	shf.l.wrap.b32 %r30343, %r30283, %r30283, %r30994;
	// end inline asm
	xor.b32  	%r35516, %r30339, %r30211;
	xor.b32  	%r30349, %r35516, %r30343;
	shl.b32 	%r35517, %r30339, 3;
	xor.b32  	%r35518, %r35517, %r30331;
	xor.b32  	%r30353, %r35518, %r30343;
	// begin inline asm
	shf.l.wrap.b32 %r30347, %r30349, %r30349, %r30998;
	// end inline asm
	// begin inline asm
	shf.l.wrap.b32 %r30351, %r30353, %r30353, %r31002;
	// end inline asm
	xor.b32  	%r35519, %r30347, %r30339;
	xor.b32  	%r30357, %r35519, %r30351;
	shl.b32 	%r35520, %r30347, 7;
	xor.b32  	%r35521, %r35520, %r30343;
	xor.b32  	%r30361, %r35521, %r30351;
	// begin inline asm
	shf.l.wrap.b32 %r30355, %r30357, %r30357, %r31006;
	// end inline asm
	// begin inline asm
	shf.l.wrap.b32 %r30359, %r30361, %r30361, %r31010;
	// end inline asm
	// begin inline asm
	shf.l.wrap.b32 %r30363, %r30311, %r30311, %r30990;
	// end inline asm
	// begin inline asm
	shf.l.wrap.b32 %r30367, %r30239, %r30239, %r30994;
	// end inline asm
	xor.b32  	%r35522, %r30363, %r30191;
	xor.b32  	%r30373, %r35522, %r30367;
	shl.b32 	%r35523, %r30363, 3;
	xor.b32  	%r35524, %r35523, %r30263;
	xor.b32  	%r30377, %r35524, %r30367;
	// begin inline asm
	shf.l.wrap.b32 %r30371, %r30373, %r30373, %r30998;
	// end inline asm
	// begin inline asm
	shf.l.wrap.b32 %r30375, %r30377, %r30377, %r31002;
	// end inline asm
	xor.b32  	%r35525, %r30371, %r30363;
	xor.b32  	%r30381, %r35525, %r30375;
	shl.b32 	%r35526, %r30371, 7;
	xor.b32  	%r35527, %r35526, %r30367;
	xor.b32  	%r30385, %r35527, %r30375;
	// begin inline asm
	shf.l.wrap.b32 %r30379, %r30381, %r30381, %r31006;
	// end inline asm
	// begin inline asm
	shf.l.wrap.b32 %r30383, %r30385, %r30385, %r31010;
	// end inline asm
	// begin inline asm
	shf.l.wrap.b32 %r30387, %r30155, %r30155, %r30990;
	// end inline asm
	// begin inline asm
	shf.l.wrap.b32 %r30391, %r30227, %r30227, %r30994;
	// end inline asm
	xor.b32  	%r35528, %r30387, %r30203;
	xor.b32  	%r30397, %r35528, %r30391;
	shl.b32 	%r35529, %r30387, 3;
	xor.b32  	%r35530, %r35529, %r30275;
	xor.b32  	%r30401, %r35530, %r30391;
	// begin inline asm
	shf.l.wrap.b32 %r30395, %r30397, %r30397, %r30998;
	// end inline asm
	// begin inline asm
	shf.l.wrap.b32 %r30399, %r30401, %r30401, %r31002;
	// end inline asm
	xor.b32  	%r35531, %r30395, %r30387;
	xor.b32  	%r30405, %r35531, %r30399;
	shl.b32 	%r35532, %r30395, 7;
	xor.b32  	%r35533, %r35532, %r30391;
	xor.b32  	%r30409, %r35533, %r30399;
	// begin inline asm
	shf.l.wrap.b32 %r30403, %r30405, %r30405, %r31006;
	// end inline asm
	// begin inline asm
	shf.l.wrap.b32 %r30407, %r30409, %r30409, %r31010;
	// end inline asm
	// begin inline asm
	shf.l.wrap.b32 %r30411, %r30303, %r30303, %r30990;
	// end inline asm
	// begin inline asm
	shf.l.wrap.b32 %r30415, %r30183, %r30183, %r30994;
	// end inline asm
	xor.b32  	%r35534, %r30411, %r30327;
	xor.b32  	%r30421, %r35534, %r30415;
	shl.b32 	%r35535, %r30411, 3;
	xor.b32  	%r35536, %r35535, %r30255;
	xor.b32  	%r30425, %r35536, %r30415;
	// begin inline asm
	shf.l.wrap.b32 %r30419, %r30421, %r30421, %r30998;
	// end inline asm
	// begin inline asm
	shf.l.wrap.b32 %r30423, %r30425, %r30425, %r31002;
	// end inline asm
	xor.b32  	%r35537, %r30419, %r30411;
	xor.b32  	%r30429, %r35537, %r30423;
	shl.b32 	%r35538, %r30419, 7;
	xor.b32  	%r35539, %r35538, %r30415;
	xor.b32  	%r30433, %r35539, %r30423;
	// begin inline asm
	shf.l.wrap.b32 %r30427, %r30429, %r30429, %r31006;
	// end inline asm
	// begin inline asm
	shf.l.wrap.b32 %r30431, %r30433, %r30433, %r31010;
	// end inline asm
	xor.b32  	%r35540, %r33499, %r30355;
	xor.b32  	%r35541, %r30187, %r33501;
	xor.b32  	%r35542, %r35541, 10;
	xor.b32  	%r35543, %r33503, %r30347;
	xor.b32  	%r35544, %r33505, %r30235;
	xor.b32  	%r35545, %r33507, %r30259;
	xor.b32  	%r35546, %r33509, %r30359;
	xor.b32  	%r35547, %r33511, %r30307;
	xor.b32  	%r35548, %r33513, %r30351;
	xor.b32  	%r35549, %r33515, %r30323;
	xor.b32  	%r35550, %r33517, %r30403;
	xor.b32  	%r35551, %r33519, %r30179;
	xor.b32  	%r35552, %r33521, %r30395;
	xor.b32  	%r35553, %r33523, %r30407;
	xor.b32  	%r35554, %r33525, %r30251;
	xor.b32  	%r35555, %r33527, %r30399;
	xor.b32  	%r35556, %r33529, %r30299;
	xor.b32  	%r35557, %r33531, %r30379;
	xor.b32  	%r35558, %r33533, %r30335;
	xor.b32  	%r35559, %r33535, %r30167;
	xor.b32  	%r35560, %r33537, %r30371;
	xor.b32  	%r35561, %r33539, %r30215;
	xor.b32  	%r35562, %r33541, %r30383;
	xor.b32  	%r35563, %r33543, %r30375;
	xor.b32  	%r35564, %r33545, %r30287;
	xor.b32  	%r35565, %r33547, %r30279;
	xor.b32  	%r35566, %r33549, %r30427;
	xor.b32  	%r35567, %r33551, %r30419;
	xor.b32  	%r35568, %r33553, %r30159;
	xor.b32  	%r35569, %r33555, %r30431;
	xor.b32  	%r35570, %r33557, %r30207;
	xor.b32  	%r35571, %r33559, %r30231;
	xor.b32  	%r35572, %r33561, %r30423;
	and.b32  	%r35573, %r35557, %r35540;
	xor.b32  	%r35574, %r35565, %r35573;
	xor.b32  	%r35575, %r35557, %r35549;
	xor.b32  	%r30437, %r35575, %r35574;
	or.b32  	%r35576, %r35565, %r35540;
	xor.b32  	%r35577, %r35576, %r35549;
	xor.b32  	%r35578, %r30437, %r35540;
	or.b32  	%r35579, %r35578, %r35577;
	xor.b32  	%r35580, %r35579, %r35574;
	and.b32  	%r35581, %r35577, %r35574;
	xor.b32  	%r35582, %r35578, %r35581;
	xor.b32  	%r35583, %r35582, %r35577;
	xor.b32  	%r30585, %r35583, %r35580;
	and.b32  	%r35584, %r35558, %r35542;
	xor.b32  	%r35585, %r35566, %r35584;
	xor.b32  	%r35586, %r35558, %r35550;
	xor.b32  	%r30461, %r35586, %r35585;
	or.b32  	%r35587, %r35566, %r35542;
	xor.b32  	%r35588, %r35587, %r35550;
	xor.b32  	%r35589, %r30461, %r35542;
	or.b32  	%r35590, %r35589, %r35588;
	xor.b32  	%r35591, %r35590, %r35585;
	and.b32  	%r35592, %r35588, %r35585;
	xor.b32  	%r35593, %r35589, %r35592;
	xor.b32  	%r35594, %r35593, %r35588;
	xor.b32  	%r30609, %r35594, %r35591;
	and.b32  	%r35595, %r35559, %r35543;
	xor.b32  	%r35596, %r35567, %r35595;
	xor.b32  	%r35597, %r35559, %r35551;
	xor.b32  	%r30485, %r35597, %r35596;
	or.b32  	%r35598, %r35567, %r35543;
	xor.b32  	%r35599, %r35598, %r35551;
	xor.b32  	%r35600, %r30485, %r35543;
	or.b32  	%r35601, %r35600, %r35599;
	xor.b32  	%r35602, %r35601, %r35596;
	and.b32  	%r35603, %r35599, %r35596;
	xor.b32  	%r35604, %r35600, %r35603;
	xor.b32  	%r35605, %r35604, %r35599;
	xor.b32  	%r30441, %r35605, %r35602;
	and.b32  	%r35606, %r35560, %r35544;
	xor.b32  	%r35607, %r35568, %r35606;
	xor.b32  	%r35608, %r35560, %r35552;
	xor.b32  	%r30509, %r35608, %r35607;
	or.b32  	%r35609, %r35568, %r35544;
	xor.b32  	%r35610, %r35609, %r35552;
	xor.b32  	%r35611, %r30509, %r35544;
	or.b32  	%r35612, %r35611, %r35610;
	xor.b32  	%r35613, %r35612, %r35607;
	and.b32  	%r35614, %r35610, %r35607;
	xor.b32  	%r35615, %r35611, %r35614;
	xor.b32  	%r35616, %r35615, %r35610;
	xor.b32  	%r30465, %r35616, %r35613;
	and.b32  	%r35617, %r35561, %r35545;
	xor.b32  	%r35618, %r35569, %r35617;
	xor.b32  	%r35619, %r35561, %r35553;
	xor.b32  	%r30533, %r35619, %r35618;
	or.b32  	%r35620, %r35569, %r35545;
	xor.b32  	%r35621, %r35620, %r35553;
	xor.b32  	%r35622, %r30533, %r35545;
	or.b32  	%r35623, %r35622, %r35621;
	xor.b32  	%r35624, %r35623, %r35618;
	and.b32  	%r35625, %r35621, %r35618;
	xor.b32  	%r35626, %r35622, %r35625;
	xor.b32  	%r35627, %r35626, %r35621;
	xor.b32  	%r30489, %r35627, %r35624;
	and.b32  	%r35628, %r35562, %r35546;
	xor.b32  	%r35629, %r35570, %r35628;
	xor.b32  	%r35630, %r35562, %r35554;
	xor.b32  	%r30557, %r35630, %r35629;
	or.b32  	%r35631, %r35570, %r35546;
	xor.b32  	%r35632, %r35631, %r35554;
	xor.b32  	%r35633, %r30557, %r35546;
	or.b32  	%r35634, %r35633, %r35632;
	xor.b32  	%r35635, %r35634, %r35629;
	and.b32  	%r35636, %r35632, %r35629;
	xor.b32  	%r35637, %r35633, %r35636;
	xor.b32  	%r35638, %r35637, %r35632;
	xor.b32  	%r30513, %r35638, %r35635;
	and.b32  	%r35639, %r35563, %r35547;
	xor.b32  	%r35640, %r35571, %r35639;
	xor.b32  	%r35641, %r35563, %r35555;
	xor.b32  	%r30581, %r35641, %r35640;
	or.b32  	%r35642, %r35571, %r35547;
	xor.b32  	%r35643, %r35642, %r35555;
	xor.b32  	%r35644, %r30581, %r35547;
	or.b32  	%r35645, %r35644, %r35643;
	xor.b32  	%r35646, %r35645, %r35640;
	and.b32  	%r35647, %r35643, %r35640;
	xor.b32  	%r35648, %r35644, %r35647;
	xor.b32  	%r35649, %r35648, %r35643;
	xor.b32  	%r30537, %r35649, %r35646;
	and.b32  	%r35650, %r35564, %r35548;
	xor.b32  	%r35651, %r35572, %r35650;
	xor.b32  	%r35652, %r35564, %r35556;
	xor.b32  	%r30605, %r35652, %r35651;
	or.b32  	%r35653, %r35572, %r35548;
	xor.b32  	%r35654, %r35653, %r35556;
	xor.b32  	%r35655, %r30605, %r35548;
	or.b32  	%r35656, %r35655, %r35654;
	xor.b32  	%r35657, %r35656, %r35651;
	and.b32  	%r35658, %r35654, %r35651;
	xor.b32  	%r35659, %r35655, %r35658;
	xor.b32  	%r35660, %r35659, %r35654;
	xor.b32  	%r30561, %r35660, %r35657;
	// begin inline asm
	shf.l.wrap.b32 %r30435, %r30437, %r30437, %r30990;
	// end inline asm
	// begin inline asm
	shf.l.wrap.b32 %r30439, %r30441, %r30441, %r30994;
	// end inline asm
	xor.b32  	%r35661, %r30435, %r35591;
	xor.b32  	%r30445, %r35661, %r30439;
	shl.b32 	%r35662, %r30435, 3;
	xor.b32  	%r35663, %r35615, %r35662;
	xor.b32  	%r35664, %r35663, %r30439;
	not.b32 	%r30449, %r35664;
	// begin inline asm
	shf.l.wrap.b32 %r30443, %r30445, %r30445, %r30998;
	// end inline asm
	// begin inline asm
	shf.l.wrap.b32 %r30447, %r30449, %r30449, %r31002;
	// end inline asm
	xor.b32  	%r35665, %r30443, %r30435;
	xor.b32  	%r30453, %r35665, %r30447;
	shl.b32 	%r35666, %r30443, 7;
	xor.b32  	%r35667, %r35666, %r30439;
	xor.b32  	%r30457, %r35667, %r30447;
	// begin inline asm
	shf.l.wrap.b32 %r30451, %r30453, %r30453, %r31006;
	// end inline asm
	// begin inline asm
	shf.l.wrap.b32 %r30455, %r30457, %r30457, %r31010;
	// end inline asm
	// begin inline asm
	shf.l.wrap.b32 %r30459, %r30461, %r30461, %r30990;
	// end inline asm
	// begin inline asm
	shf.l.wrap.b32 %r30463, %r30465, %r30465, %r30994;
	// end inline asm
	xor.b32  	%r35668, %r30459, %r35602;
	xor.b32  	%r30469, %r35668, %r30463;
	shl.b32 	%r35669, %r30459, 3;
	xor.b32  	%r35670, %r35626, %r35669;
	xor.b32  	%r35671, %r35670, %r30463;
	not.b32 	%r30473, %r35671;
	// begin inline asm
	shf.l.wrap.b32 %r30467, %r30469, %r30469, %r30998;
	// end inline asm
	// begin inline asm
	shf.l.wrap.b32 %r30471, %r30473, %r30473, %r31002;
	// end inline asm
	xor.b32  	%r35672, %r30467, %r30459;
	xor.b32  	%r30477, %r35672, %r30471;
	shl.b32 	%r35673, %r30467, 7;
	xor.b32  	%r35674, %r35673, %r30463;
	xor.b32  	%r30481, %r35674, %r30471;
	// begin inline asm
	shf.l.wrap.b32 %r30475, %r30477, %r30477, %r31006;
	// end inline asm
	// begin inline asm
	shf.l.wrap.b32 %r30479, %r30481, %r30481, %r31010;
	// end inline asm
	// begin inline asm
	shf.l.wrap.b32 %r30483, %r30485, %r30485, %r30990;
	// end inline asm
	// begin inline asm
	shf.l.wrap.b32 %r30487, %r30489, %r30489, %r30994;
	// end inline asm
	xor.b32  	%r35675, %r30483, %r35613;
	xor.b32  	%r30493, %r35675, %r30487;
	shl.b32 	%r35676, %r30483, 3;
	xor.b32  	%r35677, %r35637, %r35676;
	xor.b32  	%r35678, %r35677, %r30487;
	not.b32 	%r30497, %r35678;
	// begin inline asm
	shf.l.wrap.b32 %r30491, %r30493, %r30493, %r30998;
	// end inline asm
	// begin inline asm
	shf.l.wrap.b32 %r30495, %r30497, %r30497, %r31002;
	// end inline asm
	xor.b32  	%r35679, %r30491, %r30483;
	xor.b32  	%r30501, %r35679, %r30495;
	shl.b32 	%r35680, %r30491, 7;
	xor.b32  	%r35681, %r35680, %r30487;
	xor.b32  	%r30505, %r35681, %r30495;
	// begin inline asm
	shf.l.wrap.b32 %r30499, %r30501, %r30501, %r31006;
	// end inline asm
	// begin inline asm
	shf.l.wrap.b32 %r30503, %r30505, %r30505, %r31010;
	// end inline asm
	// begin inline asm
	shf.l.wrap.b32 %r30507, %r30509, %r30509, %r30990;
	// end inline asm
	// begin inline asm
	shf.l.wrap.b32 %r30511, %r30513, %r30513, %r30994;
	// end inline asm
	xor.b32  	%r35682, %r30507, %r35624;
	xor.b32  	%r30517, %r35682, %r30511;
	shl.b32 	%r35683, %r30507, 3;
	xor.b32  	%r35684, %r35648, %r35683;
	xor.b32  	%r35685, %r35684, %r30511;
	not.b32 	%r30521, %r35685;
	// begin inline asm
	shf.l.wrap.b32 %r30515, %r30517, %r30517, %r30998;
	// end inline asm
	// begin inline asm
	shf.l.wrap.b32 %r30519, %r30521, %r30521, %r31002;
	// end inline asm
	xor.b32  	%r35686, %r30515, %r30507;
	xor.b32  	%r30525, %r35686, %r30519;
	shl.b32 	%r35687, %r30515, 7;
	xor.b32  	%r35688, %r35687, %r30511;
	xor.b32  	%r30529, %r35688, %r30519;
	// begin inline asm
	shf.l.wrap.b32 %r30523, %r30525, %r30525, %r31006;
	// end inline asm
	// begin inline asm
	shf.l.wrap.b32 %r30527, %r30529, %r30529, %r31010;
	// end inline asm
	// begin inline asm
	shf.l.wrap.b32 %r30531, %r30533, %r30533, %r30990;
	// end inline asm
	// begin inline asm
	shf.l.wrap.b32 %r30535, %r30537, %r30537, %r30994;
	// end inline asm
	xor.b32  	%r35689, %r30531, %r35635;
	xor.b32  	%r30541, %r35689, %r30535;
	shl.b32 	%r35690, %r30531, 3;
	xor.b32  	%r35691, %r35659, %r35690;
	xor.b32  	%r35692, %r35691, %r30535;
	not.b32 	%r30545, %r35692;
	// begin inline asm
	shf.l.wrap.b32 %r30539, %r30541, %r30541, %r30998;
	// end inline asm
	// begin inline asm
	shf.l.wrap.b32 %r30543, %r30545, %r30545, %r31002;
	// end inline asm
	xor.b32  	%r35693, %r30539, %r30531;
	xor.b32  	%r30549, %r35693, %r30543;
	shl.b32 	%r35694, %r30539, 7;
	xor.b32  	%r35695, %r35694, %r30535;
	xor.b32  	%r30553, %r35695, %r30543;
	// begin inline asm
	shf.l.wrap.b32 %r30547, %r30549, %r30549, %r31006;
	// end inline asm
	// begin inline asm
	shf.l.wrap.b32 %r30551, %r30553, %r30553, %r31010;
	// end inline asm
	// begin inline asm
	shf.l.wrap.b32 %r30555, %r30557, %r30557, %r30990;
	// end inline asm
	// begin inline asm
	shf.l.wrap.b32 %r30559, %r30561, %r30561, %r30994;
	// end inline asm
	xor.b32  	%r35696, %r30555, %r35646;
	xor.b32  	%r30565, %r35696, %r30559;
	shl.b32 	%r35697, %r30555, 3;
	xor.b32  	%r35698, %r35582, %r35697;
	xor.b32  	%r35699, %r35698, %r30559;
	not.b32 	%r30569, %r35699;
	// begin inline asm
	shf.l.wrap.b32 %r30563, %r30565, %r30565, %r30998;
	// end inline asm
	// begin inline asm
	shf.l.wrap.b32 %r30567, %r30569, %r30569, %r31002;
	// end inline asm
	xor.b32  	%r35700, %r30563, %r30555;
	xor.b32  	%r30573, %r35700, %r30567;
	shl.b32 	%r35701, %r30563, 7;
	xor.b32  	%r35702, %r35701, %r30559;
	xor.b32  	%r30577, %r35702, %r30567;
	// begin inline asm
	shf.l.wrap.b32 %r30571, %r30573, %r30573, %r31006;
	// end inline asm
	// begin inline asm
	shf.l.wrap.b32 %r30575, %r30577, %r30577, %r31010;
	// end inline asm
	// begin inline asm
	shf.l.wrap.b32 %r30579, %r30581, %r30581, %r30990;
	// end inline asm
	// begin inline asm
	shf.l.wrap.b32 %r30583, %r30585, %r30585, %r30994;
	// end inline asm
	xor.b32  	%r35703, %r30579, %r35657;
	xor.b32  	%r30589, %r35703, %r30583;
	shl.b32 	%r35704, %r30579, 3;
	xor.b32  	%r35705, %r35593, %r35704;
	xor.b32  	%r35706, %r35705, %r30583;
	not.b32 	%r30593, %r35706;
	// begin inline asm
	shf.l.wrap.b32 %r30587, %r30589, %r30589, %r30998;
	// end inline asm
	// begin inline asm
	shf.l.wrap.b32 %r30591, %r30593, %r30593, %r31002;
	// end inline asm
	xor.b32  	%r35707, %r30587, %r30579;
	xor.b32  	%r30597, %r35707, %r30591;
	shl.b32 	%r35708, %r30587, 7;
	xor.b32  	%r35709, %r35708, %r30583;
	xor.b32  	%r30601, %r35709, %r30591;
	// begin inline asm
	shf.l.wrap.b32 %r30595, %r30597, %r30597, %r31006;
	// end inline asm
	// begin inline asm
	shf.l.wrap.b32 %r30599, %r30601, %r30601, %r31010;
	// end inline asm
	// begin inline asm
	shf.l.wrap.b32 %r30603, %r30605, %r30605, %r30990;
	// end inline asm
	// begin inline asm
	shf.l.wrap.b32 %r30607, %r30609, %r30609, %r30994;
	// end inline asm
	xor.b32  	%r35710, %r30603, %r35580;
	xor.b32  	%r30613, %r35710, %r30607;
	shl.b32 	%r35711, %r30603, 3;
	xor.b32  	%r35712, %r35604, %r35711;
	xor.b32  	%r35713, %r35712, %r30607;
	not.b32 	%r30617, %r35713;
	// begin inline asm
	shf.l.wrap.b32 %r30611, %r30613, %r30613, %r30998;
	// end inline asm
	// begin inline asm
	shf.l.wrap.b32 %r30615, %r30617, %r30617, %r31002;
	// end inline asm
	xor.b32  	%r35714, %r30611, %r30603;
	xor.b32  	%r30621, %r35714, %r30615;
	shl.b32 	%r35715, %r30611, 7;
	xor.b32  	%r35716, %r35715, %r30607;
	xor.b32  	%r30625, %r35716, %r30615;
	// begin inline asm
	shf.l.wrap.b32 %r30619, %r30621, %r30621, %r31006;
	// end inline asm
	// begin inline asm
	shf.l.wrap.b32 %r30623, %r30625, %r30625, %r31010;
	// end inline asm
	// begin inline asm
	shf.l.wrap.b32 %r30627, %r30451, %r30451, %r30990;
	// end inline asm
	// begin inline asm
	shf.l.wrap.b32 %r30631, %r30571, %r30571, %r30994;
	// end inline asm
	xor.b32  	%r35717, %r30627, %r30499;
	xor.b32  	%r30637, %r35717, %r30631;
	shl.b32 	%r35718, %r30627, 3;
	xor.b32  	%r35719, %r35718, %r30619;
	xor.b32  	%r30641, %r35719, %r30631;
	// begin inline asm
	shf.l.wrap.b32 %r30635, %r30637, %r30637, %r30998;
	// end inline asm
	// begin inline asm
	shf.l.wrap.b32 %r30639, %r30641, %r30641, %r31002;
	// end inline asm
	xor.b32  	%r35720, %r30635, %r30627;
	xor.b32  	%r30645, %r35720, %r30639;
	shl.b32 	%r35721, %r30635, 7;
	xor.b32  	%r35722, %r35721, %r30631;
	xor.b32  	%r30649, %r35722, %r30639;
	// begin inline asm
	shf.l.wrap.b32 %r30643, %r30645, %r30645, %r31006;
	// end inline asm
	// begin inline asm
	shf.l.wrap.b32 %r30647, %r30649, %r30649, %r31010;
	// end inline asm
	// begin inline asm
	shf.l.wrap.b32 %r30651, %r30599, %r30599, %r30990;
	// end inline asm
	// begin inline asm
	shf.l.wrap.b32 %r30655, %r30527, %r30527, %r30994;
	// end inline asm
	xor.b32  	%r35723, %r30651, %r30479;
	xor.b32  	%r30661, %r35723, %r30655;
	shl.b32 	%r35724, %r30651, 3;
	xor.b32  	%r35725, %r35724, %r30551;
	xor.b32  	%r30665, %r35725, %r30655;
	// begin inline asm
	shf.l.wrap.b32 %r30659, %r30661, %r30661, %r30998;
	// end inline asm
	// begin inline asm
	shf.l.wrap.b32 %r30663, %r30665, %r30665, %r31002;
	// end inline asm
	xor.b32  	%r35726, %r30659, %r30651;
	xor.b32  	%r30669, %r35726, %r30663;
	shl.b32 	%r35727, %r30659, 7;
	xor.b32  	%r35728, %r35727, %r30655;
	xor.b32  	%r30673, %r35728, %r30663;
	// begin inline asm
	shf.l.wrap.b32 %r30667, %r30669, %r30669, %r31006;
	// end inline asm
	// begin inline asm
	shf.l.wrap.b32 %r30671, %r30673, %r30673, %r31010;
	// end inline asm
	// begin inline asm
	shf.l.wrap.b32 %r30675, %r30443, %r30443, %r30990;
	// end inline asm
	// begin inline asm
	shf.l.wrap.b32 %r30679, %r30515, %r30515, %r30994;
	// end inline asm
	xor.b32  	%r35729, %r30675, %r30491;
	xor.b32  	%r30685, %r35729, %r30679;
	shl.b32 	%r35730, %r30675, 3;
	xor.b32  	%r35731, %r35730, %r30563;
	xor.b32  	%r30689, %r35731, %r30679;
	// begin inline asm
	shf.l.wrap.b32 %r30683, %r30685, %r30685, %r30998;
	// end inline asm
	// begin inline asm
	shf.l.wrap.b32 %r30687, %r30689, %r30689, %r31002;
	// end inline asm
	xor.b32  	%r35732, %r30683, %r30675;
	xor.b32  	%r30693, %r35732, %r30687;
	shl.b32 	%r35733, %r30683, 7;
	xor.b32  	%r35734, %r35733, %r30679;
	xor.b32  	%r30697, %r35734, %r30687;
	// begin inline asm
	shf.l.wrap.b32 %r30691, %r30693, %r30693, %r31006;
	// end inline asm
	// begin inline asm
	shf.l.wrap.b32 %r30695, %r30697, %r30697, %r31010;
	// end inline asm
	// begin inline asm
	shf.l.wrap.b32 %r30699, %r30591, %r30591, %r30990;
	// end inline asm
	// begin inline asm
	shf.l.wrap.b32 %r30703, %r30471, %r30471, %r30994;
	// end inline asm
	xor.b32  	%r35735, %r30699, %r30615;
	xor.b32  	%r30709, %r35735, %r30703;
	shl.b32 	%r35736, %r30699, 3;
	xor.b32  	%r35737, %r35736, %r30543;
	xor.b32  	%r30713, %r35737, %r30703;
	// begin inline asm
	shf.l.wrap.b32 %r30707, %r30709, %r30709, %r30998;
	// end inline asm
	// begin inline asm
	shf.l.wrap.b32 %r30711, %r30713, %r30713, %r31002;
	// end inline asm
	xor.b32  	%r35738, %r30707, %r30699;
	xor.b32  	%r30717, %r35738, %r30711;
	shl.b32 	%r35739, %r30707, 7;
	xor.b32  	%r35740, %r35739, %r30703;
	xor.b32  	%r30721, %r35740, %r30711;
	// begin inline asm
	shf.l.wrap.b32 %r30715, %r30717, %r30717, %r31006;
	// end inline asm
	// begin inline asm
	shf.l.wrap.b32 %r30719, %r30721, %r30721, %r31010;
	// end inline asm
	xor.b32  	%r35741, %r33499, %r30643;
	xor.b32  	%r35742, %r30475, %r33501;
	xor.b32  	%r35743, %r35742, 11;
	xor.b32  	%r35744, %r33503, %r30635;
	xor.b32  	%r35745, %r33505, %r30523;
	xor.b32  	%r35746, %r33507, %r30547;
	xor.b32  	%r35747, %r33509, %r30647;
	xor.b32  	%r35748, %r33511, %r30595;
	xor.b32  	%r35749, %r33513, %r30639;
	xor.b32  	%r35750, %r33515, %r30611;
	xor.b32  	%r35751, %r33517, %r30691;
	xor.b32  	%r35752, %r33519, %r30467;
	xor.b32  	%r35753, %r33521, %r30683;
	xor.b32  	%r35754, %r33523, %r30695;
	xor.b32  	%r35755, %r33525, %r30539;
	xor.b32  	%r35756, %r33527, %r30687;
	xor.b32  	%r35757, %r33529, %r30587;
	xor.b32  	%r35758, %r33531, %r30667;
	xor.b32  	%r35759, %r33533, %r30623;
	xor.b32  	%r35760, %r33535, %r30455;
	xor.b32  	%r35761, %r33537, %r30659;
	xor.b32  	%r35762, %r33539, %r30503;
	xor.b32  	%r35763, %r33541, %r30671;
	xor.b32  	%r35764, %r33543, %r30663;
	xor.b32  	%r35765, %r33545, %r30575;
	xor.b32  	%r35766, %r33547, %r30567;
	xor.b32  	%r35767, %r33549, %r30715;
	xor.b32  	%r35768, %r33551, %r30707;
	xor.b32  	%r35769, %r33553, %r30447;
	xor.b32  	%r35770, %r33555, %r30719;
	xor.b32  	%r35771, %r33557, %r30495;
	xor.b32  	%r35772, %r33559, %r30519;
	xor.b32  	%r35773, %r33561, %r30711;
	and.b32  	%r35774, %r35758, %r35741;
	xor.b32  	%r35775, %r35766, %r35774;
	xor.b32  	%r35776, %r35758, %r35750;
	xor.b32  	%r30725, %r35776, %r35775;
	or.b32  	%r35777, %r35766, %r35741;
	xor.b32  	%r35778, %r35777, %r35750;
	xor.b32  	%r35779, %r30725, %r35741;
	or.b32  	%r35780, %r35779, %r35778;
	xor.b32  	%r35781, %r35780, %r35775;
	and.b32  	%r35782, %r35778, %r35775;
	xor.b32  	%r35783, %r35779, %r35782;
	xor.b32  	%r35784, %r35783, %r35778;
	xor.b32  	%r30873, %r35784, %r35781;
	and.b32  	%r35785, %r35759, %r35743;
	xor.b32  	%r35786, %r35767, %r35785;
	xor.b32  	%r35787, %r35759, %r35751;
	xor.b32  	%r30749, %r35787, %r35786;
	or.b32  	%r35788, %r35767, %r35743;
	xor.b32  	%r35789, %r35788, %r35751;
	xor.b32  	%r35790, %r30749, %r35743;
	or.b32  	%r35791, %r35790, %r35789;
	xor.b32  	%r35792, %r35791, %r35786;
	and.b32  	%r35793, %r35789, %r35786;
	xor.b32  	%r35794, %r35790, %r35793;
	xor.b32  	%r35795, %r35794, %r35789;
	xor.b32  	%r30897, %r35795, %r35792;
	and.b32  	%r35796, %r35760, %r35744;
	xor.b32  	%r35797, %r35768, %r35796;
	xor.b32  	%r35798, %r35760, %r35752;
	xor.b32  	%r30773, %r35798, %r35797;
	or.b32  	%r35799, %r35768, %r35744;
	xor.b32  	%r35800, %r35799, %r35752;
	xor.b32  	%r35801, %r30773, %r35744;
	or.b32  	%r35802, %r35801, %r35800;
	xor.b32  	%r35803, %r35802, %r35797;
	and.b32  	%r35804, %r35800, %r35797;
	xor.b32  	%r35805, %r35801, %r35804;
	xor.b32  	%r35806, %r35805, %r35800;
	xor.b32  	%r30729, %r35806, %r35803;
	and.b32  	%r35807, %r35761, %r35745;
	xor.b32  	%r35808, %r35769, %r35807;
	xor.b32  	%r35809, %r35761, %r35753;
	xor.b32  	%r30797, %r35809, %r35808;
	or.b32  	%r35810, %r35769, %r35745;
	xor.b32  	%r35811, %r35810, %r35753;
	xor.b32  	%r35812, %r30797, %r35745;
	or.b32  	%r35813, %r35812, %r35811;
	xor.b32  	%r35814, %r35813, %r35808;
	and.b32  	%r35815, %r35811, %r35808;
	xor.b32  	%r35816, %r35812, %r35815;
	xor.b32  	%r35817, %r35816, %r35811;
	xor.b32  	%r30753, %r35817, %r35814;
	and.b32  	%r35818, %r35762, %r35746;
	xor.b32  	%r35819, %r35770, %r35818;
	xor.b32  	%r35820, %r35762, %r35754;
	xor.b32  	%r30821, %r35820, %r35819;
	or.b32  	%r35821, %r35770, %r35746;
	xor.b32  	%r35822, %r35821, %r35754;
	xor.b32  	%r35823, %r30821, %r35746;
	or.b32  	%r35824, %r35823, %r35822;
	xor.b32  	%r35825, %r35824, %r35819;
	and.b32  	%r35826, %r35822, %r35819;
	xor.b32  	%r35827, %r35823, %r35826;
	xor.b32  	%r35828, %r35827, %r35822;
	xor.b32  	%r30777, %r35828, %r35825;
	and.b32  	%r35829, %r35763, %r35747;
	xor.b32  	%r35830, %r35771, %r35829;
	xor.b32  	%r35831, %r35763, %r35755;
	xor.b32  	%r30845, %r35831, %r35830;
	or.b32  	%r35832, %r35771, %r35747;
	xor.b32  	%r35833, %r35832, %r35755;
	xor.b32  	%r35834, %r30845, %r35747;
	or.b32  	%r35835, %r35834, %r35833;
	xor.b32  	%r35836, %r35835, %r35830;
	and.b32  	%r35837, %r35833, %r35830;
	xor.b32  	%r35838, %r35834, %r35837;
	xor.b32  	%r35839, %r35838, %r35833;
	xor.b32  	%r30801, %r35839, %r35836;
	and.b32  	%r35840, %r35764, %r35748;
	xor.b32  	%r35841, %r35772, %r35840;
	xor.b32  	%r35842, %r35764, %r35756;
	xor.b32  	%r30869, %r35842, %r35841;
	or.b32  	%r35843, %r35772, %r35748;
	xor.b32  	%r35844, %r35843, %r35756;
	xor.b32  	%r35845, %r30869, %r35748;
	or.b32  	%r35846, %r35845, %r35844;
	xor.b32  	%r35847, %r35846, %r35841;
	and.b32  	%r35848, %r35844, %r35841;
	xor.b32  	%r35849, %r35845, %r35848;
	xor.b32  	%r35850, %r35849, %r35844;
	xor.b32  	%r30825, %r35850, %r35847;
	and.b32  	%r35851, %r35765, %r35749;
	xor.b32  	%r35852, %r35773, %r35851;
	xor.b32  	%r35853, %r35765, %r35757;
	xor.b32  	%r30893, %r35853, %r35852;
	or.b32  	%r35854, %r35773, %r35749;
	xor.b32  	%r35855, %r35854, %r35757;
	xor.b32  	%r35856, %r30893, %r35749;
	or.b32  	%r35857, %r35856, %r35855;
	xor.b32  	%r35858, %r35857, %r35852;
	and.b32  	%r35859, %r35855, %r35852;
	xor.b32  	%r35860, %r35856, %r35859;
	xor.b32  	%r35861, %r35860, %r35855;
	xor.b32  	%r30849, %r35861, %r35858;
	// begin inline asm
	shf.l.wrap.b32 %r30723, %r30725, %r30725, %r30990;
	// end inline asm
	// begin inline asm
	shf.l.wrap.b32 %r30727, %r30729, %r30729, %r30994;
	// end inline asm
	xor.b32  	%r35862, %r30723, %r35792;
	xor.b32  	%r30733, %r35862, %r30727;
	shl.b32 	%r35863, %r30723, 3;
	xor.b32  	%r35864, %r35816, %r35863;
	xor.b32  	%r35865, %r35864, %r30727;
	not.b32 	%r30737, %r35865;
	// begin inline asm
	shf.l.wrap.b32 %r30731, %r30733, %r30733, %r30998;
	// end inline asm
	// begin inline asm
	shf.l.wrap.b32 %r30735, %r30737, %r30737, %r31002;
	// end inline asm
	xor.b32  	%r35866, %r30731, %r30723;
	xor.b32  	%r30741, %r35866, %r30735;
	shl.b32 	%r35867, %r30731, 7;
	xor.b32  	%r35868, %r35867, %r30727;
	xor.b32  	%r30745, %r35868, %r30735;
	// begin inline asm
	shf.l.wrap.b32 %r30739, %r30741, %r30741, %r31006;
	// end inline asm
	// begin inline asm
	shf.l.wrap.b32 %r30743, %r30745, %r30745, %r31010;
	// end inline asm
	// begin inline asm
	shf.l.wrap.b32 %r30747, %r30749, %r30749, %r30990;
	// end inline asm
	// begin inline asm
	shf.l.wrap.b32 %r30751, %r30753, %r30753, %r30994;
	// end inline asm
	xor.b32  	%r35869, %r30747, %r35803;
	xor.b32  	%r30757, %r35869, %r30751;
	shl.b32 	%r35870, %r30747, 3;
	xor.b32  	%r35871, %r35827, %r35870;
	xor.b32  	%r35872, %r35871, %r30751;
	not.b32 	%r30761, %r35872;
	// begin inline asm
	shf.l.wrap.b32 %r30755, %r30757, %r30757, %r30998;
	// end inline asm
	// begin inline asm
	shf.l.wrap.b32 %r30759, %r30761, %r30761, %r31002;
	// end inline asm
	xor.b32  	%r35873, %r30755, %r30747;
	xor.b32  	%r30765, %r35873, %r30759;
	shl.b32 	%r35874, %r30755, 7;
	xor.b32  	%r35875, %r35874, %r30751;
	xor.b32  	%r30769, %r35875, %r30759;
	// begin inline asm
	shf.l.wrap.b32 %r30763, %r30765, %r30765, %r31006;
	// end inline asm
	// begin inline asm
	shf.l.wrap.b32 %r30767, %r30769, %r30769, %r31010;
	// end inline asm
	// begin inline asm
	shf.l.wrap.b32 %r30771, %r30773, %r30773, %r30990;
	// end inline asm
	// begin inline asm
	shf.l.wrap.b32 %r30775, %r30777, %r30777, %r30994;
	// end inline asm
	xor.b32  	%r35876, %r30771, %r35814;
	xor.b32  	%r30781, %r35876, %r30775;
	shl.b32 	%r35877, %r30771, 3;
	xor.b32  	%r35878, %r35838, %r35877;
	xor.b32  	%r35879, %r35878, %r30775;
	not.b32 	%r30785, %r35879;
	// begin inline asm
	shf.l.wrap.b32 %r30779, %r30781, %r30781, %r30998;
	// end inline asm
	// begin inline asm
	shf.l.wrap.b32 %r30783, %r30785, %r30785, %r31002;
	// end inline asm
	xor.b32  	%r35880, %r30779, %r30771;
	xor.b32  	%r30789, %r35880, %r30783;
	shl.b32 	%r35881, %r30779, 7;
	xor.b32  	%r35882, %r35881, %r30775;
	xor.b32  	%r30793, %r35882, %r30783;
	// begin inline asm
	shf.l.wrap.b32 %r30787, %r30789, %r30789, %r31006;
	// end inline asm
	// begin inline asm
	shf.l.wrap.b32 %r30791, %r30793, %r30793, %r31010;
	// end inline asm
	// begin inline asm
	shf.l.wrap.b32 %r30795, %r30797, %r30797, %r30990;
	// end inline asm
	// begin inline asm
	shf.l.wrap.b32 %r30799, %r30801, %r30801, %r30994;
	// end inline asm
	xor.b32  	%r35883, %r30795, %r35825;
	xor.b32  	%r30805, %r35883, %r30799;
	shl.b32 	%r35884, %r30795, 3;
	xor.b32  	%r35885, %r35849, %r35884;
	xor.b32  	%r35886, %r35885, %r30799;
	not.b32 	%r30809, %r35886;
	// begin inline asm
	shf.l.wrap.b32 %r30803, %r30805, %r30805, %r30998;
	// end inline asm
	// begin inline asm
	shf.l.wrap.b32 %r30807, %r30809, %r30809, %r31002;
	// end inline asm
	xor.b32  	%r35887, %r30803, %r30795;
	xor.b32  	%r30813, %r35887, %r30807;
	shl.b32 	%r35888, %r30803, 7;
	xor.b32  	%r35889, %r35888, %r30799;
	xor.b32  	%r30817, %r35889, %r30807;
	// begin inline asm
	shf.l.wrap.b32 %r30811, %r30813, %r30813, %r31006;
	// end inline asm
	// begin inline asm
	shf.l.wrap.b32 %r30815, %r30817, %r30817, %r31010;
	// end inline asm
	// begin inline asm
	shf.l.wrap.b32 %r30819, %r30821, %r30821, %r30990;
	// end inline asm
	// begin inline asm
	shf.l.wrap.b32 %r30823, %r30825, %r30825, %r30994;
	// end inline asm
	xor.b32  	%r35890, %r30819, %r35836;
	xor.b32  	%r30829, %r35890, %r30823;
	shl.b32 	%r35891, %r30819, 3;
	xor.b32  	%r35892, %r35860, %r35891;
	xor.b32  	%r35893, %r35892, %r30823;
	not.b32 	%r30833, %r35893;
	// begin inline asm
	shf.l.wrap.b32 %r30827, %r30829, %r30829, %r30998;
	// end inline asm
	// begin inline asm
	shf.l.wrap.b32 %r30831, %r30833, %r30833, %r31002;
	// end inline asm
	xor.b32  	%r35894, %r30827, %r30819;
	xor.b32  	%r30837, %r35894, %r30831;
	shl.b32 	%r35895, %r30827, 7;
	xor.b32  	%r35896, %r35895, %r30823;
	xor.b32  	%r30841, %r35896, %r30831;
	// begin inline asm
	shf.l.wrap.b32 %r30835, %r30837, %r30837, %r31006;
	// end inline asm
	// begin inline asm
	shf.l.wrap.b32 %r30839, %r30841, %r30841, %r31010;
	// end inline asm
	// begin inline asm
	shf.l.wrap.b32 %r30843, %r30845, %r30845, %r30990;
	// end inline asm
	// begin inline asm
	shf.l.wrap.b32 %r30847, %r30849, %r30849, %r30994;
	// end inline asm
	xor.b32  	%r35897, %r30843, %r35847;
	xor.b32  	%r30853, %r35897, %r30847;
	shl.b32 	%r35898, %r30843, 3;
	xor.b32  	%r35899, %r35783, %r35898;
	xor.b32  	%r35900, %r35899, %r30847;
	not.b32 	%r30857, %r35900;
	// begin inline asm
	shf.l.wrap.b32 %r30851, %r30853, %r30853, %r30998;
	// end inline asm
	// begin inline asm
	shf.l.wrap.b32 %r30855, %r30857, %r30857, %r31002;
	// end inline asm
	xor.b32  	%r35901, %r30851, %r30843;
	xor.b32  	%r30861, %r35901, %r30855;
	shl.b32 	%r35902, %r30851, 7;
	xor.b32  	%r35903, %r35902, %r30847;
	xor.b32  	%r30865, %r35903, %r30855;
	// begin inline asm
	shf.l.wrap.b32 %r30859, %r30861, %r30861, %r31006;
	// end inline asm
	// begin inline asm
	shf.l.wrap.b32 %r30863, %r30865, %r30865, %r31010;
	// end inline asm
	// begin inline asm
	shf.l.wrap.b32 %r30867, %r30869, %r30869, %r30990;
	// end inline asm
	// begin inline asm
	shf.l.wrap.b32 %r30871, %r30873, %r30873, %r30994;
	// end inline asm
	xor.b32  	%r35904, %r30867, %r35858;
	xor.b32  	%r30877, %r35904, %r30871;
	shl.b32 	%r35905, %r30867, 3;
	xor.b32  	%r35906, %r35794, %r35905;
	xor.b32  	%r35907, %r35906, %r30871;
	not.b32 	%r30881, %r35907;
	// begin inline asm
	shf.l.wrap.b32 %r30875, %r30877, %r30877, %r30998;
	// end inline asm
	// begin inline asm
	shf.l.wrap.b32 %r30879, %r30881, %r30881, %r31002;
	// end inline asm
	xor.b32  	%r35908, %r30875, %r30867;
	xor.b32  	%r30885, %r35908, %r30879;
	shl.b32 	%r35909, %r30875, 7;
	xor.b32  	%r35910, %r35909, %r30871;
	xor.b32  	%r30889, %r35910, %r30879;
	// begin inline asm
	shf.l.wrap.b32 %r30883, %r30885, %r30885, %r31006;
	// end inline asm
	// begin inline asm
	shf.l.wrap.b32 %r30887, %r30889, %r30889, %r31010;
	// end inline asm
	// begin inline asm
	shf.l.wrap.b32 %r30891, %r30893, %r30893, %r30990;
	// end inline asm
	// begin inline asm
	shf.l.wrap.b32 %r30895, %r30897, %r30897, %r30994;
	// end inline asm
	xor.b32  	%r35911, %r30891, %r35781;
	xor.b32  	%r30901, %r35911, %r30895;
	shl.b32 	%r35912, %r30891, 3;
	xor.b32  	%r35913, %r35805, %r35912;
	xor.b32  	%r35914, %r35913, %r30895;
	not.b32 	%r30905, %r35914;
	// begin inline asm
	shf.l.wrap.b32 %r30899, %r30901, %r30901, %r30998;
	// end inline asm
	// begin inline asm
	shf.l.wrap.b32 %r30903, %r30905, %r30905, %r31002;
	// end inline asm
	xor.b32  	%r35915, %r30899, %r30891;
	xor.b32  	%r30909, %r35915, %r30903;
	shl.b32 	%r35916, %r30899, 7;
	xor.b32  	%r35917, %r35916, %r30895;
	xor.b32  	%r30913, %r35917, %r30903;
	// begin inline asm
	shf.l.wrap.b32 %r30907, %r30909, %r30909, %r31006;
	// end inline asm
	// begin inline asm
	shf.l.wrap.b32 %r30911, %r30913, %r30913, %r31010;
	// end inline asm
	// begin inline asm
	shf.l.wrap.b32 %r30915, %r30739, %r30739, %r30990;
	// end inline asm
	// begin inline asm
	shf.l.wrap.b32 %r30919, %r30859, %r30859, %r30994;
	// end inline asm
	xor.b32  	%r35918, %r30915, %r30787;
	xor.b32  	%r30925, %r35918, %r30919;
	shl.b32 	%r35919, %r30915, 3;
	xor.b32  	%r35920, %r35919, %r30907;
	xor.b32  	%r30929, %r35920, %r30919;
	// begin inline asm
	shf.l.wrap.b32 %r30923, %r30925, %r30925, %r30998;
	// end inline asm
	// begin inline asm
	shf.l.wrap.b32 %r30927, %r30929, %r30929, %r31002;
	// end inline asm
	xor.b32  	%r35921, %r30923, %r30915;
	xor.b32  	%r30933, %r35921, %r30927;
	shl.b32 	%r35922, %r30923, 7;
	xor.b32  	%r35923, %r35922, %r30919;
	xor.b32  	%r30937, %r35923, %r30927;
	// begin inline asm
	shf.l.wrap.b32 %r30931, %r30933, %r30933, %r31006;
	// end inline asm
	// begin inline asm
	shf.l.wrap.b32 %r30935, %r30937, %r30937, %r31010;
	// end inline asm
	// begin inline asm
	shf.l.wrap.b32 %r30939, %r30887, %r30887, %r30990;
	// end inline asm
	// begin inline asm
	shf.l.wrap.b32 %r30943, %r30815, %r30815, %r30994;
	// end inline asm
	xor.b32  	%r35924, %r30939, %r30767;
	xor.b32  	%r30949, %r35924, %r30943;
	shl.b32 	%r35925, %r30939, 3;
	xor.b32  	%r35926, %r35925, %r30839;
	xor.b32  	%r30953, %r35926, %r30943;
	// begin inline asm
	shf.l.wrap.b32 %r30947, %r30949, %r30949, %r30998;
	// end inline asm
	// begin inline asm
	shf.l.wrap.b32 %r30951, %r30953, %r30953, %r31002;
	// end inline asm
	xor.b32  	%r35927, %r30947, %r30939;
	xor.b32  	%r30957, %r35927, %r30951;
	shl.b32 	%r35928, %r30947, 7;
	xor.b32  	%r35929, %r35928, %r30943;
	xor.b32  	%r30961, %r35929, %r30951;
	// begin inline asm
	shf.l.wrap.b32 %r30955, %r30957, %r30957, %r31006;
	// end inline asm
	// begin inline asm
	shf.l.wrap.b32 %r30959, %r30961, %r30961, %r31010;
	// end inline asm
	// begin inline asm
	shf.l.wrap.b32 %r30963, %r30731, %r30731, %r30990;
	// end inline asm
	// begin inline asm
	shf.l.wrap.b32 %r30967, %r30803, %r30803, %r30994;
	// end inline asm
	xor.b32  	%r35930, %r30963, %r30779;
	xor.b32  	%r30973, %r35930, %r30967;
	shl.b32 	%r35931, %r30963, 3;
	xor.b32  	%r35932, %r35931, %r30851;
	xor.b32  	%r30977, %r35932, %r30967;
	// begin inline asm
	shf.l.wrap.b32 %r30971, %r30973, %r30973, %r30998;
	// end inline asm
	// begin inline asm
	shf.l.wrap.b32 %r30975, %r30977, %r30977, %r31002;
	// end inline asm
	xor.b32  	%r35933, %r30971, %r30963;
	xor.b32  	%r30981, %r35933, %r30975;
	shl.b32 	%r35934, %r30971, 7;
	xor.b32  	%r35935, %r35934, %r30967;
	xor.b32  	%r30985, %r35935, %r30975;
	// begin inline asm
	shf.l.wrap.b32 %r30979, %r30981, %r30981, %r31006;
	// end inline asm
	// begin inline asm
	shf.l.wrap.b32 %r30983, %r30985, %r30985, %r31010;
	// end inline asm
	// begin inline asm
	shf.l.wrap.b32 %r30987, %r30879, %r30879, %r30990;
	// end inline asm
	// begin inline asm
	shf.l.wrap.b32 %r30991, %r30759, %r30759, %r30994;
	// end inline asm
	xor.b32  	%r35936, %r30987, %r30903;
	xor.b32  	%r30997, %r35936, %r30991;
	shl.b32 	%r35937, %r30987, 3;
	xor.b32  	%r35938, %r35937, %r30831;
	xor.b32  	%r31001, %r35938, %r30991;
	// begin inline asm
	shf.l.wrap.b32 %r30995, %r30997, %r30997, %r30998;
	// end inline asm
	// begin inline asm
	shf.l.wrap.b32 %r30999, %r31001, %r31001, %r31002;
	// end inline asm
	xor.b32  	%r35939, %r30995, %r30987;
	xor.b32  	%r31005, %r35939, %r30999;
	shl.b32 	%r35940, %r30995, 7;
	xor.b32  	%r35941, %r35940, %r30991;
	xor.b32  	%r31009, %r35941, %r30999;
	// begin inline asm
	shf.l.wrap.b32 %r31003, %r31005, %r31005, %r31006;
	// end inline asm
	// begin inline asm
	shf.l.wrap.b32 %r31007, %r31009, %r31009, %r31010;
	// end inline asm
	xor.b32  	%r35942, %r33467, %r30863;
	xor.b32  	%r35943, %r33468, %r30951;
	xor.b32  	%r35944, %r33469, %r30959;
	xor.b32  	%r35945, %r33470, %r30791;
	xor.b32  	%r35946, %r33471, %r30947;
	xor.b32  	%r35947, %r33472, %r30743;
	xor.b32  	%r35948, %r33473, %r30911;
	xor.b32  	%r35949, %r33474, %r30955;
	xor.b32  	%r35950, %r33475, %r30927;
	xor.b32  	%r35951, %r33476, %r30883;
	xor.b32  	%r35952, %r33477, %r30935;
	xor.b32  	%r35953, %r33478, %r30835;
	xor.b32  	%r35954, %r33479, %r30811;
	xor.b32  	%r35955, %r33480, %r30923;
	xor.b32  	%r35956, %r33481, %r30763;
	xor.b32  	%r35957, %r33482, %r30931;
	mov.b32 	%r35958, 291;
	prmt.b32 	%r35959, %r35957, %r35957, %r35958;
	st.global.u32 	[%rd2], %r35959;
	prmt.b32 	%r35960, %r35956, %r35956, %r35958;
	st.global.u32 	[%rd2+4], %r35960;
	prmt.b32 	%r35961, %r35955, %r35955, %r35958;
	st.global.u32 	[%rd2+8], %r35961;
	prmt.b32 	%r35962, %r35954, %r35954, %r35958;
	st.global.u32 	[%rd2+12], %r35962;
	prmt.b32 	%r35963, %r35953, %r35953, %r35958;
	st.global.u32 	[%rd2+16], %r35963;
	prmt.b32 	%r35964, %r35952, %r35952, %r35958;
	st.global.u32 	[%rd2+20], %r35964;
	prmt.b32 	%r35965, %r35951, %r35951, %r35958;
	st.global.u32 	[%rd2+24], %r35965;
	prmt.b32 	%r35966, %r35950, %r35950, %r35958;
	st.global.u32 	[%rd2+28], %r35966;
	prmt.b32 	%r35967, %r35949, %r35949, %r35958;
	st.global.u32 	[%rd2+32], %r35967;
	prmt.b32 	%r35968, %r35948, %r35948, %r35958;
	st.global.u32 	[%rd2+36], %r35968;
	prmt.b32 	%r35969, %r35947, %r35947, %r35958;
	st.global.u32 	[%rd2+40], %r35969;
	prmt.b32 	%r35970, %r35946, %r35946, %r35958;
	st.global.u32 	[%rd2+44], %r35970;
	prmt.b32 	%r35971, %r35945, %r35945, %r35958;
	st.global.u32 	[%rd2+48], %r35971;
	prmt.b32 	%r35972, %r35944, %r35944, %r35958;
	st.global.u32 	[%rd2+52], %r35972;
	prmt.b32 	%r35973, %r35943, %r35943, %r35958;
	st.global.u32 	[%rd2+56], %r35973;
	prmt.b32 	%r35974, %r35942, %r35942, %r35958;
	st.global.u32 	[%rd2+60], %r35974;
$L__BB0_21:
	ret;

}


// ===== COMPILED SASS (sm_100) =====

	.target	sm_100

	.elftype	@"ET_EXEC"


//--------------------- .note.nv.tkinfo           --------------------------
	.section	.note.nv.tkinfo,"",@"SHT_NOTE"
	.sectionflags	@"SHF_NOTE_NV_TKINFO"
	.tkinfo
        /*0018*/ 	.word	0x00000002
        /*0030*/ 	.string	""
        /*0030*/ 	.string	"ptxas"
        /*0030*/ 	.string	"Cuda compilation tools, release 13.0, V13.0.88"
        /*0030*/ 	.string	"Build cuda_13.0.r13.0/compiler.36424714_0"
        /*0030*/ 	.string	"-arch sm_100 -m 64 "



//--------------------- .note.nv.cuinfo           --------------------------
	.section	.note.nv.cuinfo,"",@"SHT_NOTE"
	.sectionflags	@"SHF_NOTE_NV_CUINFO"
        /*0018*/ 	.short	0x0002
        /*001a*/ 	.short	0x0064
        /*001c*/ 	.short	0x0082
	.zero		2


//--------------------- .nv.info                  --------------------------
	.section	.nv.info,"",@"SHT_CUDA_INFO"
	.align	4


	//----- nvinfo : EIATTR_REGCOUNT
	.align		4
        /*0000*/ 	.byte	0x04, 0x2f
        /*0002*/ 	.short	(.L_4 - .L_3)
	.align		4
.L_3:
        /*0004*/ 	.word	index@(_Z24x13_hamsi512_gpu_hash_64ijPyPj)
        /*0008*/ 	.word	0x00000040


	//----- nvinfo : EIATTR_FRAME_SIZE
	.align		4
.L_4:
        /*000c*/ 	.byte	0x04, 0x11
        /*000e*/ 	.short	(.L_6 - .L_5)
	.align		4
.L_5:
        /*0010*/ 	.word	index@(_Z24x13_hamsi512_gpu_hash_64ijPyPj)
        /*0014*/ 	.word	0x00000000


	//----- nvinfo : EIATTR_MIN_STACK_SIZE
	.align		4
.L_6:
        /*0018*/ 	.byte	0x04, 0x12
        /*001a*/ 	.short	(.L_8 - .L_7)
	.align		4
.L_7:
        /*001c*/ 	.word	index@(_Z24x13_hamsi512_gpu_hash_64ijPyPj)
        /*0020*/ 	.word	0x00000000
.L_8:


//--------------------- .nv.compat                --------------------------
	.section	.nv.compat,"",@"SHT_CUDA_COMPAT_INFO"
	.align	4
        /*0000*/ 	.byte	0x02, 0x09, 0x00, 0x00, 0x02, 0x02, 0x01, 0x00, 0x02, 0x05, 0x05, 0x00, 0x03, 0x07, 0x01, 0x01
        /*0010*/ 	.byte	0x02, 0x03, 0x00, 0x00, 0x02, 0x06, 0x01, 0x00, 0x04, 0x0b, 0x08, 0x00, 0x09, 0x00, 0x00, 0x00
        /*0020*/ 	.byte	0x00, 0x00, 0x00, 0x00


//--------------------- .nv.info._Z24x13_hamsi512_gpu_hash_64ijPyPj --------------------------
	.section	.nv.info._Z24x13_hamsi512_gpu_hash_64ijPyPj,"",@"SHT_CUDA_INFO"
	.sectionflags	@""
	.align	4


	//----- nvinfo : EIATTR_CUDA_API_VERSION
	.align		4
        /*0000*/ 	.byte	0x04, 0x37
        /*0002*/ 	.short	(.L_10 - .L_9)
.L_9:
        /*0004*/ 	.word	0x00000082


	//----- nvinfo : EIATTR_KPARAM_INFO
	.align		4
.L_10:
        /*0008*/ 	.byte	0x04, 0x17
        /*000a*/ 	.short	(.L_12 - .L_11)
.L_11:
        /*000c*/ 	.word	0x00000000
        /*0010*/ 	.short	0x0003
        /*0012*/ 	.short	0x0010
        /*0014*/ 	.byte	0x00, 0xf5, 0x21, 0x00


	//----- nvinfo : EIATTR_KPARAM_INFO
	.align		4
.L_12:
        /*0018*/ 	.byte	0x04, 0x17
        /*001a*/ 	.short	(.L_14 - .L_13)
.L_13:
        /*001c*/ 	.word	0x00000000
        /*0020*/ 	.short	0x0002
        /*0022*/ 	.short	0x0008
        /*0024*/ 	.byte	0x00, 0xf5, 0x21, 0x00


	//----- nvinfo : EIATTR_KPARAM_INFO
	.align		4
.L_14:
        /*0028*/ 	.byte	0x04, 0x17
        /*002a*/ 	.short	(.L_16 - .L_15)
.L_15:
        /*002c*/ 	.word	0x00000000
        /*0030*/ 	.short	0x0001
        /*0032*/ 	.short	0x0004
        /*0034*/ 	.byte	0x00, 0xf0, 0x11, 0x00


	//----- nvinfo : EIATTR_KPARAM_INFO
	.align		4
.L_16:
        /*0038*/ 	.byte	0x04, 0x17
        /*003a*/ 	.short	(.L_18 - .L_17)
.L_17:
        /*003c*/ 	.word	0x00000000
        /*0040*/ 	.short	0x0000
        /*0042*/ 	.short	0x0000
        /*0044*/ 	.byte	0x00, 0xf0, 0x11, 0x00


	//----- nvinfo : EIATTR_SPARSE_MMA_MASK
	.align		4
.L_18:
        /*0048*/ 	.byte	0x03, 0x50
        /*004a*/ 	.short	0x0000


	//----- nvinfo : EIATTR_MAXREG_COUNT
	.align		4
        /*004c*/ 	.byte	0x03, 0x1b
        /*004e*/ 	.short	0x00ff


	//----- nvinfo : EIATTR_MERCURY_ISA_VERSION
	.align		4
        /*0050*/ 	.byte	0x03, 0x5f
        /*0052*/ 	.short	0x0101


	//----- nvinfo : EIATTR_VRC_CTA_INIT_COUNT
	.align		4
        /*0054*/ 	.byte	0x02, 0x4a
	.zero		1
	.zero		1


	//----- nvinfo : EIATTR_EXIT_INSTR_OFFSETS
	.align		4
        /*0058*/ 	.byte	0x04, 0x1c
        /*005a*/ 	.short	(.L_20 - .L_19)


	//   ....[0]....
.L_19:
        /*005c*/ 	.word	0x00000070


	//   ....[1]....
        /*0060*/ 	.word	0x000706e0


	//----- nvinfo : EIATTR_CBANK_PARAM_SIZE
	.align		4
.L_20:
        /*0064*/ 	.byte	0x03, 0x19
        /*0066*/ 	.short	0x0018


	//----- nvinfo : EIATTR_PARAM_CBANK
	.align		4
        /*0068*/ 	.byte	0x04, 0x0a
        /*006a*/ 	.short	(.L_22 - .L_21)
	.align		4
.L_21:
        /*006c*/ 	.word	index@(.nv.constant0._Z24x13_hamsi512_gpu_hash_64ijPyPj)
        /*0070*/ 	.short	0x0380
        /*0072*/ 	.short	0x0018


	//----- nvinfo : EIATTR_SW_WAR
	.align		4
.L_22:
        /*0074*/ 	.byte	0x04, 0x36
        /*0076*/ 	.short	(.L_24 - .L_23)
.L_23:
        /*0078*/ 	.word	0x00000008
.L_24:


//--------------------- .nv.callgraph             --------------------------
	.section	.nv.callgraph,"",@"SHT_CUDA_CALLGRAPH"
	.align	4
	.sectionentsize	8
	.align		4
        /*0000*/ 	.word	0x00000000
	.align		4
        /*0004*/ 	.word	0xffffffff
	.align		4
        /*0008*/ 	.word	0x00000000
	.align		4
        /*000c*/ 	.word	0xfffffffe
	.align		4
        /*0010*/ 	.word	0x00000000
	.align		4
        /*0014*/ 	.word	0xfffffffd
	.align		4
        /*0018*/ 	.word	0x00000000
	.align		4
        /*001c*/ 	.word	0xfffffffc


//--------------------- .nv.constant3             --------------------------
	.section	.nv.constant3,"a",@progbits
	.align	4
.nv.constant3:
	.type		d_alpha_n,@object
	.size		d_alpha_n,(d_alpha_f - d_alpha_n)
d_alpha_n:
	.zero		128
	.type		d_alpha_f,@object
	.size		d_alpha_f,(d_T512 - d_alpha_f)
d_alpha_f:
	.zero		128
	.type		d_T512,@object
	.size		d_T512,(.L_2 - d_T512)
d_T512:
	.zero		4096
.L_2:


//--------------------- .text._Z24x13_hamsi512_gpu_hash_64ijPyPj --------------------------
	.section	.text._Z24x13_hamsi512_gpu_hash_64ijPyPj,"ax",@progbits
	.align	128
        .global         _Z24x13_hamsi512_gpu_hash_64ijPyPj
        .type           _Z24x13_hamsi512_gpu_hash_64ijPyPj,@function
        .size           _Z24x13_hamsi512_gpu_hash_64ijPyPj,(.L_x_1 - _Z24x13_hamsi512_gpu_hash_64ijPyPj)
        .other          _Z24x13_hamsi512_gpu_hash_64ijPyPj,@"STO_CUDA_ENTRY STV_DEFAULT"
_Z24x13_hamsi512_gpu_hash_64ijPyPj:
.text._Z24x13_hamsi512_gpu_hash_64ijPyPj:
[----:B------:R-:W-:Y:S01]  /*0000*/  LDC R1, c[0x0][0x37c] ;  /* 0x0000df00ff017b82 */ /* 0x000fe20000000800 */
[----:B------:R-:W0:Y:S01]  /*0010*/  S2R R5, SR_CTAID.X ;  /* 0x0000000000057919 */ /* 0x000e220000002500 */
[----:B------:R-:W0:Y:S01]  /*0020*/  LDCU UR4, c[0x0][0x360] ;  /* 0x00006c00ff0477ac */ /* 0x000e220008000800 */
[----:B------:R-:W0:Y:S01]  /*0030*/  S2R R0, SR_TID.X ;  /* 0x0000000000007919 */ /* 0x000e220000002100 */
[----:B------:R-:W1:Y:S01]  /*0040*/  LDCU UR5, c[0x0][0x380] ;  /* 0x00007000ff0577ac */ /* 0x000e620008000800 */
[----:B0-----:R-:W-:-:S05]  /*0050*/  IMAD R5, R5, UR4, R0 ;  /* 0x0000000405057c24 */ /* 0x001fca000f8e0200 */
[----:B-1----:R-:W-:-:S13]  /*0060*/  ISETP.GE.AND P0, PT, R5, UR5, PT ;  /* 0x0000000505007c0c */ /* 0x002fda000bf06270 */
[----:B------:R-:W-:Y:S05]  /*0070*/  @P0 EXIT ;  /* 0x000000000000094d */ /* 0x000fea0003800000 */
[----:B------:R-:W0:Y:S01]  /*0080*/  LDCU.64 UR4, c[0x0][0x390] ;  /* 0x00007200ff0477ac */ /* 0x000e220008000a00 */
[----:B------:R-:W1:Y:S01]  /*0090*/  LDC.64 R2, c[0x0][0x388] ;  /* 0x0000e200ff027b82 */ /* 0x000e620000000a00 */
[----:B------:R-:W2:Y:S01]  /*00a0*/  LDCU.64 UR16, c[0x0][0x358] ;  /* 0x00006b00ff1077ac */ /* 0x000ea20008000a00 */
[----:B------:R-:W3:Y:S01]  /*00b0*/  LDCU.128 UR12, c[0x3][0x140] ;  /* 0x00c02800ff0c77ac */ /* 0x000ee20008000c00 */
[----:B------:R-:W4:Y:S01]  /*00c0*/  LDCU.128 UR20, c[0x3][0x150] ;  /* 0x00c02a00ff1477ac */ /* 0x000f220008000c00 */
[----:B------:R-:W5:Y:S01]  /*00d0*/  LDCU.128 UR8, c[0x3][0x110] ;  /* 0x00c02200ff0877ac */ /* 0x000f620008000c00 */
[----:B0-----:R-:W-:Y:S01]  /*00e0*/  ISETP.NE.U32.AND P0, PT, RZ, UR4, PT ;  /* 0x00000004ff007c0c */ /* 0x001fe2000bf05070 */
[----:B------:R-:W0:Y:S03]  /*00f0*/  LDCU UR4, c[0x0][0x384] ;  /* 0x00007080ff0477ac */ /* 0x000e260008000800 */
[----:B------:R-:W-:Y:S01]  /*0100*/  ISETP.NE.AND.EX P0, PT, RZ, UR5, PT, P0 ;  /* 0x00000005ff007c0c */ /* 0x000fe2000bf05300 */
[----:B------:R-:W5:Y:S01]  /*0110*/  LDCU.128 UR24, c[0x3][0x160] ;  /* 0x00c02c00ff1877ac */ /* 0x000f620008000c00 */
[----:B------:R-:W5:Y:S11]  /*0120*/  LDCU.128 UR28, c[0x3][0x170] ;  /* 0x00c02e00ff1c77ac */ /* 0x000f760008000c00 */
[----:B------:R-:W2:Y:S02]  /*0130*/  @P0 LDC.64 R6, c[0x0][0x390] ;  /* 0x0000e400ff060b82 */ /* 0x000ea40000000a00 */
[----:B--2---:R-:W-:-:S05]  /*0140*/  @P0 IMAD.WIDE R6, R5, 0x4, R6 ;  /* 0x0000000405060825 */ /* 0x004fca00078e0206 */
[----:B------:R-:W2:Y:S01]  /*0150*/  @P0 LDG.E R0, desc[UR16][R6.64] ;  /* 0x0000001006000981 */ /* 0x000ea2000c1e1900 */
[----:B0-----:R-:W-:-:S04]  /*0160*/  @!P0 VIADD R0, R5, UR4 ;  /* 0x0000000405008c36 */ /* 0x001fc80008000000 */
[----:B--2---:R-:W-:Y:S01]  /*0170*/  VIADD R0, R0, -UR4 ;  /* 0x8000000400007c36 */ /* 0x004fe20008000000 */
[----:B------:R-:W0:Y:S03]  /*0180*/  LDCU.128 UR4, c[0x3][0x100] ;  /* 0x00c02000ff0477ac */ /* 0x000e260008000c00 */
[----:B------:R-:W-:-:S04]  /*0190*/  IMAD.SHL.U32 R5, R0, 0x8, RZ ;  /* 0x0000000800057824 */ /* 0x000fc800078e00ff */
[----:B-1----:R-:W-:-:S05]  /*01a0*/  IMAD.WIDE R2, R5, 0x8, R2 ;  /* 0x0000000805027825 */ /* 0x002fca00078e0202 */
[----:B------:R-:W2:Y:S04]  /*01b0*/  LDG.E.U8 R4, desc[UR16][R2.64] ;  /* 0x0000001002047981 */ /* 0x000ea8000c1e1100 */
[----:B------:R-:W5:Y:S04]  /*01c0*/  LDG.E.U8 R0, desc[UR16][R2.64+0x1] ;  /* 0x0000011002007981 */ /* 0x000f68000c1e1100 */
[----:B------:R-:W5:Y:S01]  /*01d0*/  LDG.E.U8 R44, desc[UR16][R2.64+0x8] ;  /* 0x00000810022c7981 */ /* 0x000f62000c1e1100 */
[C---:B--2---:R-:W-:Y:S01]  /*01e0*/  IMAD.SHL.U32 R6, R4.reuse, 0x40000000, RZ ;  /* 0x4000000004067824 */ /* 0x044fe200078e00ff */
[C---:B------:R-:W-:Y:S01]  /*01f0*/  LOP3.LUT R5, R4.reuse, 0x1, RZ, 0xc0, !PT ;  /* 0x0000000104057812 */ /* 0x040fe200078ec0ff */
[----:B------:R-:W-:-:S03]  /*0200*/  IMAD.SHL.U32 R22, R4, 0x20000000, RZ ;  /* 0x2000000004167824 */ /* 0x000fc600078e00ff */
[----:B------:R-:W-:Y:S01]  /*0210*/  SHF.R.S32.HI R6, RZ, 0x1f, R6 ;  /* 0x0000001fff067819 */ /* 0x000fe20000011406 */
[----:B------:R-:W-:-:S03]  /*0220*/  IMAD.MOV R23, RZ, RZ, -R5 ;  /* 0x000000ffff177224 */ /* 0x000fc600078e0a05 */
[C---:B---3--:R-:W-:Y:S02]  /*0230*/  LOP3.LUT R5, R6.reuse, UR12, RZ, 0xc0, !PT ;  /* 0x0000000c06057c12 */ /* 0x048fe4000f8ec0ff */
[C---:B------:R-:W-:Y:S02]  /*0240*/  LOP3.LUT R8, R6.reuse, UR13, RZ, 0xc0, !PT ;  /* 0x0000000d06087c12 */ /* 0x040fe4000f8ec0ff */
[C---:B------:R-:W-:Y:S02]  /*0250*/  LOP3.LUT R9, R6.reuse, UR14, RZ, 0xc0, !PT ;  /* 0x0000000e06097c12 */ /* 0x040fe4000f8ec0ff */
[C---:B------:R-:W-:Y:S01]  /*0260*/  LOP3.LUT R10, R6.reuse, UR15, RZ, 0xc0, !PT ;  /* 0x0000000f060a7c12 */ /* 0x040fe2000f8ec0ff */
[----:B------:R-:W1:Y:S01]  /*0270*/  LDCU.128 UR12, c[0x3][0x120] ;  /* 0x00c02400ff0c77ac */ /* 0x000e620008000c00 */
[----:B0-----:R-:W-:Y:S02]  /*0280*/  LOP3.LUT R7, R5, UR4, R23, 0x78, !PT ;  /* 0x0000000405077c12 */ /* 0x001fe4000f8e7817 */
[----:B----4-:R-:W-:-:S02]  /*0290*/  LOP3.LUT R5, R6, UR20, RZ, 0xc0, !PT ;  /* 0x0000001406057c12 */ /* 0x010fc4000f8ec0ff */
[--C-:B------:R-:W-:Y:S02]  /*02a0*/  LOP3.LUT R8, R8, UR5, R23.reuse, 0x78, !PT ;  /* 0x0000000508087c12 */ /* 0x100fe4000f8e7817 */
[--C-:B-----5:R-:W-:Y:S02]  /*02b0*/  LOP3.LUT R11, R5, UR8, R23.reuse, 0x78, !PT ;  /* 0x00000008050b7c12 */ /* 0x120fe4000f8e7817 */
[----:B------:R-:W-:Y:S02]  /*02c0*/  LOP3.LUT R5, R6, UR24, RZ, 0xc0, !PT ;  /* 0x0000001806057c12 */ /* 0x000fe4000f8ec0ff */
[--C-:B------:R-:W-:Y:S02]  /*02d0*/  LOP3.LUT R9, R9, UR6, R23.reuse, 0x78, !PT ;  /* 0x0000000609097c12 */ /* 0x100fe4000f8e7817 */
[----:B------:R-:W-:Y:S01]  /*02e0*/  LOP3.LUT R10, R10, UR7, R23, 0x78, !PT ;  /* 0x000000070a0a7c12 */ /* 0x000fe2000f8e7817 */
[----:B------:R-:W0:Y:S01]  /*02f0*/  LDCU.128 UR4, c[0x3][0x130] ;  /* 0x00c02600ff0477ac */ /* 0x000e220008000c00 */
[----:B------:R-:W-:-:S02]  /*0300*/  LOP3.LUT R12, R6, UR21, RZ, 0xc0, !PT ;  /* 0x00000015060c7c12 */ /* 0x000fc4000f8ec0ff */
[C---:B------:R-:W-:Y:S02]  /*0310*/  LOP3.LUT R13, R6.reuse, UR22, RZ, 0xc0, !PT ;  /* 0x00000016060d7c12 */ /* 0x040fe4000f8ec0ff */
[--C-:B-1----:R-:W-:Y:S02]  /*0320*/  LOP3.LUT R15, R5, UR12, R23.reuse, 0x78, !PT ;  /* 0x0000000c050f7c12 */ /* 0x102fe4000f8e7817 */
[----:B------:R-:W2:Y:S01]  /*0330*/  LDG.E.U8 R5, desc[UR16][R2.64+0x2] ;  /* 0x0000021002057981 */ /* 0x000ea2000c1e1100 */
[----:B------:R-:W-:Y:S01]  /*0340*/  LOP3.LUT R14, R6, UR23, RZ, 0xc0, !PT ;  /* 0x00000017060e7c12 */ /* 0x000fe2000f8ec0ff */
[----:B------:R-:W1:Y:S01]  /*0350*/  LDCU.128 UR20, c[0x3][0x190] ;  /* 0x00c03200ff1477ac */ /* 0x000e620008000c00 */
[--C-:B------:R-:W-:Y:S02]  /*0360*/  LOP3.LUT R12, R12, UR9, R23.reuse, 0x78, !PT ;  /* 0x000000090c0c7c12 */ /* 0x100fe4000f8e7817 */
[--C-:B------:R-:W-:Y:S02]  /*0370*/  LOP3.LUT R13, R13, UR10, R23.reuse, 0x78, !PT ;  /* 0x0000000a0d0d7c12 */ /* 0x100fe4000f8e7817 */
[----:B------:R-:W-:Y:S01]  /*0380*/  LOP3.LUT R14, R14, UR11, R23, 0x78, !PT ;  /* 0x0000000b0e0e7c12 */ /* 0x000fe2000f8e7817 */
[----:B------:R-:W3:Y:S01]  /*0390*/  LDCU.128 UR8, c[0x3][0x180] ;  /* 0x00c03000ff0877ac */ /* 0x000ee20008000c00 */
[----:B------:R-:W-:-:S02]  /*03a0*/  LOP3.LUT R16, R6, UR25, RZ, 0xc0, !PT ;  /* 0x0000001906107c12 */ /* 0x000fc4000f8ec0ff */
[C---:B------:R-:W-:Y:S02]  /*03b0*/  LOP3.LUT R17, R6.reuse, UR26, RZ, 0xc0, !PT ;  /* 0x0000001a06117c12 */ /* 0x040fe4000f8ec0ff */
[C---:B------:R-:W-:Y:S01]  /*03c0*/  LOP3.LUT R18, R6.reuse, UR27, RZ, 0xc0, !PT ;  /* 0x0000001b06127c12 */ /* 0x040fe2000f8ec0ff */
[----:B------:R-:W4:Y:S01]  /*03d0*/  LDCU.128 UR24, c[0x3][0x1b0] ;  /* 0x00c03600ff1877ac */ /* 0x000f220008000c00 */
[C---:B------:R-:W-:Y:S02]  /*03e0*/  LOP3.LUT R19, R6.reuse, UR28, RZ, 0xc0, !PT ;  /* 0x0000001c06137c12 */ /* 0x040fe4000f8ec0ff */
[C---:B------:R-:W-:Y:S02]  /*03f0*/  LOP3.LUT R20, R6.reuse, UR29, RZ, 0xc0, !PT ;  /* 0x0000001d06147c12 */ /* 0x040fe4000f8ec0ff */
[C---:B------:R-:W-:Y:S02]  /*0400*/  LOP3.LUT R21, R6.reuse, UR30, RZ, 0xc0, !PT ;  /* 0x0000001e06157c12 */ /* 0x040fe4000f8ec0ff */
[----:B------:R-:W-:Y:S01]  /*0410*/  LOP3.LUT R6, R6, UR31, RZ, 0xc0, !PT ;  /* 0x0000001f06067c12 */ /* 0x000fe2000f8ec0ff */
[----:B------:R-:W5:Y:S01]  /*0420*/  LDCU.128 UR28, c[0x3][0x10] ;  /* 0x00c00200ff1c77ac */ /* 0x000f620008000c00 */
[----:B------:R-:W-:-:S02]  /*0430*/  LOP3.LUT R16, R16, UR13, R23, 0x78, !PT ;  /* 0x0000000d10107c12 */ /* 0x000fc4000f8e7817 */
[--C-:B------:R-:W-:Y:S02]  /*0440*/  LOP3.LUT R17, R17, UR14, R23.reuse, 0x78, !PT ;  /* 0x0000000e11117c12 */ /* 0x100fe4000f8e7817 */
[--C-:B------:R-:W-:Y:S01]  /*0450*/  LOP3.LUT R18, R18, UR15, R23.reuse, 0x78, !PT ;  /* 0x0000000f12127c12 */ /* 0x100fe2000f8e7817 */
[----:B------:R-:W4:Y:S01]  /*0460*/  LDCU.128 UR12, c[0x3][0x1a0] ;  /* 0x00c03400ff0c77ac */ /* 0x000f220008000c00 */
[--C-:B0-----:R-:W-:Y:S02]  /*0470*/  LOP3.LUT R19, R19, UR4, R23.reuse, 0x78, !PT ;  /* 0x0000000413137c12 */ /* 0x101fe4000f8e7817 */
[--C-:B------:R-:W-:Y:S02]  /*0480*/  LOP3.LUT R20, R20, UR5, R23.reuse, 0x78, !PT ;  /* 0x0000000514147c12 */ /* 0x100fe4000f8e7817 */
[--C-:B------:R-:W-:Y:S02]  /*0490*/  LOP3.LUT R21, R21, UR6, R23.reuse, 0x78, !PT ;  /* 0x0000000615157c12 */ /* 0x100fe4000f8e7817 */
[----:B------:R-:W-:Y:S01]  /*04a0*/  LOP3.LUT R6, R6, UR7, R23, 0x78, !PT ;  /* 0x0000000706067c12 */ /* 0x000fe2000f8e7817 */
[----:B------:R-:W0:Y:S01]  /*04b0*/  LDCU.128 UR4, c[0x3][0x1c0] ;  /* 0x00c03800ff0477ac */ /* 0x000e220008000c00 */
[----:B------:R-:W-:Y:S01]  /*04c0*/  SHF.R.S32.HI R22, RZ, 0x1f, R22 ;  /* 0x0000001fff167819 */ /* 0x000fe20000011416 */
[----:B------:R-:W-:-:S03]  /*04d0*/  IMAD.SHL.U32 R23, R4, 0x10000000, RZ ;  /* 0x1000000004177824 */ /* 0x000fc600078e00ff */
[--C-:B---3--:R-:W-:Y:S02]  /*04e0*/  LOP3.LUT R7, R7, UR8, R22.reuse, 0x78, !PT ;  /* 0x0000000807077c12 */ /* 0x108fe4000f8e7816 */
[--C-:B------:R-:W-:Y:S02]  /*04f0*/  LOP3.LUT R8, R8, UR9, R22.reuse, 0x78, !PT ;  /* 0x0000000908087c12 */ /* 0x100fe4000f8e7816 */
[--C-:B------:R-:W-:Y:S02]  /*0500*/  LOP3.LUT R9, R9, UR10, R22.reuse, 0x78, !PT ;  /* 0x0000000a09097c12 */ /* 0x100fe4000f8e7816 */
[--C-:B------:R-:W-:Y:S01]  /*0510*/  LOP3.LUT R10, R10, UR11, R22.reuse, 0x78, !PT ;  /* 0x0000000b0a0a7c12 */ /* 0x100fe2000f8e7816 */
[----:B------:R-:W3:Y:S01]  /*0520*/  LDCU.128 UR8, c[0x3][0x1d0] ;  /* 0x00c03a00ff0877ac */ /* 0x000ee20008000c00 */
[----:B------:R-:W-:Y:S02]  /*0530*/  SHF.R.S32.HI R23, RZ, 0x1f, R23 ;  /* 0x0000001fff177819 */ /* 0x000fe40000011417 */
[----:B-1----:R-:W-:-:S02]  /*0540*/  LOP3.LUT R11, R11, UR20, R22, 0x78, !PT ;  /* 0x000000140b0b7c12 */ /* 0x002fc4000f8e7816 */
[--C-:B------:R-:W-:Y:S02]  /*0550*/  LOP3.LUT R12, R12, UR21, R22.reuse, 0x78, !PT ;  /* 0x000000150c0c7c12 */ /* 0x100fe4000f8e7816 */
[--C-:B------:R-:W-:Y:S02]  /*0560*/  LOP3.LUT R13, R13, UR22, R22.reuse, 0x78, !PT ;  /* 0x000000160d0d7c12 */ /* 0x100fe4000f8e7816 */
[--C-:B------:R-:W-:Y:S01]  /*0570*/  LOP3.LUT R14, R14, UR23, R22.reuse, 0x78, !PT ;  /* 0x000000170e0e7c12 */ /* 0x100fe2000f8e7816 */
[----:B------:R-:W1:Y:S01]  /*0580*/  LDCU.128 UR20, c[0x3][0x1e0] ;  /* 0x00c03c00ff1477ac */ /* 0x000e620008000c00 */
[--C-:B----4-:R-:W-:Y:S02]  /*0590*/  LOP3.LUT R15, R15, UR12, R22.reuse, 0x78, !PT ;  /* 0x0000000c0f0f7c12 */ /* 0x110fe4000f8e7816 */
[--C-:B------:R-:W-:Y:S02]  /*05a0*/  LOP3.LUT R16, R16, UR13, R22.reuse, 0x78, !PT ;  /* 0x0000000d10107c12 */ /* 0x100fe4000f8e7816 */
[----:B------:R-:W-:-:S02]  /*05b0*/  LOP3.LUT R17, R17, UR14, R22, 0x78, !PT ;  /* 0x0000000e11117c12 */ /* 0x000fc4000f8e7816 */
[--C-:B------:R-:W-:Y:S01]  /*05c0*/  LOP3.LUT R18, R18, UR15, R22.reuse, 0x78, !PT ;  /* 0x0000000f12127c12 */ /* 0x100fe2000f8e7816 */
[----:B------:R-:W4:Y:S01]  /*05d0*/  LDCU.128 UR12, c[0x3][0x1f0] ;  /* 0x00c03e00ff0c77ac */ /* 0x000f220008000c00 */
[--C-:B------:R-:W-:Y:S02]  /*05e0*/  LOP3.LUT R19, R19, UR24, R22.reuse, 0x78, !PT ;  /* 0x0000001813137c12 */ /* 0x100fe4000f8e7816 */
[--C-:B------:R-:W-:Y:S02]  /*05f0*/  LOP3.LUT R20, R20, UR25, R22.reuse, 0x78, !PT ;  /* 0x0000001914147c12 */ /* 0x100fe4000f8e7816 */
[--C-:B------:R-:W-:Y:S02]  /*0600*/  LOP3.LUT R21, R21, UR26, R22.reuse, 0x78, !PT ;  /* 0x0000001a15157c12 */ /* 0x100fe4000f8e7816 */
[----:B------:R-:W-:Y:S01]  /*0610*/  LOP3.LUT R6, R6, UR27, R22, 0x78, !PT ;  /* 0x0000001b06067c12 */ /* 0x000fe2000f8e7816 */
[----:B------:R-:W5:Y:S01]  /*0620*/  LDCU.128 UR24, c[0x3][0x200] ;  /* 0x00c04000ff1877ac */ /* 0x000f620008000c00 */
[----:B0-----:R-:W-:-:S02]  /*0630*/  LOP3.LUT R7, R7, UR4, R23, 0x78, !PT ;  /* 0x0000000407077c12 */ /* 0x001fc4000f8e7817 */
[--C-:B------:R-:W-:Y:S02]  /*0640*/  LOP3.LUT R8, R8, UR5, R23.reuse, 0x78, !PT ;  /* 0x0000000508087c12 */ /* 0x100fe4000f8e7817 */
[--C-:B------:R-:W-:Y:S02]  /*0650*/  LOP3.LUT R9, R9, UR6, R23.reuse, 0x78, !PT ;  /* 0x0000000609097c12 */ /* 0x100fe4000f8e7817 */
[--C-:B------:R-:W-:Y:S01]  /*0660*/  LOP3.LUT R10, R10, UR7, R23.reuse, 0x78, !PT ;  /* 0x000000070a0a7c12 */ /* 0x100fe2000f8e7817 */
[----:B------:R-:W0:Y:S01]  /*0670*/  LDCU.128 UR4, c[0x3][0x210] ;  /* 0x00c04200ff0477ac */ /* 0x000e220008000c00 */
[--C-:B---3--:R-:W-:Y:S02]  /*0680*/  LOP3.LUT R11, R11, UR8, R23.reuse, 0x78, !PT ;  /* 0x000000080b0b7c12 */ /* 0x108fe4000f8e7817 */
[--C-:B------:R-:W-:Y:S02]  /*0690*/  LOP3.LUT R12, R12, UR9, R23.reuse, 0x78, !PT ;  /* 0x000000090c0c7c12 */ /* 0x100fe4000f8e7817 */
[----:B------:R-:W-:-:S02]  /*06a0*/  LOP3.LUT R13, R13, UR10, R23, 0x78, !PT ;  /* 0x0000000a0d0d7c12 */ /* 0x000fc4000f8e7817 */
[--C-:B------:R-:W-:Y:S01]  /*06b0*/  LOP3.LUT R14, R14, UR11, R23.reuse, 0x78, !PT ;  /* 0x0000000b0e0e7c12 */ /* 0x100fe2000f8e7817 */
[----:B------:R-:W3:Y:S01]  /*06c0*/  LDCU.128 UR8, c[0x3][0x220] ;  /* 0x00c04400ff0877ac */ /* 0x000ee20008000c00 */
[----:B------:R-:W-:Y:S01]  /*06d0*/  IMAD.SHL.U32 R22, R4, 0x8000000, RZ ;  /* 0x0800000004167824 */ /* 0x000fe200078e00ff */
[----:B-1----:R-:W-:-:S04]  /*06e0*/  LOP3.LUT R15, R15, UR20, R23, 0x78, !PT ;  /* 0x000000140f0f7c12 */ /* 0x002fc8000f8e7817 */
[----:B------:R-:W-:Y:S02]  /*06f0*/  SHF.R.S32.HI R22, RZ, 0x1f, R22 ;  /* 0x0000001fff167819 */ /* 0x000fe40000011416 */
[--C-:B------:R-:W-:Y:S02]  /*0700*/  LOP3.LUT R16, R16, UR21, R23.reuse, 0x78, !PT ;  /* 0x0000001510107c12 */ /* 0x100fe4000f8e7817 */
[--C-:B------:R-:W-:Y:S02]  /*0710*/  LOP3.LUT R17, R17, UR22, R23.reuse, 0x78, !PT ;  /* 0x0000001611117c12 */ /* 0x100fe4000f8e7817 */
[--C-:B------:R-:W-:Y:S01]  /*0720*/  LOP3.LUT R18, R18, UR23, R23.reuse, 0x78, !PT ;  /* 0x0000001712127c12 */ /* 0x100fe2000f8e7817 */
[----:B------:R-:W1:Y:S01]  /*0730*/  LDCU.128 UR20, c[0x3][0x230] ;  /* 0x00c04600ff1477ac */ /* 0x000e620008000c00 */
[--C-:B----4-:R-:W-:Y:S02]  /*0740*/  LOP3.LUT R19, R19, UR12, R23.reuse, 0x78, !PT ;  /* 0x0000000c13137c12 */ /* 0x110fe4000f8e7817 */
[----:B------:R-:W-:-:S02]  /*0750*/  LOP3.LUT R20, R20, UR13, R23, 0x78, !PT ;  /* 0x0000000d14147c12 */ /* 0x000fc4000f8e7817 */
[--C-:B------:R-:W-:Y:S02]  /*0760*/  LOP3.LUT R21, R21, UR14, R23.reuse, 0x78, !PT ;  /* 0x0000000e15157c12 */ /* 0x100fe4000f8e7817 */
[----:B------:R-:W-:Y:S01]  /*0770*/  LOP3.LUT R6, R6, UR15, R23, 0x78, !PT ;  /* 0x0000000f06067c12 */ /* 0x000fe2000f8e7817 */
[----:B------:R-:W4:Y:S01]  /*0780*/  LDCU.128 UR12, c[0x3][0x240] ;  /* 0x00c04800ff0c77ac */ /* 0x000f220008000c00 */
[--C-:B-----5:R-:W-:Y:S02]  /*0790*/  LOP3.LUT R7, R7, UR24, R22.reuse, 0x78, !PT ;  /* 0x0000001807077c12 */ /* 0x120fe4000f8e7816 */
[--C-:B------:R-:W-:Y:S02]  /*07a0*/  LOP3.LUT R8, R8, UR25, R22.reuse, 0x78, !PT ;  /* 0x0000001908087c12 */ /* 0x100fe4000f8e7816 */
[--C-:B------:R-:W-:Y:S02]  /*07b0*/  LOP3.LUT R9, R9, UR26, R22.reuse, 0x78, !PT ;  /* 0x0000001a09097c12 */ /* 0x100fe4000f8e7816 */
[--C-:B------:R-:W-:Y:S01]  /*07c0*/  LOP3.LUT R10, R10, UR27, R22.reuse, 0x78, !PT ;  /* 0x0000001b0a0a7c12 */ /* 0x100fe2000f8e7816 */
        /* <DEDUP_REMOVED lines=16> */
[----:B------:R-:W-:Y:S01]  /*08d0*/  LOP3.LUT R6, R6, UR23, R22, 0x78, !PT ;  /* 0x0000001706067c12 */ /* 0x000fe2000f8e7816 */
[----:B------:R-:W1:Y:S01]  /*08e0*/  LDCU.128 UR20, c[0x3][0x280] ;  /* 0x00c05000ff1477ac */ /* 0x000e620008000c00 */
[--C-:B----4-:R-:W-:Y:S02]  /*08f0*/  LOP3.LUT R7, R7, UR12, R23.reuse, 0x78, !PT ;  /* 0x0000000c07077c12 */ /* 0x110fe4000f8e7817 */
[----:B------:R-:W-:-:S02]  /*0900*/  LOP3.LUT R8, R8, UR13, R23, 0x78, !PT ;  /* 0x0000000d08087c12 */ /* 0x000fc4000f8e7817 */
[--C-:B------:R-:W-:Y:S02]  /*0910*/  LOP3.LUT R9, R9, UR14, R23.reuse, 0x78, !PT ;  /* 0x0000000e09097c12 */ /* 0x100fe4000f8e7817 */
[--C-:B------:R-:W-:Y:S01]  /*0920*/  LOP3.LUT R10, R10, UR15, R23.reuse, 0x78, !PT ;  /* 0x0000000f0a0a7c12 */ /* 0x100fe2000f8e7817 */
        /* <DEDUP_REMOVED lines=11> */
[----:B------:R-:W-:Y:S01]  /*09e0*/  IMAD.SHL.U32 R22, R4, 0x2000000, RZ ;  /* 0x0200000004167824 */ /* 0x000fe200078e00ff */
[----:B------:R-:W-:Y:S02]  /*09f0*/  SHF.R.U32.HI R4, RZ, 0x7, R4 ;  /* 0x00000007ff047819 */ /* 0x000fe40000011604 */
[--C-:B---3--:R-:W-:Y:S02]  /*0a00*/  LOP3.LUT R19, R19, UR8, R23.reuse, 0x78, !PT ;  /* 0x0000000813137c12 */ /* 0x108fe4000f8e7817 */
[----:B------:R-:W-:-:S02]  /*0a10*/  LOP3.LUT R20, R20, UR9, R23, 0x78, !PT ;  /* 0x0000000914147c12 */ /* 0x000fc4000f8e7817 */
[--C-:B------:R-:W-:Y:S02]  /*0a20*/  LOP3.LUT R21, R21, UR10, R23.reuse, 0x78, !PT ;  /* 0x0000000a15157c12 */ /* 0x100fe4000f8e7817 */
[----:B------:R-:W-:Y:S01]  /*0a30*/  LOP3.LUT R6, R6, UR11, R23, 0x78, !PT ;  /* 0x0000000b06067c12 */ /* 0x000fe2000f8e7817 */
[----:B------:R-:W-:Y:S01]  /*0a40*/  IMAD.MOV R23, RZ, RZ, -R4 ;  /* 0x000000ffff177224 */ /* 0x000fe200078e0a04 */
[----:B------:R-:W-:Y:S01]  /*0a50*/  LOP3.LUT R4, R0, 0x1, RZ, 0xc0, !PT ;  /* 0x0000000100047812 */ /* 0x000fe200078ec0ff */
[----:B------:R-:W3:Y:S01]  /*0a60*/  LDCU.128 UR8, c[0x3][0x2c0] ;  /* 0x00c05800ff0877ac */ /* 0x000ee20008000c00 */
[----:B------:R-:W-:-:S03]  /*0a70*/  SHF.R.S32.HI R22, RZ, 0x1f, R22 ;  /* 0x0000001fff167819 */ /* 0x000fc60000011416 */
[----:B------:R-:W-:Y:S02]  /*0a80*/  IMAD.MOV R24, RZ, RZ, -R4 ;  /* 0x000000ffff187224 */ /* 0x000fe400078e0a04 */
[----:B------:R-:W-:Y:S01]  /*0a90*/  IMAD.SHL.U32 R4, R0, 0x40000000, RZ ;  /* 0x4000000000047824 */ /* 0x000fe200078e00ff */
[--C-:B-1----:R-:W-:Y:S02]  /*0aa0*/  LOP3.LUT R7, R7, UR20, R22.reuse, 0x78, !PT ;  /* 0x0000001407077c12 */ /* 0x102fe4000f8e7816 */
[--C-:B------:R-:W-:Y:S02]  /*0ab0*/  LOP3.LUT R8, R8, UR21, R22.reuse, 0x78, !PT ;  /* 0x0000001508087c12 */ /* 0x100fe4000f8e7816 */
[--C-:B------:R-:W-:Y:S02]  /*0ac0*/  LOP3.LUT R9, R9, UR22, R22.reuse, 0x78, !PT ;  /* 0x0000001609097c12 */ /* 0x100fe4000f8e7816 */
[--C-:B------:R-:W-:Y:S01]  /*0ad0*/  LOP3.LUT R10, R10, UR23, R22.reuse, 0x78, !PT ;  /* 0x000000170a0a7c12 */ /* 0x100fe2000f8e7816 */
[----:B------:R-:W1:Y:S01]  /*0ae0*/  LDCU.128 UR20, c[0x3][0x2d0] ;  /* 0x00c05a00ff1477ac */ /* 0x000e620008000c00 */
[----:B----4-:R-:W-:-:S02]  /*0af0*/  LOP3.LUT R11, R11, UR12, R22, 0x78, !PT ;  /* 0x0000000c0b0b7c12 */ /* 0x010fc4000f8e7816 */
[--C-:B------:R-:W-:Y:S02]  /*0b00*/  LOP3.LUT R12, R12, UR13, R22.reuse, 0x78, !PT ;  /* 0x0000000d0c0c7c12 */ /* 0x100fe4000f8e7816 */
[--C-:B------:R-:W-:Y:S02]  /*0b10*/  LOP3.LUT R13, R13, UR14, R22.reuse, 0x78, !PT ;  /* 0x0000000e0d0d7c12 */ /* 0x100fe4000f8e7816 */
[--C-:B------:R-:W-:Y:S01]  /*0b20*/  LOP3.LUT R14, R14, UR15, R22.reuse, 0x78, !PT ;  /* 0x0000000f0e0e7c12 */ /* 0x100fe2000f8e7816 */
[----:B------:R-:W4:Y:S01]  /*0b30*/  LDCU.128 UR12, c[0x3][0x2e0] ;  /* 0x00c05c00ff0c77ac */ /* 0x000f220008000c00 */
[--C-:B-----5:R-:W-:Y:S02]  /*0b40*/  LOP3.LUT R15, R15, UR24, R22.reuse, 0x78, !PT ;  /* 0x000000180f0f7c12 */ /* 0x120fe4000f8e7816 */
[--C-:B------:R-:W-:Y:S02]  /*0b50*/  LOP3.LUT R16, R16, UR25, R22.reuse, 0x78, !PT ;  /* 0x0000001910107c12 */ /* 0x100fe4000f8e7816 */
[----:B------:R-:W-:-:S02]  /*0b60*/  LOP3.LUT R17, R17, UR26, R22, 0x78, !PT ;  /* 0x0000001a11117c12 */ /* 0x000fc4000f8e7816 */
[--C-:B------:R-:W-:Y:S01]  /*0b70*/  LOP3.LUT R18, R18, UR27, R22.reuse, 0x78, !PT ;  /* 0x0000001b12127c12 */ /* 0x100fe2000f8e7816 */
[----:B------:R-:W5:Y:S01]  /*0b80*/  LDCU.128 UR24, c[0x3][0x2f0] ;  /* 0x00c05e00ff1877ac */ /* 0x000f620008000c00 */
[--C-:B0-----:R-:W-:Y:S02]  /*0b90*/  LOP3.LUT R19, R19, UR4, R22.reuse, 0x78, !PT ;  /* 0x0000000413137c12 */ /* 0x101fe4000f8e7816 */
[--C-:B------:R-:W-:Y:S02]  /*0ba0*/  LOP3.LUT R20, R20, UR5, R22.reuse, 0x78, !PT ;  /* 0x0000000514147c12 */ /* 0x100fe4000f8e7816 */
[--C-:B------:R-:W-:Y:S02]  /*0bb0*/  LOP3.LUT R21, R21, UR6, R22.reuse, 0x78, !PT ;  /* 0x0000000615157c12 */ /* 0x100fe4000f8e7816 */
[----:B------:R-:W-:Y:S01]  /*0bc0*/  LOP3.LUT R6, R6, UR7, R22, 0x78, !PT ;  /* 0x0000000706067c12 */ /* 0x000fe2000f8e7816 */
[----:B------:R-:W0:Y:S01]  /*0bd0*/  LDCU.128 UR4, c[0x3][0x300] ;  /* 0x00c06000ff0477ac */ /* 0x000e220008000c00 */
[----:B------:R-:W-:-:S02]  /*0be0*/  SHF.R.S32.HI R22, RZ, 0x1f, R4 ;  /* 0x0000001fff167819 */ /* 0x000fc40000011404 */
[----:B------:R-:W2:Y:S01]  /*0bf0*/  LDG.E.U8 R4, desc[UR16][R2.64+0x3] ;  /* 0x0000031002047981 */ /* 0x000ea2000c1e1100 */
[--C-:B---3--:R-:W-:Y:S02]  /*0c00*/  LOP3.LUT R7, R7, UR8, R23.reuse, 0x78, !PT ;  /* 0x0000000807077c12 */ /* 0x108fe4000f8e7817 */
[--C-:B------:R-:W-:Y:S02]  /*0c10*/  LOP3.LUT R8, R8, UR9, R23.reuse, 0x78, !PT ;  /* 0x0000000908087c12 */ /* 0x100fe4000f8e7817 */
[--C-:B------:R-:W-:Y:S02]  /*0c20*/  LOP3.LUT R9, R9, UR10, R23.reuse, 0x78, !PT ;  /* 0x0000000a09097c12 */ /* 0x100fe4000f8e7817 */
[--C-:B------:R-:W-:Y:S01]  /*0c30*/  LOP3.LUT R10, R10, UR11, R23.reuse, 0x78, !PT ;  /* 0x0000000b0a0a7c12 */ /* 0x100fe2000f8e7817 */
[----:B------:R-:W3:Y:S01]  /*0c40*/  LDCU.128 UR8, c[0x3][0x310] ;  /* 0x00c06200ff0877ac */ /* 0x000ee20008000c00 */
[--C-:B-1----:R-:W-:Y:S02]  /*0c50*/  LOP3.LUT R11, R11, UR20, R23.reuse, 0x78, !PT ;  /* 0x000000140b0b7c12 */ /* 0x102fe4000f8e7817 */
[----:B------:R-:W-:-:S02]  /*0c60*/  LOP3.LUT R12, R12, UR21, R23, 0x78, !PT ;  /* 0x000000150c0c7c12 */ /* 0x000fc4000f8e7817 */
[--C-:B------:R-:W-:Y:S02]  /*0c70*/  LOP3.LUT R13, R13, UR22, R23.reuse, 0x78, !PT ;  /* 0x000000160d0d7c12 */ /* 0x100fe4000f8e7817 */
[--C-:B------:R-:W-:Y:S01]  /*0c80*/  LOP3.LUT R14, R14, UR23, R23.reuse, 0x78, !PT ;  /* 0x000000170e0e7c12 */ /* 0x100fe2000f8e7817 */
[----:B------:R-:W1:Y:S01]  /*0c90*/  LDCU.128 UR20, c[0x3][0x320] ;  /* 0x00c06400ff1477ac */ /* 0x000e620008000c00 */
[--C-:B----4-:R-:W-:Y:S02]  /*0ca0*/  LOP3.LUT R15, R15, UR12, R23.reuse, 0x78, !PT ;  /* 0x0000000c0f0f7c12 */ /* 0x110fe4000f8e7817 */
[--C-:B------:R-:W-:Y:S02]  /*0cb0*/  LOP3.LUT R16, R16, UR13, R23.reuse, 0x78, !PT ;  /* 0x0000000d10107c12 */ /* 0x100fe4000f8e7817 */
[--C-:B------:R-:W-:Y:S02]  /*0cc0*/  LOP3.LUT R17, R17, UR14, R23.reuse, 0x78, !PT ;  /* 0x0000000e11117c12 */ /* 0x100fe4000f8e7817 */
[--C-:B------:R-:W-:Y:S01]  /*0cd0*/  LOP3.LUT R18, R18, UR15, R23.reuse, 0x78, !PT ;  /* 0x0000000f12127c12 */ /* 0x100fe2000f8e7817 */
[----:B------:R-:W4:Y:S01]  /*0ce0*/  LDCU.128 UR12, c[0x3][0x330] ;  /* 0x00c06600ff0c77ac */ /* 0x000f220008000c00 */
[----:B-----5:R-:W-:-:S02]  /*0cf0*/  LOP3.LUT R19, R19, UR24, R23, 0x78, !PT ;  /* 0x0000001813137c12 */ /* 0x020fc4000f8e7817 */
[--C-:B------:R-:W-:Y:S02]  /*0d00*/  LOP3.LUT R20, R20, UR25, R23.reuse, 0x78, !PT ;  /* 0x0000001914147c12 */ /* 0x100fe4000f8e7817 */
[--C-:B------:R-:W-:Y:S02]  /*0d10*/  LOP3.LUT R21, R21, UR26, R23.reuse, 0x78, !PT ;  /* 0x0000001a15157c12 */ /* 0x100fe4000f8e7817 */
[----:B------:R-:W-:Y:S01]  /*0d20*/  LOP3.LUT R6, R6, UR27, R23, 0x78, !PT ;  /* 0x0000001b06067c12 */ /* 0x000fe2000f8e7817 */
[----:B------:R-:W5:Y:S01]  /*0d30*/  LDCU.128 UR24, c[0x3][0x340] ;  /* 0x00c06800ff1877ac */ /* 0x000f620008000c00 */
[--C-:B0-----:R-:W-:Y:S02]  /*0d40*/  LOP3.LUT R7, R7, UR4, R24.reuse, 0x78, !PT ;  /* 0x0000000407077c12 */ /* 0x101fe4000f8e7818 */
[--C-:B------:R-:W-:Y:S02]  /*0d50*/  LOP3.LUT R8, R8, UR5, R24.reuse, 0x78, !PT ;  /* 0x0000000508087c12 */ /* 0x100fe4000f8e7818 */
[----:B------:R-:W-:-:S02]  /*0d60*/  LOP3.LUT R9, R9, UR6, R24, 0x78, !PT ;  /* 0x0000000609097c12 */ /* 0x000fc4000f8e7818 */
[--C-:B------:R-:W-:Y:S01]  /*0d70*/  LOP3.LUT R10, R10, UR7, R24.reuse, 0x78, !PT ;  /* 0x000000070a0a7c12 */ /* 0x100fe2000f8e7818 */
[----:B------:R-:W0:Y:S01]  /*0d80*/  LDCU.128 UR4, c[0x3][0x350] ;  /* 0x00c06a00ff0477ac */ /* 0x000e220008000c00 */
[--C-:B---3--:R-:W-:Y:S02]  /*0d90*/  LOP3.LUT R11, R11, UR8, R24.reuse, 0x78, !PT ;  /* 0x000000080b0b7c12 */ /* 0x108fe4000f8e7818 */
[--C-:B------:R-:W-:Y:S02]  /*0da0*/  LOP3.LUT R12, R12, UR9, R24.reuse, 0x78, !PT ;  /* 0x000000090c0c7c12 */ /* 0x100fe4000f8e7818 */
[--C-:B------:R-:W-:Y:S02]  /*0db0*/  LOP3.LUT R13, R13, UR10, R24.reuse, 0x78, !PT ;  /* 0x0000000a0d0d7c12 */ /* 0x100fe4000f8e7818 */
[--C-:B------:R-:W-:Y:S01]  /*0dc0*/  LOP3.LUT R14, R14, UR11, R24.reuse, 0x78, !PT ;  /* 0x0000000b0e0e7c12 */ /* 0x100fe2000f8e7818 */
[----:B------:R-:W3:Y:S01]  /*0dd0*/  LDCU.128 UR8, c[0x3][0x360] ;  /* 0x00c06c00ff0877ac */ /* 0x000ee20008000c00 */
        /* <DEDUP_REMOVED lines=26> */
[--C-:B-1----:R-:W-:Y:S02]  /*0f80*/  LOP3.LUT R19, R19, UR20, R22.reuse, 0x78, !PT ;  /* 0x0000001413137c12 */ /* 0x102fe4000f8e7816 */
[--C-:B------:R-:W-:Y:S02]  /*0f90*/  LOP3.LUT R20, R20, UR21, R22.reuse, 0x78, !PT ;  /* 0x0000001514147c12 */ /* 0x100fe4000f8e7816 */
[----:B------:R-:W-:Y:S02]  /*0fa0*/  SHF.R.S32.HI R23, RZ, 0x1f, R23 ;  /* 0x0000001fff177819 */ /* 0x000fe40000011417 */
[--C-:B------:R-:W-:Y:S02]  /*0fb0*/  LOP3.LUT R21, R21, UR22, R22.reuse, 0x78, !PT ;  /* 0x0000001615157c12 */ /* 0x100fe4000f8e7816 */
[----:B------:R-:W-:Y:S01]  /*0fc0*/  LOP3.LUT R6, R6, UR23, R22, 0x78, !PT ;  /* 0x0000001706067c12 */ /* 0x000fe2000f8e7816 */
        /* <DEDUP_REMOVED lines=14> */
[--C-:B------:R-:W-:Y:S01]  /*10b0*/  LOP3.LUT R18, R18, UR7, R23.reuse, 0x78, !PT ;  /* 0x0000000712127c12 */ /* 0x100fe2000f8e7817 */
[----:B------:R-:W0:Y:S01]  /*10c0*/  LDCU.128 UR4, c[0x3][0x3f0] ;  /* 0x00c07e00ff0477ac */ /* 0x000e220008000c00 */
[----:B---3--:R-:W-:-:S02]  /*10d0*/  LOP3.LUT R19, R19, UR8, R23, 0x78, !PT ;  /* 0x0000000813137c12 */ /* 0x008fc4000f8e7817 */
[--C-:B------:R-:W-:Y:S02]  /*10e0*/  LOP3.LUT R20, R20, UR9, R23.reuse, 0x78, !PT ;  /* 0x0000000914147c12 */ /* 0x100fe4000f8e7817 */
[--C-:B------:R-:W-:Y:S02]  /*10f0*/  LOP3.LUT R21, R21, UR10, R23.reuse, 0x78, !PT ;  /* 0x0000000a15157c12 */ /* 0x100fe4000f8e7817 */
[----:B------:R-:W-:Y:S01]  /*1100*/  LOP3.LUT R6, R6, UR11, R23, 0x78, !PT ;  /* 0x0000000b06067c12 */ /* 0x000fe2000f8e7817 */
[----:B------:R-:W3:Y:S01]  /*1110*/  LDCU.128 UR8, c[0x3][0x400] ;  /* 0x00c08000ff0877ac */ /* 0x000ee20008000c00 */
[C---:B------:R-:W-:Y:S02]  /*1120*/  IMAD.SHL.U32 R22, R0.reuse, 0x10000000, RZ ;  /* 0x1000000000167824 */ /* 0x040fe400078e00ff */
[----:B------:R-:W-:-:S03]  /*1130*/  IMAD.SHL.U32 R23, R0, 0x8000000, RZ ;  /* 0x0800000000177824 */ /* 0x000fc600078e00ff */
[----:B------:R-:W-:Y:S02]  /*1140*/  SHF.R.S32.HI R22, RZ, 0x1f, R22 ;  /* 0x0000001fff167819 */ /* 0x000fe40000011416 */
[----:B------:R-:W-:Y:S02]  /*1150*/  SHF.R.S32.HI R23, RZ, 0x1f, R23 ;  /* 0x0000001fff177819 */ /* 0x000fe40000011417 */
        /* <DEDUP_REMOVED lines=20> */
[----:B---3--:R-:W-:-:S02]  /*12a0*/  LOP3.LUT R7, R7, UR8, R23, 0x78, !PT ;  /* 0x0000000807077c12 */ /* 0x008fc4000f8e7817 */
[--C-:B------:R-:W-:Y:S02]  /*12b0*/  LOP3.LUT R8, R8, UR9, R23.reuse, 0x78, !PT ;  /* 0x0000000908087c12 */ /* 0x100fe4000f8e7817 */
[--C-:B------:R-:W-:Y:S02]  /*12c0*/  LOP3.LUT R9, R9, UR10, R23.reuse, 0x78, !PT ;  /* 0x0000000a09097c12 */ /* 0x100fe4000f8e7817 */
[--C-:B------:R-:W-:Y:S01]  /*12d0*/  LOP3.LUT R10, R10, UR11, R23.reuse, 0x78, !PT ;  /* 0x0000000b0a0a7c12 */ /* 0x100fe2000f8e7817 */
[----:B------:R-:W3:Y:S01]  /*12e0*/  LDCU.128 UR8, c[0x3][0x450] ;  /* 0x00c08a00ff0877ac */ /* 0x000ee20008000c00 */
[----:B------:R-:W-:Y:S01]  /*12f0*/  IMAD.SHL.U32 R22, R0, 0x4000000, RZ ;  /* 0x0400000000167824 */ /* 0x000fe200078e00ff */
[--C-:B-1----:R-:W-:Y:S02]  /*1300*/  LOP3.LUT R11, R11, UR20, R23.reuse, 0x78, !PT ;  /* 0x000000140b0b7c12 */ /* 0x102fe4000f8e7817 */
[--C-:B------:R-:W-:Y:S02]  /*1310*/  LOP3.LUT R12, R12, UR21, R23.reuse, 0x78, !PT ;  /* 0x000000150c0c7c12 */ /* 0x100fe4000f8e7817 */
[----:B------:R-:W-:-:S02]  /*1320*/  LOP3.LUT R13, R13, UR22, R23, 0x78, !PT ;  /* 0x000000160d0d7c12 */ /* 0x000fc4000f8e7817 */
[--C-:B------:R-:W-:Y:S01]  /*1330*/  LOP3.LUT R14, R14, UR23, R23.reuse, 0x78, !PT ;  /* 0x000000170e0e7c12 */ /* 0x100fe2000f8e7817 */
[----:B------:R-:W1:Y:S01]  /*1340*/  LDCU.128 UR20, c[0x3][0x460] ;  /* 0x00c08c00ff1477ac */ /* 0x000e620008000c00 */
[--C-:B----4-:R-:W-:Y:S02]  /*1350*/  LOP3.LUT R15, R15, UR12, R23.reuse, 0x78, !PT ;  /* 0x0000000c0f0f7c12 */ /* 0x110fe4000f8e7817 */
[--C-:B------:R-:W-:Y:S02]  /*1360*/  LOP3.LUT R16, R16, UR13, R23.reuse, 0x78, !PT ;  /* 0x0000000d10107c12 */ /* 0x100fe4000f8e7817 */
[--C-:B------:R-:W-:Y:S02]  /*1370*/  LOP3.LUT R17, R17, UR14, R23.reuse, 0x78, !PT ;  /* 0x0000000e11117c12 */ /* 0x100fe4000f8e7817 */
[----:B------:R-:W-:Y:S01]  /*1380*/  LOP3.LUT R18, R18, UR15, R23, 0x78, !PT ;  /* 0x0000000f12127c12 */ /* 0x000fe2000f8e7817 */
[----:B------:R-:W4:Y:S01]  /*1390*/  LDCU.128 UR12, c[0x3][0x470] ;  /* 0x00c08e00ff0c77ac */ /* 0x000f220008000c00 */
[----:B------:R-:W-:-:S02]  /*13a0*/  SHF.R.S32.HI R22, RZ, 0x1f, R22 ;  /* 0x0000001fff167819 */ /* 0x000fc40000011416 */
[--C-:B-----5:R-:W-:Y:S02]  /*13b0*/  LOP3.LUT R19, R19, UR24, R23.reuse, 0x78, !PT ;  /* 0x0000001813137c12 */ /* 0x120fe4000f8e7817 */
[--C-:B------:R-:W-:Y:S02]  /*13c0*/  LOP3.LUT R20, R20, UR25, R23.reuse, 0x78, !PT ;  /* 0x0000001914147c12 */ /* 0x100fe4000f8e7817 */
[--C-:B------:R-:W-:Y:S02]  /*13d0*/  LOP3.LUT R21, R21, UR26, R23.reuse, 0x78, !PT ;  /* 0x0000001a15157c12 */ /* 0x100fe4000f8e7817 */
[----:B------:R-:W-:Y:S01]  /*13e0*/  LOP3.LUT R6, R6, UR27, R23, 0x78, !PT ;  /* 0x0000001b06067c12 */ /* 0x000fe2000f8e7817 */
[----:B------:R-:W5:Y:S01]  /*13f0*/  LDCU.128 UR24, c[0x3][0x480] ;  /* 0x00c09000ff1877ac */ /* 0x000f620008000c00 */
[--C-:B0-----:R-:W-:Y:S02]  /*1400*/  LOP3.LUT R7, R7, UR4, R22.reuse, 0x78, !PT ;  /* 0x0000000407077c12 */ /* 0x101fe4000f8e7816 */
[----:B------:R-:W-:-:S02]  /*1410*/  LOP3.LUT R8, R8, UR5, R22, 0x78, !PT ;  /* 0x0000000508087c12 */ /* 0x000fc4000f8e7816 */
[--C-:B------:R-:W-:Y:S02]  /*1420*/  LOP3.LUT R9, R9, UR6, R22.reuse, 0x78, !PT ;  /* 0x0000000609097c12 */ /* 0x100fe4000f8e7816 */
[--C-:B------:R-:W-:Y:S01]  /*1430*/  LOP3.LUT R10, R10, UR7, R22.reuse, 0x78, !PT ;  /* 0x000000070a0a7c12 */ /* 0x100fe2000f8e7816 */
[----:B------:R-:W0:Y:S01]  /*1440*/  LDCU.128 UR4, c[0x3][0x490] ;  /* 0x00c09200ff0477ac */ /* 0x000e220008000c00 */
[--C-:B---3--:R-:W-:Y:S02]  /*1450*/  LOP3.LUT R11, R11, UR8, R22.reuse, 0x78, !PT ;  /* 0x000000080b0b7c12 */ /* 0x108fe4000f8e7816 */
[--C-:B------:R-:W-:Y:S02]  /*1460*/  LOP3.LUT R12, R12, UR9, R22.reuse, 0x78, !PT ;  /* 0x000000090c0c7c12 */ /* 0x100fe4000f8e7816 */
[--C-:B------:R-:W-:Y:S02]  /*1470*/  LOP3.LUT R13, R13, UR10, R22.reuse, 0x78, !PT ;  /* 0x0000000a0d0d7c12 */ /* 0x100fe4000f8e7816 */
[--C-:B------:R-:W-:Y:S01]  /*1480*/  LOP3.LUT R14, R14, UR11, R22.reuse, 0x78, !PT ;  /* 0x0000000b0e0e7c12 */ /* 0x100fe2000f8e7816 */
[----:B------:R-:W3:Y:S01]  /*1490*/  LDCU.128 UR8, c[0x3][0x4a0] ;  /* 0x00c09400ff0877ac */ /* 0x000ee20008000c00 */
[----:B------:R-:W-:Y:S01]  /*14a0*/  IMAD.SHL.U32 R23, R0, 0x2000000, RZ ;  /* 0x0200000000177824 */ /* 0x000fe200078e00ff */
[----:B-1----:R-:W-:-:S02]  /*14b0*/  LOP3.LUT R15, R15, UR20, R22, 0x78, !PT ;  /* 0x000000140f0f7c12 */ /* 0x002fc4000f8e7816 */
[--C-:B------:R-:W-:Y:S02]  /*14c0*/  LOP3.LUT R16, R16, UR21, R22.reuse, 0x78, !PT ;  /* 0x0000001510107c12 */ /* 0x100fe4000f8e7816 */
[--C-:B------:R-:W-:Y:S02]  /*14d0*/  LOP3.LUT R17, R17, UR22, R22.reuse, 0x78, !PT ;  /* 0x0000001611117c12 */ /* 0x100fe4000f8e7816 */
[--C-:B------:R-:W-:Y:S01]  /*14e0*/  LOP3.LUT R18, R18, UR23, R22.reuse, 0x78, !PT ;  /* 0x0000001712127c12 */ /* 0x100fe2000f8e7816 */
[----:B------:R-:W1:Y:S01]  /*14f0*/  LDCU.128 UR20, c[0x3][0x4b0] ;  /* 0x00c09600ff1477ac */ /* 0x000e620008000c00 */
[----:B------:R-:W-:Y:S02]  /*1500*/  SHF.R.S32.HI R23, RZ, 0x1f, R23 ;  /* 0x0000001fff177819 */ /* 0x000fe40000011417 */
        /* <DEDUP_REMOVED lines=18> */
[----:B------:R-:W-:Y:S01]  /*1630*/  LOP3.LUT R18, R18, UR11, R23, 0x78, !PT ;  /* 0x0000000b12127c12 */ /* 0x000fe2000f8e7817 */
[----:B------:R-:W3:Y:S01]  /*1640*/  LDCU.128 UR8, c[0x3][0x4f0] ;  /* 0x00c09e00ff0877ac */ /* 0x000ee20008000c00 */
[----:B------:R-:W-:-:S05]  /*1650*/  SHF.R.U32.HI R0, RZ, 0x7, R0 ;  /* 0x00000007ff007819 */ /* 0x000fca0000011600 */
[----:B------:R-:W-:Y:S01]  /*1660*/  IMAD.MOV R22, RZ, RZ, -R0 ;  /* 0x000000ffff167224 */ /* 0x000fe200078e0a00 */
[----:B--2---:R-:W-:Y:S02]  /*1670*/  LOP3.LUT R0, R5, 0x1, RZ, 0xc0, !PT ;  /* 0x0000000105007812 */ /* 0x004fe400078ec0ff */
[--C-:B-1----:R-:W-:Y:S02]  /*1680*/  LOP3.LUT R19, R19, UR20, R23.reuse, 0x78, !PT ;  /* 0x0000001413137c12 */ /* 0x102fe4000f8e7817 */
[--C-:B------:R-:W-:Y:S02]  /*1690*/  LOP3.LUT R20, R20, UR21, R23.reuse, 0x78, !PT ;  /* 0x0000001514147c12 */ /* 0x100fe4000f8e7817 */
[--C-:B------:R-:W-:Y:S02]  /*16a0*/  LOP3.LUT R21, R21, UR22, R23.reuse, 0x78, !PT ;  /* 0x0000001615157c12 */ /* 0x100fe4000f8e7817 */
[----:B------:R-:W-:Y:S01]  /*16b0*/  LOP3.LUT R6, R6, UR23, R23, 0x78, !PT ;  /* 0x0000001706067c12 */ /* 0x000fe2000f8e7817 */
[----:B------:R-:W-:Y:S01]  /*16c0*/  IMAD.MOV R23, RZ, RZ, -R0 ;  /* 0x000000ffff177224 */ /* 0x000fe200078e0a00 */
[--C-:B----4-:R-:W-:Y:S01]  /*16d0*/  LOP3.LUT R7, R7, UR12, R22.reuse, 0x78, !PT ;  /* 0x0000000c07077c12 */ /* 0x110fe2000f8e7816 */
[----:B------:R-:W-:Y:S01]  /*16e0*/  IMAD.SHL.U32 R0, R5, 0x40000000, RZ ;  /* 0x4000000005007824 */ /* 0x000fe200078e00ff */
[--C-:B------:R-:W-:Y:S01]  /*16f0*/  LOP3.LUT R8, R8, UR13, R22.reuse, 0x78, !PT ;  /* 0x0000000d08087c12 */ /* 0x100fe2000f8e7816 */
[----:B------:R-:W1:Y:S01]  /*1700*/  LDCU.128 UR20, c[0x3][0x500] ;  /* 0x00c0a000ff1477ac */ /* 0x000e620008000c00 */
[----:B------:R-:W-:-:S02]  /*1710*/  LOP3.LUT R9, R9, UR14, R22, 0x78, !PT ;  /* 0x0000000e09097c12 */ /* 0x000fc4000f8e7816 */
[--C-:B------:R-:W-:Y:S01]  /*1720*/  LOP3.LUT R10, R10, UR15, R22.reuse, 0x78, !PT ;  /* 0x0000000f0a0a7c12 */ /* 0x100fe2000f8e7816 */
[----:B------:R-:W2:Y:S01]  /*1730*/  LDCU.128 UR12, c[0x3][0x510] ;  /* 0x00c0a200ff0c77ac */ /* 0x000ea20008000c00 */
[--C-:B-----5:R-:W-:Y:S02]  /*1740*/  LOP3.LUT R11, R11, UR24, R22.reuse, 0x78, !PT ;  /* 0x000000180b0b7c12 */ /* 0x120fe4000f8e7816 */
[--C-:B------:R-:W-:Y:S02]  /*1750*/  LOP3.LUT R12, R12, UR25, R22.reuse, 0x78, !PT ;  /* 0x000000190c0c7c12 */ /* 0x100fe4000f8e7816 */
[--C-:B------:R-:W-:Y:S02]  /*1760*/  LOP3.LUT R13, R13, UR26, R22.reuse, 0x78, !PT ;  /* 0x0000001a0d0d7c12 */ /* 0x100fe4000f8e7816 */
[--C-:B------:R-:W-:Y:S01]  /*1770*/  LOP3.LUT R14, R14, UR27, R22.reuse, 0x78, !PT ;  /* 0x0000001b0e0e7c12 */ /* 0x100fe2000f8e7816 */
[----:B------:R-:W4:Y:S01]  /*1780*/  LDCU.128 UR24, c[0x3][0x520] ;  /* 0x00c0a400ff1877ac */ /* 0x000f220008000c00 */
        /* <DEDUP_REMOVED lines=10> */
[----:B------:R-:W-:Y:S02]  /*1830*/  SHF.R.S32.HI R22, RZ, 0x1f, R0 ;  /* 0x0000001fff167819 */ /* 0x000fe40000011400 */
[----:B------:R-:W5:Y:S01]  /*1840*/  LDG.E.U8 R0, desc[UR16][R2.64+0x4] ;  /* 0x0000041002007981 */ /* 0x000f62000c1e1100 */
[--C-:B-1----:R-:W-:Y:S02]  /*1850*/  LOP3.LUT R7, R7, UR20, R23.reuse, 0x78, !PT ;  /* 0x0000001407077c12 */ /* 0x102fe4000f8e7817 */
[--C-:B------:R-:W-:Y:S02]  /*1860*/  LOP3.LUT R8, R8, UR21, R23.reuse, 0x78, !PT ;  /* 0x0000001508087c12 */ /* 0x100fe4000f8e7817 */
[--C-:B------:R-:W-:Y:S02]  /*1870*/  LOP3.LUT R9, R9, UR22, R23.reuse, 0x78, !PT ;  /* 0x0000001609097c12 */ /* 0x100fe4000f8e7817 */
[--C-:B------:R-:W-:Y:S01]  /*1880*/  LOP3.LUT R10, R10, UR23, R23.reuse, 0x78, !PT ;  /* 0x000000170a0a7c12 */ /* 0x100fe2000f8e7817 */
[----:B------:R-:W1:Y:S01]  /*1890*/  LDCU.128 UR20, c[0x3][0x550] ;  /* 0x00c0aa00ff1477ac */ /* 0x000e620008000c00 */
[----:B--2---:R-:W-:-:S02]  /*18a0*/  LOP3.LUT R11, R11, UR12, R23, 0x78, !PT ;  /* 0x0000000c0b0b7c12 */ /* 0x004fc4000f8e7817 */
[--C-:B------:R-:W-:Y:S02]  /*18b0*/  LOP3.LUT R12, R12, UR13, R23.reuse, 0x78, !PT ;  /* 0x0000000d0c0c7c12 */ /* 0x100fe4000f8e7817 */
[--C-:B------:R-:W-:Y:S02]  /*18c0*/  LOP3.LUT R13, R13, UR14, R23.reuse, 0x78, !PT ;  /* 0x0000000e0d0d7c12 */ /* 0x100fe4000f8e7817 */
[--C-:B------:R-:W-:Y:S01]  /*18d0*/  LOP3.LUT R14, R14, UR15, R23.reuse, 0x78, !PT ;  /* 0x0000000f0e0e7c12 */ /* 0x100fe2000f8e7817 */
[----:B------:R-:W2:Y:S01]  /*18e0*/  LDCU.128 UR12, c[0x3][0x560] ;  /* 0x00c0ac00ff0c77ac */ /* 0x000ea20008000c00 */
[--C-:B----4-:R-:W-:Y:S02]  /*18f0*/  LOP3.LUT R15, R15, UR24, R23.reuse, 0x78, !PT ;  /* 0x000000180f0f7c12 */ /* 0x110fe4000f8e7817 */
[--C-:B------:R-:W-:Y:S02]  /*1900*/  LOP3.LUT R16, R16, UR25, R23.reuse, 0x78, !PT ;  /* 0x0000001910107c12 */ /* 0x100fe4000f8e7817 */
[----:B------:R-:W-:-:S02]  /*1910*/  LOP3.LUT R17, R17, UR26, R23, 0x78, !PT ;  /* 0x0000001a11117c12 */ /* 0x000fc4000f8e7817 */
[--C-:B------:R-:W-:Y:S01]  /*1920*/  LOP3.LUT R18, R18, UR27, R23.reuse, 0x78, !PT ;  /* 0x0000001b12127c12 */ /* 0x100fe2000f8e7817 */
[----:B------:R-:W4:Y:S01]  /*1930*/  LDCU.128 UR24, c[0x3][0x570] ;  /* 0x00c0ae00ff1877ac */ /* 0x000f220008000c00 */
        /* <DEDUP_REMOVED lines=10> */
[--C-:B-1----:R-:W-:Y:S02]  /*19e0*/  LOP3.LUT R11, R11, UR20, R22.reuse, 0x78, !PT ;  /* 0x000000140b0b7c12 */ /* 0x102fe4000f8e7816 */
[--C-:B------:R-:W-:Y:S02]  /*19f0*/  LOP3.LUT R12, R12, UR21, R22.reuse, 0x78, !PT ;  /* 0x000000150c0c7c12 */ /* 0x100fe4000f8e7816 */
[----:B------:R-:W-:-:S02]  /*1a00*/  LOP3.LUT R13, R13, UR22, R22, 0x78, !PT ;  /* 0x000000160d0d7c12 */ /* 0x000fc4000f8e7816 */
[--C-:B------:R-:W-:Y:S01]  /*1a10*/  LOP3.LUT R14, R14, UR23, R22.reuse, 0x78, !PT ;  /* 0x000000170e0e7c12 */ /* 0x100fe2000f8e7816 */
[----:B------:R-:W1:Y:S01]  /*1a20*/  LDCU.128 UR20, c[0x3][0x5a0] ;  /* 0x00c0b400ff1477ac */ /* 0x000e620008000c00 */
[--C-:B--2---:R-:W-:Y:S02]  /*1a30*/  LOP3.LUT R15, R15, UR12, R22.reuse, 0x78, !PT ;  /* 0x0000000c0f0f7c12 */ /* 0x104fe4000f8e7816 */
[--C-:B------:R-:W-:Y:S02]  /*1a40*/  LOP3.LUT R16, R16, UR13, R22.reuse, 0x78, !PT ;  /* 0x0000000d10107c12 */ /* 0x100fe4000f8e7816 */
[--C-:B------:R-:W-:Y:S02]  /*1a50*/  LOP3.LUT R17, R17, UR14, R22.reuse, 0x78, !PT ;  /* 0x0000000e11117c12 */ /* 0x100fe4000f8e7816 */
[--C-:B------:R-:W-:Y:S01]  /*1a60*/  LOP3.LUT R18, R18, UR15, R22.reuse, 0x78, !PT ;  /* 0x0000000f12127c12 */ /* 0x100fe2000f8e7816 */
[----:B------:R-:W2:Y:S01]  /*1a70*/  LDCU.128 UR12, c[0x3][0x5b0] ;  /* 0x00c0b600ff0c77ac */ /* 0x000ea20008000c00 */
[----:B------:R-:W-:Y:S01]  /*1a80*/  IMAD.SHL.U32 R23, R5, 0x20000000, RZ ;  /* 0x2000000005177824 */ /* 0x000fe200078e00ff */
[----:B----4-:R-:W-:-:S02]  /*1a90*/  LOP3.LUT R19, R19, UR24, R22, 0x78, !PT ;  /* 0x0000001813137c12 */ /* 0x010fc4000f8e7816 */
[--C-:B------:R-:W-:Y:S02]  /*1aa0*/  LOP3.LUT R20, R20, UR25, R22.reuse, 0x78, !PT ;  /* 0x0000001914147c12 */ /* 0x100fe4000f8e7816 */
[--C-:B------:R-:W-:Y:S02]  /*1ab0*/  LOP3.LUT R21, R21, UR26, R22.reuse, 0x78, !PT ;  /* 0x0000001a15157c12 */ /* 0x100fe4000f8e7816 */
[----:B------:R-:W-:Y:S01]  /*1ac0*/  LOP3.LUT R6, R6, UR27, R22, 0x78, !PT ;  /* 0x0000001b06067c12 */ /* 0x000fe2000f8e7816 */
[----:B------:R-:W4:Y:S01]  /*1ad0*/  LDCU.128 UR24, c[0x3][0x5c0] ;  /* 0x00c0b800ff1877ac */ /* 0x000f220008000c00 */
[----:B------:R-:W-:-:S04]  /*1ae0*/  SHF.R.S32.HI R23, RZ, 0x1f, R23 ;  /* 0x0000001fff177819 */ /* 0x000fc80000011417 */
[--C-:B0-----:R-:W-:Y:S02]  /*1af0*/  LOP3.LUT R7, R7, UR4, R23.reuse, 0x78, !PT ;  /* 0x0000000407077c12 */ /* 0x101fe4000f8e7817 */
[--C-:B------:R-:W-:Y:S02]  /*1b00*/  LOP3.LUT R8, R8, UR5, R23.reuse, 0x78, !PT ;  /* 0x0000000508087c12 */ /* 0x100fe4000f8e7817 */
[--C-:B------:R-:W-:Y:S02]  /*1b10*/  LOP3.LUT R9, R9, UR6, R23.reuse, 0x78, !PT ;  /* 0x0000000609097c12 */ /* 0x100fe4000f8e7817 */
[--C-:B------:R-:W-:Y:S01]  /*1b20*/  LOP3.LUT R10, R10, UR7, R23.reuse, 0x78, !PT ;  /* 0x000000070a0a7c12 */ /* 0x100fe2000f8e7817 */
[----:B------:R-:W0:Y:S01]  /*1b30*/  LDCU.128 UR4, c[0x3][0x5d0] ;  /* 0x00c0ba00ff0477ac */ /* 0x000e220008000c00 */
[--C-:B---3--:R-:W-:Y:S02]  /*1b40*/  LOP3.LUT R11, R11, UR8, R23.reuse, 0x78, !PT ;  /* 0x000000080b0b7c12 */ /* 0x108fe4000f8e7817 */
[----:B------:R-:W-:-:S02]  /*1b50*/  LOP3.LUT R12, R12, UR9, R23, 0x78, !PT ;  /* 0x000000090c0c7c12 */ /* 0x000fc4000f8e7817 */
[--C-:B------:R-:W-:Y:S02]  /*1b60*/  LOP3.LUT R13, R13, UR10, R23.reuse, 0x78, !PT ;  /* 0x0000000a0d0d7c12 */ /* 0x100fe4000f8e7817 */
[--C-:B------:R-:W-:Y:S01]  /*1b70*/  LOP3.LUT R14, R14, UR11, R23.reuse, 0x78, !PT ;  /* 0x0000000b0e0e7c12 */ /* 0x100fe2000f8e7817 */
[----:B------:R-:W3:Y:S01]  /*1b80*/  LDCU.128 UR8, c[0x3][0x5e0] ;  /* 0x00c0bc00ff0877ac */ /* 0x000ee20008000c00 */
        /* <DEDUP_REMOVED lines=8> */
[----:B------:R-:W-:Y:S01]  /*1c10*/  LOP3.LUT R6, R6, UR15, R23, 0x78, !PT ;  /* 0x0000000f06067c12 */ /* 0x000fe2000f8e7817 */
[----:B------:R-:W2:Y:S01]  /*1c20*/  LDCU.128 UR12, c[0x3][0x600] ;  /* 0x00c0c000ff0c77ac */ /* 0x000ea20008000c00 */
[C---:B------:R-:W-:Y:S02]  /*1c30*/  IMAD.SHL.U32 R22, R5.reuse, 0x10000000, RZ ;  /* 0x1000000005167824 */ /* 0x040fe400078e00ff */
[----:B------:R-:W-:-:S03]  /*1c40*/  IMAD.SHL.U32 R23, R5, 0x8000000, RZ ;  /* 0x0800000005177824 */ /* 0x000fc600078e00ff */
[----:B------:R-:W-:Y:S02]  /*1c50*/  SHF.R.S32.HI R22, RZ, 0x1f, R22 ;  /* 0x0000001fff167819 */ /* 0x000fe40000011416 */
[----:B------:R-:W-:Y:S02]  /*1c60*/  SHF.R.S32.HI R23, RZ, 0x1f, R23 ;  /* 0x0000001fff177819 */ /* 0x000fe40000011417 */
[--C-:B----4-:R-:W-:Y:S02]  /*1c70*/  LOP3.LUT R7, R7, UR24, R22.reuse, 0x78, !PT ;  /* 0x0000001807077c12 */ /* 0x110fe4000f8e7816 */
        /* <DEDUP_REMOVED lines=14> */
[--C-:B-1----:R-:W-:Y:S02]  /*1d60*/  LOP3.LUT R19, R19, UR20, R22.reuse, 0x78, !PT ;  /* 0x0000001413137c12 */ /* 0x102fe4000f8e7816 */
[--C-:B------:R-:W-:Y:S02]  /*1d70*/  LOP3.LUT R20, R20, UR21, R22.reuse, 0x78, !PT ;  /* 0x0000001514147c12 */ /* 0x100fe4000f8e7816 */
[--C-:B------:R-:W-:Y:S02]  /*1d80*/  LOP3.LUT R21, R21, UR22, R22.reuse, 0x78, !PT ;  /* 0x0000001615157c12 */ /* 0x100fe4000f8e7816 */
[----:B------:R-:W-:Y:S01]  /*1d90*/  LOP3.LUT R6, R6, UR23, R22, 0x78, !PT ;  /* 0x0000001706067c12 */ /* 0x000fe2000f8e7816 */
[----:B------:R-:W1:Y:S01]  /*1da0*/  LDCU.128 UR20, c[0x3][0x640] ;  /* 0x00c0c800ff1477ac */ /* 0x000e620008000c00 */
[----:B--2---:R-:W-:-:S02]  /*1db0*/  LOP3.LUT R7, R7, UR12, R23, 0x78, !PT ;  /* 0x0000000c07077c12 */ /* 0x004fc4000f8e7817 */
[--C-:B------:R-:W-:Y:S02]  /*1dc0*/  LOP3.LUT R8, R8, UR13, R23.reuse, 0x78, !PT ;  /* 0x0000000d08087c12 */ /* 0x100fe4000f8e7817 */
[--C-:B------:R-:W-:Y:S02]  /*1dd0*/  LOP3.LUT R9, R9, UR14, R23.reuse, 0x78, !PT ;  /* 0x0000000e09097c12 */ /* 0x100fe4000f8e7817 */
[--C-:B------:R-:W-:Y:S01]  /*1de0*/  LOP3.LUT R10, R10, UR15, R23.reuse, 0x78, !PT ;  /* 0x0000000f0a0a7c12 */ /* 0x100fe2000f8e7817 */
[----:B------:R-:W2:Y:S01]  /*1df0*/  LDCU.128 UR12, c[0x3][0x650] ;  /* 0x00c0ca00ff0c77ac */ /* 0x000ea20008000c00 */
[----:B------:R-:W-:Y:S01]  /*1e00*/  IMAD.SHL.U32 R22, R5, 0x4000000, RZ ;  /* 0x0400000005167824 */ /* 0x000fe200078e00ff */
[--C-:B----4-:R-:W-:Y:S02]  /*1e10*/  LOP3.LUT R11, R11, UR24, R23.reuse, 0x78, !PT ;  /* 0x000000180b0b7c12 */ /* 0x110fe4000f8e7817 */
[--C-:B------:R-:W-:Y:S02]  /*1e20*/  LOP3.LUT R12, R12, UR25, R23.reuse, 0x78, !PT ;  /* 0x000000190c0c7c12 */ /* 0x100fe4000f8e7817 */
[----:B------:R-:W-:-:S02]  /*1e30*/  LOP3.LUT R13, R13, UR26, R23, 0x78, !PT ;  /* 0x0000001a0d0d7c12 */ /* 0x000fc4000f8e7817 */
[--C-:B------:R-:W-:Y:S01]  /*1e40*/  LOP3.LUT R14, R14, UR27, R23.reuse, 0x78, !PT ;  /* 0x0000001b0e0e7c12 */ /* 0x100fe2000f8e7817 */
[----:B------:R-:W4:Y:S01]  /*1e50*/  LDCU.128 UR24, c[0x3][0x660] ;  /* 0x00c0cc00ff1877ac */ /* 0x000f220008000c00 */
[----:B------:R-:W-:Y:S02]  /*1e60*/  SHF.R.S32.HI R22, RZ, 0x1f, R22 ;  /* 0x0000001fff167819 */ /* 0x000fe40000011416 */
        /* <DEDUP_REMOVED lines=24> */
[--C-:B------:R-:W-:Y:S01]  /*1ff0*/  LOP3.LUT R18, R18, UR27, R22.reuse, 0x78, !PT ;  /* 0x0000001b12127c12 */ /* 0x100fe2000f8e7816 */
[----:B------:R-:W4:Y:S01]  /*2000*/  LDCU.128 UR24, c[0x3][0x6b0] ;  /* 0x00c0d600ff1877ac */ /* 0x000f220008000c00 */
[----:B------:R-:W-:Y:S02]  /*2010*/  SHF.R.S32.HI R23, RZ, 0x1f, R23 ;  /* 0x0000001fff177819 */ /* 0x000fe40000011417 */
[--C-:B0-----:R-:W-:Y:S02]  /*2020*/  LOP3.LUT R19, R19, UR4, R22.reuse, 0x78, !PT ;  /* 0x0000000413137c12 */ /* 0x101fe4000f8e7816 */
[----:B------:R-:W-:-:S02]  /*2030*/  LOP3.LUT R20, R20, UR5, R22, 0x78, !PT ;  /* 0x0000000514147c12 */ /* 0x000fc4000f8e7816 */
[--C-:B------:R-:W-:Y:S02]  /*2040*/  LOP3.LUT R21, R21, UR6, R22.reuse, 0x78, !PT ;  /* 0x0000000615157c12 */ /* 0x100fe4000f8e7816 */
[----:B------:R-:W-:Y:S01]  /*2050*/  LOP3.LUT R6, R6, UR7, R22, 0x78, !PT ;  /* 0x0000000706067c12 */ /* 0x000fe2000f8e7816 */
        /* <DEDUP_REMOVED lines=11> */
[--C-:B--2---:R-:W-:Y:S02]  /*2110*/  LOP3.LUT R15, R15, UR12, R23.reuse, 0x78, !PT ;  /* 0x0000000c0f0f7c12 */ /* 0x104fe4000f8e7817 */
[--C-:B------:R-:W-:Y:S02]  /*2120*/  LOP3.LUT R16, R16, UR13, R23.reuse, 0x78, !PT ;  /* 0x0000000d10107c12 */ /* 0x100fe4000f8e7817 */
[----:B------:R-:W-:-:S02]  /*2130*/  LOP3.LUT R17, R17, UR14, R23, 0x78, !PT ;  /* 0x0000000e11117c12 */ /* 0x000fc4000f8e7817 */
[----:B------:R-:W-:Y:S01]  /*2140*/  LOP3.LUT R18, R18, UR15, R23, 0x78, !PT ;  /* 0x0000000f12127c12 */ /* 0x000fe2000f8e7817 */
[----:B------:R-:W2:Y:S01]  /*2150*/  LDCU.128 UR12, c[0x3][0x6f0] ;  /* 0x00c0de00ff0c77ac */ /* 0x000ea20008000c00 */
[----:B------:R-:W-:-:S05]  /*2160*/  SHF.R.U32.HI R5, RZ, 0x7, R5 ;  /* 0x00000007ff057819 */ /* 0x000fca0000011605 */
[----:B------:R-:W-:Y:S01]  /*2170*/  IMAD.MOV R22, RZ, RZ, -R5 ;  /* 0x000000ffff167224 */ /* 0x000fe200078e0a05 */
[----:B------:R-:W-:Y:S02]  /*2180*/  LOP3.LUT R5, R4, 0x1, RZ, 0xc0, !PT ;  /* 0x0000000104057812 */ /* 0x000fe400078ec0ff */
[--C-:B----4-:R-:W-:Y:S02]  /*2190*/  LOP3.LUT R19, R19, UR24, R23.reuse, 0x78, !PT ;  /* 0x0000001813137c12 */ /* 0x110fe4000f8e7817 */
[--C-:B------:R-:W-:Y:S02]  /*21a0*/  LOP3.LUT R20, R20, UR25, R23.reuse, 0x78, !PT ;  /* 0x0000001914147c12 */ /* 0x100fe4000f8e7817 */
[--C-:B------:R-:W-:Y:S02]  /*21b0*/  LOP3.LUT R21, R21, UR26, R23.reuse, 0x78, !PT ;  /* 0x0000001a15157c12 */ /* 0x100fe4000f8e7817 */
[----:B------:R-:W-:Y:S01]  /*21c0*/  LOP3.LUT R6, R6, UR27, R23, 0x78, !PT ;  /* 0x0000001b06067c12 */ /* 0x000fe2000f8e7817 */
[----:B------:R-:W-:Y:S01]  /*21d0*/  IMAD.MOV R23, RZ, RZ, -R5 ;  /* 0x000000ffff177224 */ /* 0x000fe200078e0a05 */
[--C-:B0-----:R-:W-:Y:S01]  /*21e0*/  LOP3.LUT R7, R7, UR4, R22.reuse, 0x78, !PT ;  /* 0x0000000407077c12 */ /* 0x101fe2000f8e7816 */
[----:B------:R-:W-:Y:S01]  /*21f0*/  IMAD.SHL.U32 R5, R4, 0x40000000, RZ ;  /* 0x4000000004057824 */ /* 0x000fe200078e00ff */
[--C-:B------:R-:W-:Y:S01]  /*2200*/  LOP3.LUT R8, R8, UR5, R22.reuse, 0x78, !PT ;  /* 0x0000000508087c12 */ /* 0x100fe2000f8e7816 */
[----:B------:R-:W0:Y:S01]  /*2210*/  LDCU.128 UR24, c[0x3][0x700] ;  /* 0x00c0e000ff1877ac */ /* 0x000e220008000c00 */
[----:B------:R-:W-:-:S02]  /*2220*/  LOP3.LUT R9, R9, UR6, R22, 0x78, !PT ;  /* 0x0000000609097c12 */ /* 0x000fc4000f8e7816 */
[--C-:B------:R-:W-:Y:S01]  /*2230*/  LOP3.LUT R10, R10, UR7, R22.reuse, 0x78, !PT ;  /* 0x000000070a0a7c12 */ /* 0x100fe2000f8e7816 */
[----:B------:R-:W4:Y:S01]  /*2240*/  LDCU.128 UR4, c[0x3][0x710] ;  /* 0x00c0e200ff0477ac */ /* 0x000f220008000c00 */
        /* <DEDUP_REMOVED lines=15> */
[----:B------:R-:W-:Y:S02]  /*2340*/  SHF.R.S32.HI R22, RZ, 0x1f, R5 ;  /* 0x0000001fff167819 */ /* 0x000fe40000011405 */
[----:B------:R-:W5:Y:S01]  /*2350*/  LDG.E.U8 R5, desc[UR16][R2.64+0x5] ;  /* 0x0000051002057981 */ /* 0x000f62000c1e1100 */
[--C-:B0-----:R-:W-:Y:S02]  /*2360*/  LOP3.LUT R7, R7, UR24, R23.reuse, 0x78, !PT ;  /* 0x0000001807077c12 */ /* 0x101fe4000f8e7817 */
[--C-:B------:R-:W-:Y:S02]  /*2370*/  LOP3.LUT R8, R8, UR25, R23.reuse, 0x78, !PT ;  /* 0x0000001908087c12 */ /* 0x100fe4000f8e7817 */
[--C-:B------:R-:W-:Y:S02]  /*2380*/  LOP3.LUT R9, R9, UR26, R23.reuse, 0x78, !PT ;  /* 0x0000001a09097c12 */ /* 0x100fe4000f8e7817 */
[--C-:B------:R-:W-:Y:S01]  /*2390*/  LOP3.LUT R10, R10, UR27, R23.reuse, 0x78, !PT ;  /* 0x0000001b0a0a7c12 */ /* 0x100fe2000f8e7817 */
[----:B------:R-:W0:Y:S01]  /*23a0*/  LDCU.128 UR24, c[0x3][0x750] ;  /* 0x00c0ea00ff1877ac */ /* 0x000e220008000c00 */
[----:B----4-:R-:W-:-:S02]  /*23b0*/  LOP3.LUT R11, R11, UR4, R23, 0x78, !PT ;  /* 0x000000040b0b7c12 */ /* 0x010fc4000f8e7817 */
[--C-:B------:R-:W-:Y:S02]  /*23c0*/  LOP3.LUT R12, R12, UR5, R23.reuse, 0x78, !PT ;  /* 0x000000050c0c7c12 */ /* 0x100fe4000f8e7817 */
[--C-:B------:R-:W-:Y:S02]  /*23d0*/  LOP3.LUT R13, R13, UR6, R23.reuse, 0x78, !PT ;  /* 0x000000060d0d7c12 */ /* 0x100fe4000f8e7817 */
[--C-:B------:R-:W-:Y:S01]  /*23e0*/  LOP3.LUT R14, R14, UR7, R23.reuse, 0x78, !PT ;  /* 0x000000070e0e7c12 */ /* 0x100fe2000f8e7817 */
[----:B------:R-:W4:Y:S01]  /*23f0*/  LDCU.128 UR4, c[0x3][0x760] ;  /* 0x00c0ec00ff0477ac */ /* 0x000f220008000c00 */
        /* <DEDUP_REMOVED lines=15> */
[--C-:B0-----:R-:W-:Y:S02]  /*24f0*/  LOP3.LUT R11, R11, UR24, R22.reuse, 0x78, !PT ;  /* 0x000000180b0b7c12 */ /* 0x101fe4000f8e7816 */
[--C-:B------:R-:W-:Y:S02]  /*2500*/  LOP3.LUT R12, R12, UR25, R22.reuse, 0x78, !PT ;  /* 0x000000190c0c7c12 */ /* 0x100fe4000f8e7816 */
[----:B------:R-:W-:-:S02]  /*2510*/  LOP3.LUT R13, R13, UR26, R22, 0x78, !PT ;  /* 0x0000001a0d0d7c12 */ /* 0x000fc4000f8e7816 */
[--C-:B------:R-:W-:Y:S01]  /*2520*/  LOP3.LUT R14, R14, UR27, R22.reuse, 0x78, !PT ;  /* 0x0000001b0e0e7c12 */ /* 0x100fe2000f8e7816 */
[----:B------:R-:W0:Y:S01]  /*2530*/  LDCU.128 UR24, c[0x3][0x7a0] ;  /* 0x00c0f400ff1877ac */ /* 0x000e220008000c00 */
[--C-:B----4-:R-:W-:Y:S02]  /*2540*/  LOP3.LUT R15, R15, UR4, R22.reuse, 0x78, !PT ;  /* 0x000000040f0f7c12 */ /* 0x110fe4000f8e7816 */
[--C-:B------:R-:W-:Y:S02]  /*2550*/  LOP3.LUT R16, R16, UR5, R22.reuse, 0x78, !PT ;  /* 0x0000000510107c12 */ /* 0x100fe4000f8e7816 */
[--C-:B------:R-:W-:Y:S02]  /*2560*/  LOP3.LUT R17, R17, UR6, R22.reuse, 0x78, !PT ;  /* 0x0000000611117c12 */ /* 0x100fe4000f8e7816 */
[--C-:B------:R-:W-:Y:S01]  /*2570*/  LOP3.LUT R18, R18, UR7, R22.reuse, 0x78, !PT ;  /* 0x0000000712127c12 */ /* 0x100fe2000f8e7816 */
[----:B------:R-:W4:Y:S01]  /*2580*/  LDCU.128 UR4, c[0x3][0x7b0] ;  /* 0x00c0f600ff0477ac */ /* 0x000f220008000c00 */
[----:B------:R-:W-:Y:S01]  /*2590*/  IMAD.SHL.U32 R23, R4, 0x20000000, RZ ;  /* 0x2000000004177824 */ /* 0x000fe200078e00ff */
[----:B---3--:R-:W-:-:S02]  /*25a0*/  LOP3.LUT R19, R19, UR8, R22, 0x78, !PT ;  /* 0x0000000813137c12 */ /* 0x008fc4000f8e7816 */
[--C-:B------:R-:W-:Y:S02]  /*25b0*/  LOP3.LUT R20, R20, UR9, R22.reuse, 0x78, !PT ;  /* 0x0000000914147c12 */ /* 0x100fe4000f8e7816 */
[----:B------:R-:W-:Y:S02]  /*25c0*/  SHF.R.S32.HI R23, RZ, 0x1f, R23 ;  /* 0x0000001fff177819 */ /* 0x000fe40000011417 */
[--C-:B------:R-:W-:Y:S02]  /*25d0*/  LOP3.LUT R21, R21, UR10, R22.reuse, 0x78, !PT ;  /* 0x0000000a15157c12 */ /* 0x100fe4000f8e7816 */
[----:B------:R-:W-:Y:S01]  /*25e0*/  LOP3.LUT R6, R6, UR11, R22, 0x78, !PT ;  /* 0x0000000b06067c12 */ /* 0x000fe2000f8e7816 */
[----:B------:R-:W3:Y:S01]  /*25f0*/  LDCU.128 UR8, c[0x3][0x7c0] ;  /* 0x00c0f800ff0877ac */ /* 0x000ee20008000c00 */
[--C-:B-1----:R-:W-:Y:S02]  /*2600*/  LOP3.LUT R7, R7, UR20, R23.reuse, 0x78, !PT ;  /* 0x0000001407077c12 */ /* 0x102fe4000f8e7817 */
[----:B------:R-:W-:-:S02]  /*2610*/  LOP3.LUT R8, R8, UR21, R23, 0x78, !PT ;  /* 0x0000001508087c12 */ /* 0x000fc4000f8e7817 */
[--C-:B------:R-:W-:Y:S02]  /*2620*/  LOP3.LUT R9, R9, UR22, R23.reuse, 0x78, !PT ;  /* 0x0000001609097c12 */ /* 0x100fe4000f8e7817 */
[--C-:B------:R-:W-:Y:S01]  /*2630*/  LOP3.LUT R10, R10, UR23, R23.reuse, 0x78, !PT ;  /* 0x000000170a0a7c12 */ /* 0x100fe2000f8e7817 */
[----:B------:R-:W1:Y:S01]  /*2640*/  LDCU.128 UR20, c[0x3][0x7d0] ;  /* 0x00c0fa00ff1477ac */ /* 0x000e620008000c00 */
[--C-:B--2---:R-:W-:Y:S02]  /*2650*/  LOP3.LUT R11, R11, UR12, R23.reuse, 0x78, !PT ;  /* 0x0000000c0b0b7c12 */ /* 0x104fe4000f8e7817 */
[--C-:B------:R-:W-:Y:S02]  /*2660*/  LOP3.LUT R12, R12, UR13, R23.reuse, 0x78, !PT ;  /* 0x0000000d0c0c7c12 */ /* 0x100fe4000f8e7817 */
[--C-:B------:R-:W-:Y:S02]  /*2670*/  LOP3.LUT R13, R13, UR14, R23.reuse, 0x78, !PT ;  /* 0x0000000e0d0d7c12 */ /* 0x100fe4000f8e7817 */
[--C-:B------:R-:W-:Y:S01]  /*2680*/  LOP3.LUT R14, R14, UR15, R23.reuse, 0x78, !PT ;  /* 0x0000000f0e0e7c12 */ /* 0x100fe2000f8e7817 */
[----:B------:R-:W2:Y:S01]  /*2690*/  LDCU.128 UR12, c[0x3][0x7e0] ;  /* 0x00c0fc00ff0c77ac */ /* 0x000ea20008000c00 */
[----:B0-----:R-:W-:-:S02]  /*26a0*/  LOP3.LUT R15, R15, UR24, R23, 0x78, !PT ;  /* 0x000000180f0f7c12 */ /* 0x001fc4000f8e7817 */
[--C-:B------:R-:W-:Y:S02]  /*26b0*/  LOP3.LUT R16, R16, UR25, R23.reuse, 0x78, !PT ;  /* 0x0000001910107c12 */ /* 0x100fe4000f8e7817 */
[--C-:B------:R-:W-:Y:S02]  /*26c0*/  LOP3.LUT R17, R17, UR26, R23.reuse, 0x78, !PT ;  /* 0x0000001a11117c12 */ /* 0x100fe4000f8e7817 */
[--C-:B------:R-:W-:Y:S01]  /*26d0*/  LOP3.LUT R18, R18, UR27, R23.reuse, 0x78, !PT ;  /* 0x0000001b12127c12 */ /* 0x100fe2000f8e7817 */
[----:B------:R-:W0:Y:S01]  /*26e0*/  LDCU.128 UR24, c[0x3][0x7f0] ;  /* 0x00c0fe00ff1877ac */ /* 0x000e220008000c00 */
[--C-:B----4-:R-:W-:Y:S02]  /*26f0*/  LOP3.LUT R19, R19, UR4, R23.reuse, 0x78, !PT ;  /* 0x0000000413137c12 */ /* 0x110fe4000f8e7817 */
[--C-:B------:R-:W-:Y:S02]  /*2700*/  LOP3.LUT R20, R20, UR5, R23.reuse, 0x78, !PT ;  /* 0x0000000514147c12 */ /* 0x100fe4000f8e7817 */
[----:B------:R-:W-:-:S02]  /*2710*/  LOP3.LUT R21, R21, UR6, R23, 0x78, !PT ;  /* 0x0000000615157c12 */ /* 0x000fc4000f8e7817 */
[----:B------:R-:W-:Y:S01]  /*2720*/  LOP3.LUT R6, R6, UR7, R23, 0x78, !PT ;  /* 0x0000000706067c12 */ /* 0x000fe2000f8e7817 */
[----:B------:R-:W4:Y:S01]  /*2730*/  LDCU.128 UR4, c[0x3][0x800] ;  /* 0x00c10000ff0477ac */ /* 0x000f220008000c00 */
[C---:B------:R-:W-:Y:S02]  /*2740*/  IMAD.SHL.U32 R22, R4.reuse, 0x10000000, RZ ;  /* 0x1000000004167824 */ /* 0x040fe400078e00ff */
[----:B------:R-:W-:-:S03]  /*2750*/  IMAD.SHL.U32 R23, R4, 0x8000000, RZ ;  /* 0x0800000004177824 */ /* 0x000fc600078e00ff */
[----:B------:R-:W-:Y:S02]  /*2760*/  SHF.R.S32.HI R22, RZ, 0x1f, R22 ;  /* 0x0000001fff167819 */ /* 0x000fe40000011416 */
[----:B------:R-:W-:Y:S02]  /*2770*/  SHF.R.S32.HI R23, RZ, 0x1f, R23 ;  /* 0x0000001fff177819 */ /* 0x000fe40000011417 */
        /* <DEDUP_REMOVED lines=13> */
[--C-:B------:R-:W-:Y:S01]  /*2850*/  LOP3.LUT R18, R18, UR15, R22.reuse, 0x78, !PT ;  /* 0x0000000f12127c12 */ /* 0x100fe2000f8e7816 */
[----:B------:R-:W2:Y:S01]  /*2860*/  LDCU.128 UR12, c[0x3][0x830] ;  /* 0x00c10600ff0c77ac */ /* 0x000ea20008000c00 */
[--C-:B0-----:R-:W-:Y:S02]  /*2870*/  LOP3.LUT R19, R19, UR24, R22.reuse, 0x78, !PT ;  /* 0x0000001813137c12 */ /* 0x101fe4000f8e7816 */
[--C-:B------:R-:W-:Y:S02]  /*2880*/  LOP3.LUT R20, R20, UR25, R22.reuse, 0x78, !PT ;  /* 0x0000001914147c12 */ /* 0x100fe4000f8e7816 */
[--C-:B------:R-:W-:Y:S02]  /*2890*/  LOP3.LUT R21, R21, UR26, R22.reuse, 0x78, !PT ;  /* 0x0000001a15157c12 */ /* 0x100fe4000f8e7816 */
[----:B------:R-:W-:Y:S01]  /*28a0*/  LOP3.LUT R6, R6, UR27, R22, 0x78, !PT ;  /* 0x0000001b06067c12 */ /* 0x000fe2000f8e7816 */
[----:B------:R-:W0:Y:S01]  /*28b0*/  LDCU.128 UR24, c[0x3][0x840] ;  /* 0x00c10800ff1877ac */ /* 0x000e220008000c00 */
[----:B----4-:R-:W-:-:S02]  /*28c0*/  LOP3.LUT R7, R7, UR4, R23, 0x78, !PT ;  /* 0x0000000407077c12 */ /* 0x010fc4000f8e7817 */
[--C-:B------:R-:W-:Y:S02]  /*28d0*/  LOP3.LUT R8, R8, UR5, R23.reuse, 0x78, !PT ;  /* 0x0000000508087c12 */ /* 0x100fe4000f8e7817 */
[--C-:B------:R-:W-:Y:S02]  /*28e0*/  LOP3.LUT R9, R9, UR6, R23.reuse, 0x78, !PT ;  /* 0x0000000609097c12 */ /* 0x100fe4000f8e7817 */
[--C-:B------:R-:W-:Y:S01]  /*28f0*/  LOP3.LUT R10, R10, UR7, R23.reuse, 0x78, !PT ;  /* 0x000000070a0a7c12 */ /* 0x100fe2000f8e7817 */
[----:B------:R-:W4:Y:S01]  /*2900*/  LDCU.128 UR4, c[0x3][0x850] ;  /* 0x00c10a00ff0477ac */ /* 0x000f220008000c00 */
[----:B------:R-:W-:Y:S01]  /*2910*/  IMAD.SHL.U32 R22, R4, 0x4000000, RZ ;  /* 0x0400000004167824 */ /* 0x000fe200078e00ff */
        /* <DEDUP_REMOVED lines=10> */
[----:B------:R-:W-:-:S02]  /*29c0*/  SHF.R.S32.HI R22, RZ, 0x1f, R22 ;  /* 0x0000001fff167819 */ /* 0x000fc40000011416 */
[--C-:B--2---:R-:W-:Y:S02]  /*29d0*/  LOP3.LUT R19, R19, UR12, R23.reuse, 0x78, !PT ;  /* 0x0000000c13137c12 */ /* 0x104fe4000f8e7817 */
[--C-:B------:R-:W-:Y:S02]  /*29e0*/  LOP3.LUT R20, R20, UR13, R23.reuse, 0x78, !PT ;  /* 0x0000000d14147c12 */ /* 0x100fe4000f8e7817 */
[--C-:B------:R-:W-:Y:S02]  /*29f0*/  LOP3.LUT R21, R21, UR14, R23.reuse, 0x78, !PT ;  /* 0x0000000e15157c12 */ /* 0x100fe4000f8e7817 */
[----:B------:R-:W-:Y:S01]  /*2a00*/  LOP3.LUT R6, R6, UR15, R23, 0x78, !PT ;  /* 0x0000000f06067c12 */ /* 0x000fe2000f8e7817 */
[----:B------:R-:W2:Y:S01]  /*2a10*/  LDCU.128 UR12, c[0x3][0x880] ;  /* 0x00c11000ff0c77ac */ /* 0x000ea20008000c00 */
[--C-:B0-----:R-:W-:Y:S02]  /*2a20*/  LOP3.LUT R7, R7, UR24, R22.reuse, 0x78, !PT ;  /* 0x0000001807077c12 */ /* 0x101fe4000f8e7816 */
[----:B------:R-:W-:-:S02]  /*2a30*/  LOP3.LUT R8, R8, UR25, R22, 0x78, !PT ;  /* 0x0000001908087c12 */ /* 0x000fc4000f8e7816 */
[--C-:B------:R-:W-:Y:S02]  /*2a40*/  LOP3.LUT R9, R9, UR26, R22.reuse, 0x78, !PT ;  /* 0x0000001a09097c12 */ /* 0x100fe4000f8e7816 */
        /* <DEDUP_REMOVED lines=10> */
[--C-:B------:R-:W-:Y:S02]  /*2af0*/  LOP3.LUT R17, R17, UR10, R22.reuse, 0x78, !PT ;  /* 0x0000000a11117c12 */ /* 0x100fe4000f8e7816 */
[--C-:B------:R-:W-:Y:S01]  /*2b00*/  LOP3.LUT R18, R18, UR11, R22.reuse, 0x78, !PT ;  /* 0x0000000b12127c12 */ /* 0x100fe2000f8e7816 */
[----:B------:R-:W3:Y:S01]  /*2b10*/  LDCU.128 UR8, c[0x3][0x8b0] ;  /* 0x00c11600ff0877ac */ /* 0x000ee20008000c00 */
[----:B------:R-:W-:Y:S02]  /*2b20*/  SHF.R.S32.HI R23, RZ, 0x1f, R23 ;  /* 0x0000001fff177819 */ /* 0x000fe40000011417 */
[--C-:B-1----:R-:W-:Y:S02]  /*2b30*/  LOP3.LUT R19, R19, UR20, R22.reuse, 0x78, !PT ;  /* 0x0000001413137c12 */ /* 0x102fe4000f8e7816 */
[----:B------:R-:W-:-:S02]  /*2b40*/  LOP3.LUT R20, R20, UR21, R22, 0x78, !PT ;  /* 0x0000001514147c12 */ /* 0x000fc4000f8e7816 */
[--C-:B------:R-:W-:Y:S02]  /*2b50*/  LOP3.LUT R21, R21, UR22, R22.reuse, 0x78, !PT ;  /* 0x0000001615157c12 */ /* 0x100fe4000f8e7816 */
[----:B------:R-:W-:Y:S01]  /*2b60*/  LOP3.LUT R6, R6, UR23, R22, 0x78, !PT ;  /* 0x0000001706067c12 */ /* 0x000fe2000f8e7816 */
        /* <DEDUP_REMOVED lines=16> */
[----:B------:R-:W-:-:S05]  /*2c70*/  SHF.R.U32.HI R4, RZ, 0x7, R4 ;  /* 0x00000007ff047819 */ /* 0x000fca0000011604 */
[----:B------:R-:W-:Y:S01]  /*2c80*/  IMAD.MOV R22, RZ, RZ, -R4 ;  /* 0x000000ffff167224 */ /* 0x000fe200078e0a04 */
[----:B-----5:R-:W-:Y:S02]  /*2c90*/  LOP3.LUT R4, R0, 0x1, RZ, 0xc0, !PT ;  /* 0x0000000100047812 */ /* 0x020fe400078ec0ff */
[--C-:B---3--:R-:W-:Y:S02]  /*2ca0*/  LOP3.LUT R19, R19, UR8, R23.reuse, 0x78, !PT ;  /* 0x0000000813137c12 */ /* 0x108fe4000f8e7817 */
[--C-:B------:R-:W-:Y:S02]  /*2cb0*/  LOP3.LUT R20, R20, UR9, R23.reuse, 0x78, !PT ;  /* 0x0000000914147c12 */ /* 0x100fe4000f8e7817 */
[--C-:B------:R-:W-:Y:S02]  /*2cc0*/  LOP3.LUT R21, R21, UR10, R23.reuse, 0x78, !PT ;  /* 0x0000000a15157c12 */ /* 0x100fe4000f8e7817 */
[----:B------:R-:W-:Y:S01]  /*2cd0*/  LOP3.LUT R6, R6, UR11, R23, 0x78, !PT ;  /* 0x0000000b06067c12 */ /* 0x000fe2000f8e7817 */
[----:B------:R-:W-:Y:S01]  /*2ce0*/  IMAD.MOV R23, RZ, RZ, -R4 ;  /* 0x000000ffff177224 */ /* 0x000fe200078e0a04 */
[--C-:B-1----:R-:W-:Y:S01]  /*2cf0*/  LOP3.LUT R7, R7, UR20, R22.reuse, 0x78, !PT ;  /* 0x0000001407077c12 */ /* 0x102fe2000f8e7816 */
[----:B------:R-:W-:Y:S01]  /*2d00*/  IMAD.SHL.U32 R4, R0, 0x40000000, RZ ;  /* 0x4000000000047824 */ /* 0x000fe200078e00ff */
[--C-:B------:R-:W-:Y:S01]  /*2d10*/  LOP3.LUT R8, R8, UR21, R22.reuse, 0x78, !PT ;  /* 0x0000001508087c12 */ /* 0x100fe2000f8e7816 */
[----:B------:R-:W1:Y:S01]  /*2d20*/  LDCU.128 UR8, c[0x3][0x900] ;  /* 0x00c12000ff0877ac */ /* 0x000e620008000c00 */
[----:B------:R-:W-:-:S02]  /*2d30*/  LOP3.LUT R9, R9, UR22, R22, 0x78, !PT ;  /* 0x0000001609097c12 */ /* 0x000fc4000f8e7816 */
[--C-:B------:R-:W-:Y:S01]  /*2d40*/  LOP3.LUT R10, R10, UR23, R22.reuse, 0x78, !PT ;  /* 0x000000170a0a7c12 */ /* 0x100fe2000f8e7816 */
[----:B------:R-:W3:Y:S01]  /*2d50*/  LDCU.128 UR20, c[0x3][0x910] ;  /* 0x00c12200ff1477ac */ /* 0x000ee20008000c00 */
        /* <DEDUP_REMOVED lines=15> */
[----:B------:R-:W-:Y:S02]  /*2e50*/  SHF.R.S32.HI R22, RZ, 0x1f, R4 ;  /* 0x0000001fff167819 */ /* 0x000fe40000011404 */
[----:B------:R-:W5:Y:S01]  /*2e60*/  LDG.E.U8 R4, desc[UR16][R2.64+0x6] ;  /* 0x0000061002047981 */ /* 0x000f62000c1e1100 */
[--C-:B-1----:R-:W-:Y:S02]  /*2e70*/  LOP3.LUT R7, R7, UR8, R23.reuse, 0x78, !PT ;  /* 0x0000000807077c12 */ /* 0x102fe4000f8e7817 */
[--C-:B------:R-:W-:Y:S02]  /*2e80*/  LOP3.LUT R8, R8, UR9, R23.reuse, 0x78, !PT ;  /* 0x0000000908087c12 */ /* 0x100fe4000f8e7817 */
[--C-:B------:R-:W-:Y:S02]  /*2e90*/  LOP3.LUT R9, R9, UR10, R23.reuse, 0x78, !PT ;  /* 0x0000000a09097c12 */ /* 0x100fe4000f8e7817 */
[--C-:B------:R-:W-:Y:S01]  /*2ea0*/  LOP3.LUT R10, R10, UR11, R23.reuse, 0x78, !PT ;  /* 0x0000000b0a0a7c12 */ /* 0x100fe2000f8e7817 */
[----:B------:R-:W1:Y:S01]  /*2eb0*/  LDCU.128 UR8, c[0x3][0x950] ;  /* 0x00c12a00ff0877ac */ /* 0x000e620008000c00 */
[----:B---3--:R-:W-:-:S02]  /*2ec0*/  LOP3.LUT R11, R11, UR20, R23, 0x78, !PT ;  /* 0x000000140b0b7c12 */ /* 0x008fc4000f8e7817 */
[--C-:B------:R-:W-:Y:S02]  /*2ed0*/  LOP3.LUT R12, R12, UR21, R23.reuse, 0x78, !PT ;  /* 0x000000150c0c7c12 */ /* 0x100fe4000f8e7817 */
[--C-:B------:R-:W-:Y:S02]  /*2ee0*/  LOP3.LUT R13, R13, UR22, R23.reuse, 0x78, !PT ;  /* 0x000000160d0d7c12 */ /* 0x100fe4000f8e7817 */
[--C-:B------:R-:W-:Y:S01]  /*2ef0*/  LOP3.LUT R14, R14, UR23, R23.reuse, 0x78, !PT ;  /* 0x000000170e0e7c12 */ /* 0x100fe2000f8e7817 */
[----:B------:R-:W3:Y:S01]  /*2f00*/  LDCU.128 UR20, c[0x3][0x960] ;  /* 0x00c12c00ff1477ac */ /* 0x000ee20008000c00 */
        /* <DEDUP_REMOVED lines=15> */
[--C-:B-1----:R-:W-:Y:S02]  /*3000*/  LOP3.LUT R11, R11, UR8, R22.reuse, 0x78, !PT ;  /* 0x000000080b0b7c12 */ /* 0x102fe4000f8e7816 */
[--C-:B------:R-:W-:Y:S02]  /*3010*/  LOP3.LUT R12, R12, UR9, R22.reuse, 0x78, !PT ;  /* 0x000000090c0c7c12 */ /* 0x100fe4000f8e7816 */
[----:B------:R-:W-:-:S02]  /*3020*/  LOP3.LUT R13, R13, UR10, R22, 0x78, !PT ;  /* 0x0000000a0d0d7c12 */ /* 0x000fc4000f8e7816 */
[--C-:B------:R-:W-:Y:S01]  /*3030*/  LOP3.LUT R14, R14, UR11, R22.reuse, 0x78, !PT ;  /* 0x0000000b0e0e7c12 */ /* 0x100fe2000f8e7816 */
[----:B------:R-:W1:Y:S01]  /*3040*/  LDCU.128 UR8, c[0x3][0x9a0] ;  /* 0x00c13400ff0877ac */ /* 0x000e620008000c00 */
[--C-:B---3--:R-:W-:Y:S02]  /*3050*/  LOP3.LUT R15, R15, UR20, R22.reuse, 0x78, !PT ;  /* 0x000000140f0f7c12 */ /* 0x108fe4000f8e7816 */
[--C-:B------:R-:W-:Y:S02]  /*3060*/  LOP3.LUT R16, R16, UR21, R22.reuse, 0x78, !PT ;  /* 0x0000001510107c12 */ /* 0x100fe4000f8e7816 */
[--C-:B------:R-:W-:Y:S02]  /*3070*/  LOP3.LUT R17, R17, UR22, R22.reuse, 0x78, !PT ;  /* 0x0000001611117c12 */ /* 0x100fe4000f8e7816 */
[--C-:B------:R-:W-:Y:S01]  /*3080*/  LOP3.LUT R18, R18, UR23, R22.reuse, 0x78, !PT ;  /* 0x0000001712127c12 */ /* 0x100fe2000f8e7816 */
[----:B------:R-:W3:Y:S01]  /*3090*/  LDCU.128 UR20, c[0x3][0x9b0] ;  /* 0x00c13600ff1477ac */ /* 0x000ee20008000c00 */
[----:B------:R-:W-:Y:S01]  /*30a0*/  IMAD.SHL.U32 R23, R0, 0x20000000, RZ ;  /* 0x2000000000177824 */ /* 0x000fe200078e00ff */
[----:B--2---:R-:W-:-:S02]  /*30b0*/  LOP3.LUT R19, R19, UR12, R22, 0x78, !PT ;  /* 0x0000000c13137c12 */ /* 0x004fc4000f8e7816 */
[--C-:B------:R-:W-:Y:S02]  /*30c0*/  LOP3.LUT R20, R20, UR13, R22.reuse, 0x78, !PT ;  /* 0x0000000d14147c12 */ /* 0x100fe4000f8e7816 */
[--C-:B------:R-:W-:Y:S02]  /*30d0*/  LOP3.LUT R21, R21, UR14, R22.reuse, 0x78, !PT ;  /* 0x0000000e15157c12 */ /* 0x100fe4000f8e7816 */
[----:B------:R-:W-:Y:S01]  /*30e0*/  LOP3.LUT R6, R6, UR15, R22, 0x78, !PT ;  /* 0x0000000f06067c12 */ /* 0x000fe2000f8e7816 */
[----:B------:R-:W2:Y:S01]  /*30f0*/  LDCU.128 UR12, c[0x3][0x9c0] ;  /* 0x00c13800ff0c77ac */ /* 0x000ea20008000c00 */
[----:B------:R-:W-:-:S04]  /*3100*/  SHF.R.S32.HI R23, RZ, 0x1f, R23 ;  /* 0x0000001fff177819 */ /* 0x000fc80000011417 */
[--C-:B0-----:R-:W-:Y:S02]  /*3110*/  LOP3.LUT R7, R7, UR24, R23.reuse, 0x78, !PT ;  /* 0x0000001807077c12 */ /* 0x101fe4000f8e7817 */
[--C-:B------:R-:W-:Y:S02]  /*3120*/  LOP3.LUT R8, R8, UR25, R23.reuse, 0x78, !PT ;  /* 0x0000001908087c12 */ /* 0x100fe4000f8e7817 */
[--C-:B------:R-:W-:Y:S02]  /*3130*/  LOP3.LUT R9, R9, UR26, R23.reuse, 0x78, !PT ;  /* 0x0000001a09097c12 */ /* 0x100fe4000f8e7817 */
[--C-:B------:R-:W-:Y:S01]  /*3140*/  LOP3.LUT R10, R10, UR27, R23.reuse, 0x78, !PT ;  /* 0x0000001b0a0a7c12 */ /* 0x100fe2000f8e7817 */
[----:B------:R-:W0:Y:S01]  /*3150*/  LDCU.128 UR24, c[0x3][0x9d0] ;  /* 0x00c13a00ff1877ac */ /* 0x000e220008000c00 */
[--C-:B----4-:R-:W-:Y:S02]  /*3160*/  LOP3.LUT R11, R11, UR4, R23.reuse, 0x78, !PT ;  /* 0x000000040b0b7c12 */ /* 0x110fe4000f8e7817 */
[----:B------:R-:W-:-:S02]  /*3170*/  LOP3.LUT R12, R12, UR5, R23, 0x78, !PT ;  /* 0x000000050c0c7c12 */ /* 0x000fc4000f8e7817 */
[--C-:B------:R-:W-:Y:S02]  /*3180*/  LOP3.LUT R13, R13, UR6, R23.reuse, 0x78, !PT ;  /* 0x000000060d0d7c12 */ /* 0x100fe4000f8e7817 */
[--C-:B------:R-:W-:Y:S01]  /*3190*/  LOP3.LUT R14, R14, UR7, R23.reuse, 0x78, !PT ;  /* 0x000000070e0e7c12 */ /* 0x100fe2000f8e7817 */
[----:B------:R-:W4:Y:S01]  /*31a0*/  LDCU.128 UR4, c[0x3][0x9e0] ;  /* 0x00c13c00ff0477ac */ /* 0x000f220008000c00 */
        /* <DEDUP_REMOVED lines=27> */
[--C-:B------:R-:W-:Y:S01]  /*3360*/  LOP3.LUT R18, R18, UR7, R22.reuse, 0x78, !PT ;  /* 0x0000000712127c12 */ /* 0x100fe2000f8e7816 */
[----:B------:R-:W4:Y:S01]  /*3370*/  LDCU.128 UR4, c[0x3][0xa30] ;  /* 0x00c14600ff0477ac */ /* 0x000f220008000c00 */
[--C-:B-1----:R-:W-:Y:S02]  /*3380*/  LOP3.LUT R19, R19, UR8, R22.reuse, 0x78, !PT ;  /* 0x0000000813137c12 */ /* 0x102fe4000f8e7816 */
[--C-:B------:R-:W-:Y:S02]  /*3390*/  LOP3.LUT R20, R20, UR9, R22.reuse, 0x78, !PT ;  /* 0x0000000914147c12 */ /* 0x100fe4000f8e7816 */
[--C-:B------:R-:W-:Y:S02]  /*33a0*/  LOP3.LUT R21, R21, UR10, R22.reuse, 0x78, !PT ;  /* 0x0000000a15157c12 */ /* 0x100fe4000f8e7816 */
[----:B------:R-:W-:Y:S01]  /*33b0*/  LOP3.LUT R6, R6, UR11, R22, 0x78, !PT ;  /* 0x0000000b06067c12 */ /* 0x000fe2000f8e7816 */
[----:B------:R-:W1:Y:S01]  /*33c0*/  LDCU.128 UR8, c[0x3][0xa40] ;  /* 0x00c14800ff0877ac */ /* 0x000e620008000c00 */
[----:B---3--:R-:W-:-:S02]  /*33d0*/  LOP3.LUT R7, R7, UR20, R23, 0x78, !PT ;  /* 0x0000001407077c12 */ /* 0x008fc4000f8e7817 */
[--C-:B------:R-:W-:Y:S02]  /*33e0*/  LOP3.LUT R8, R8, UR21, R23.reuse, 0x78, !PT ;  /* 0x0000001508087c12 */ /* 0x100fe4000f8e7817 */
[--C-:B------:R-:W-:Y:S02]  /*33f0*/  LOP3.LUT R9, R9, UR22, R23.reuse, 0x78, !PT ;  /* 0x0000001609097c12 */ /* 0x100fe4000f8e7817 */
[--C-:B------:R-:W-:Y:S01]  /*3400*/  LOP3.LUT R10, R10, UR23, R23.reuse, 0x78, !PT ;  /* 0x000000170a0a7c12 */ /* 0x100fe2000f8e7817 */
[----:B------:R-:W3:Y:S01]  /*3410*/  LDCU.128 UR20, c[0x3][0xa50] ;  /* 0x00c14a00ff1477ac */ /* 0x000ee20008000c00 */
[----:B------:R-:W-:Y:S01]  /*3420*/  IMAD.SHL.U32 R22, R0, 0x4000000, RZ ;  /* 0x0400000000167824 */ /* 0x000fe200078e00ff */
[--C-:B--2---:R-:W-:Y:S02]  /*3430*/  LOP3.LUT R11, R11, UR12, R23.reuse, 0x78, !PT ;  /* 0x0000000c0b0b7c12 */ /* 0x104fe4000f8e7817 */
[--C-:B------:R-:W-:Y:S02]  /*3440*/  LOP3.LUT R12, R12, UR13, R23.reuse, 0x78, !PT ;  /* 0x0000000d0c0c7c12 */ /* 0x100fe4000f8e7817 */
[----:B------:R-:W-:-:S02]  /*3450*/  LOP3.LUT R13, R13, UR14, R23, 0x78, !PT ;  /* 0x0000000e0d0d7c12 */ /* 0x000fc4000f8e7817 */
[--C-:B------:R-:W-:Y:S01]  /*3460*/  LOP3.LUT R14, R14, UR15, R23.reuse, 0x78, !PT ;  /* 0x0000000f0e0e7c12 */ /* 0x100fe2000f8e7817 */
[----:B------:R-:W2:Y:S01]  /*3470*/  LDCU.128 UR12, c[0x3][0xa60] ;  /* 0x00c14c00ff0c77ac */ /* 0x000ea20008000c00 */
[----:B------:R-:W-:Y:S02]  /*3480*/  SHF.R.S32.HI R22, RZ, 0x1f, R22 ;  /* 0x0000001fff167819 */ /* 0x000fe40000011416 */
        /* <DEDUP_REMOVED lines=8> */
[----:B------:R-:W-:Y:S01]  /*3510*/  LOP3.LUT R6, R6, UR7, R23, 0x78, !PT ;  /* 0x0000000706067c12 */ /* 0x000fe2000f8e7817 */
        /* <DEDUP_REMOVED lines=15> */
[--C-:B------:R-:W-:Y:S01]  /*3610*/  LOP3.LUT R18, R18, UR15, R22.reuse, 0x78, !PT ;  /* 0x0000000f12127c12 */ /* 0x100fe2000f8e7816 */
[----:B------:R-:W2:Y:S01]  /*3620*/  LDCU.128 UR12, c[0x3][0xab0] ;  /* 0x00c15600ff0c77ac */ /* 0x000ea20008000c00 */
[----:B------:R-:W-:Y:S02]  /*3630*/  SHF.R.S32.HI R23, RZ, 0x1f, R23 ;  /* 0x0000001fff177819 */ /* 0x000fe40000011417 */
[--C-:B0-----:R-:W-:Y:S02]  /*3640*/  LOP3.LUT R19, R19, UR24, R22.reuse, 0x78, !PT ;  /* 0x0000001813137c12 */ /* 0x101fe4000f8e7816 */
[----:B------:R-:W-:-:S02]  /*3650*/  LOP3.LUT R20, R20, UR25, R22, 0x78, !PT ;  /* 0x0000001914147c12 */ /* 0x000fc4000f8e7816 */
[--C-:B------:R-:W-:Y:S02]  /*3660*/  LOP3.LUT R21, R21, UR26, R22.reuse, 0x78, !PT ;  /* 0x0000001a15157c12 */ /* 0x100fe4000f8e7816 */
[----:B------:R-:W-:Y:S01]  /*3670*/  LOP3.LUT R6, R6, UR27, R22, 0x78, !PT ;  /* 0x0000001b06067c12 */ /* 0x000fe2000f8e7816 */
[----:B------:R-:W0:Y:S01]  /*3680*/  LDCU.128 UR24, c[0x3][0xac0] ;  /* 0x00c15800ff1877ac */ /* 0x000e220008000c00 */
[--C-:B----4-:R-:W-:Y:S02]  /*3690*/  LOP3.LUT R7, R7, UR4, R23.reuse, 0x78, !PT ;  /* 0x0000000407077c12 */ /* 0x110fe4000f8e7817 */
[--C-:B------:R-:W-:Y:S02]  /*36a0*/  LOP3.LUT R8, R8, UR5, R23.reuse, 0x78, !PT ;  /* 0x0000000508087c12 */ /* 0x100fe4000f8e7817 */
[--C-:B------:R-:W-:Y:S02]  /*36b0*/  LOP3.LUT R9, R9, UR6, R23.reuse, 0x78, !PT ;  /* 0x0000000609097c12 */ /* 0x100fe4000f8e7817 */
[--C-:B------:R-:W-:Y:S01]  /*36c0*/  LOP3.LUT R10, R10, UR7, R23.reuse, 0x78, !PT ;  /* 0x000000070a0a7c12 */ /* 0x100fe2000f8e7817 */
[----:B------:R-:W4:Y:S01]  /*36d0*/  LDCU.128 UR4, c[0x3][0xad0] ;  /* 0x00c15a00ff0477ac */ /* 0x000f220008000c00 */
[----:B-1----:R-:W-:-:S02]  /*36e0*/  LOP3.LUT R11, R11, UR8, R23, 0x78, !PT ;  /* 0x000000080b0b7c12 */ /* 0x002fc4000f8e7817 */
[--C-:B------:R-:W-:Y:S02]  /*36f0*/  LOP3.LUT R12, R12, UR9, R23.reuse, 0x78, !PT ;  /* 0x000000090c0c7c12 */ /* 0x100fe4000f8e7817 */
[--C-:B------:R-:W-:Y:S02]  /*3700*/  LOP3.LUT R13, R13, UR10, R23.reuse, 0x78, !PT ;  /* 0x0000000a0d0d7c12 */ /* 0x100fe4000f8e7817 */
[--C-:B------:R-:W-:Y:S01]  /*3710*/  LOP3.LUT R14, R14, UR11, R23.reuse, 0x78, !PT ;  /* 0x0000000b0e0e7c12 */ /* 0x100fe2000f8e7817 */
[----:B------:R-:W1:Y:S01]  /*3720*/  LDCU.128 UR8, c[0x3][0xae0] ;  /* 0x00c15c00ff0877ac */ /* 0x000e620008000c00 */
[--C-:B---3--:R-:W-:Y:S02]  /*3730*/  LOP3.LUT R15, R15, UR20, R23.reuse, 0x78, !PT ;  /* 0x000000140f0f7c12 */ /* 0x108fe4000f8e7817 */
[--C-:B------:R-:W-:Y:S02]  /*3740*/  LOP3.LUT R16, R16, UR21, R23.reuse, 0x78, !PT ;  /* 0x0000001510107c12 */ /* 0x100fe4000f8e7817 */
[----:B------:R-:W-:-:S02]  /*3750*/  LOP3.LUT R17, R17, UR22, R23, 0x78, !PT ;  /* 0x0000001611117c12 */ /* 0x000fc4000f8e7817 */
[----:B------:R-:W-:Y:S01]  /*3760*/  LOP3.LUT R18, R18, UR23, R23, 0x78, !PT ;  /* 0x0000001712127c12 */ /* 0x000fe2000f8e7817 */
[----:B------:R-:W3:Y:S01]  /*3770*/  LDCU.128 UR20, c[0x3][0xaf0] ;  /* 0x00c15e00ff1477ac */ /* 0x000ee20008000c00 */
[----:B------:R-:W-:-:S05]  /*3780*/  SHF.R.U32.HI R0, RZ, 0x7, R0 ;  /* 0x00000007ff007819 */ /* 0x000fca0000011600 */
[----:B------:R-:W-:Y:S01]  /*3790*/  IMAD.MOV R22, RZ, RZ, -R0 ;  /* 0x000000ffff167224 */ /* 0x000fe200078e0a00 */
[----:B------:R-:W-:Y:S02]  /*37a0*/  LOP3.LUT R0, R5, 0x1, RZ, 0xc0, !PT ;  /* 0x0000000105007812 */ /* 0x000fe400078ec0ff */
[--C-:B--2---:R-:W-:Y:S02]  /*37b0*/  LOP3.LUT R19, R19, UR12, R23.reuse, 0x78, !PT ;  /* 0x0000000c13137c12 */ /* 0x104fe4000f8e7817 */
        /* <DEDUP_REMOVED lines=10> */
[----:B------:R-:W2:Y:S01]  /*3860*/  LDCU.128 UR24, c[0x3][0xb10] ;  /* 0x00c16200ff1877ac */ /* 0x000ea20008000c00 */
        /* <DEDUP_REMOVED lines=15> */
[----:B------:R-:W-:Y:S02]  /*3960*/  SHF.R.S32.HI R22, RZ, 0x1f, R0 ;  /* 0x0000001fff167819 */ /* 0x000fe40000011400 */
[----:B------:R-:W5:Y:S01]  /*3970*/  LDG.E.U8 R0, desc[UR16][R2.64+0x7] ;  /* 0x0000071002007981 */ /* 0x000f62000c1e1100 */
[--C-:B0-----:R-:W-:Y:S02]  /*3980*/  LOP3.LUT R7, R7, UR12, R23.reuse, 0x78, !PT ;  /* 0x0000000c07077c12 */ /* 0x101fe4000f8e7817 */
[--C-:B------:R-:W-:Y:S02]  /*3990*/  LOP3.LUT R8, R8, UR13, R23.reuse, 0x78, !PT ;  /* 0x0000000d08087c12 */ /* 0x100fe4000f8e7817 */
[--C-:B------:R-:W-:Y:S02]  /*39a0*/  LOP3.LUT R9, R9, UR14, R23.reuse, 0x78, !PT ;  /* 0x0000000e09097c12 */ /* 0x100fe4000f8e7817 */
[--C-:B------:R-:W-:Y:S01]  /*39b0*/  LOP3.LUT R10, R10, UR15, R23.reuse, 0x78, !PT ;  /* 0x0000000f0a0a7c12 */ /* 0x100fe2000f8e7817 */
[----:B------:R-:W0:Y:S01]  /*39c0*/  LDCU.128 UR12, c[0x3][0xb50] ;  /* 0x00c16a00ff0c77ac */ /* 0x000e220008000c00 */
        /* <DEDUP_REMOVED lines=20> */
[--C-:B0-----:R-:W-:Y:S02]  /*3b10*/  LOP3.LUT R11, R11, UR12, R22.reuse, 0x78, !PT ;  /* 0x0000000c0b0b7c12 */ /* 0x101fe4000f8e7816 */
[--C-:B------:R-:W-:Y:S02]  /*3b20*/  LOP3.LUT R12, R12, UR13, R22.reuse, 0x78, !PT ;  /* 0x0000000d0c0c7c12 */ /* 0x100fe4000f8e7816 */
[----:B------:R-:W-:-:S02]  /*3b30*/  LOP3.LUT R13, R13, UR14, R22, 0x78, !PT ;  /* 0x0000000e0d0d7c12 */ /* 0x000fc4000f8e7816 */
[--C-:B------:R-:W-:Y:S01]  /*3b40*/  LOP3.LUT R14, R14, UR15, R22.reuse, 0x78, !PT ;  /* 0x0000000f0e0e7c12 */ /* 0x100fe2000f8e7816 */
[----:B------:R-:W0:Y:S01]  /*3b50*/  LDCU.128 UR12, c[0x3][0xba0] ;  /* 0x00c17400ff0c77ac */ /* 0x000e220008000c00 */
[--C-:B--2---:R-:W-:Y:S01]  /*3b60*/  LOP3.LUT R15, R15, UR24, R22.reuse, 0x78, !PT ;  /* 0x000000180f0f7c12 */ /* 0x104fe2000f8e7816 */
[----:B------:R-:W-:Y:S01]  /*3b70*/  IMAD.SHL.U32 R23, R5, 0x20000000, RZ ;  /* 0x2000000005177824 */ /* 0x000fe200078e00ff */
[--C-:B------:R-:W-:Y:S02]  /*3b80*/  LOP3.LUT R16, R16, UR25, R22.reuse, 0x78, !PT ;  /* 0x0000001910107c12 */ /* 0x100fe4000f8e7816 */
[--C-:B------:R-:W-:Y:S02]  /*3b90*/  LOP3.LUT R17, R17, UR26, R22.reuse, 0x78, !PT ;  /* 0x0000001a11117c12 */ /* 0x100fe4000f8e7816 */
[--C-:B------:R-:W-:Y:S01]  /*3ba0*/  LOP3.LUT R18, R18, UR27, R22.reuse, 0x78, !PT ;  /* 0x0000001b12127c12 */ /* 0x100fe2000f8e7816 */
[----:B------:R-:W2:Y:S01]  /*3bb0*/  LDCU.128 UR24, c[0x3][0xbb0] ;  /* 0x00c17600ff1877ac */ /* 0x000ea20008000c00 */
[----:B----4-:R-:W-:-:S02]  /*3bc0*/  LOP3.LUT R19, R19, UR4, R22, 0x78, !PT ;  /* 0x0000000413137c12 */ /* 0x010fc4000f8e7816 */
[--C-:B------:R-:W-:Y:S02]  /*3bd0*/  LOP3.LUT R20, R20, UR5, R22.reuse, 0x78, !PT ;  /* 0x0000000514147c12 */ /* 0x100fe4000f8e7816 */
[--C-:B------:R-:W-:Y:S02]  /*3be0*/  LOP3.LUT R21, R21, UR6, R22.reuse, 0x78, !PT ;  /* 0x0000000615157c12 */ /* 0x100fe4000f8e7816 */
[----:B------:R-:W-:Y:S01]  /*3bf0*/  LOP3.LUT R6, R6, UR7, R22, 0x78, !PT ;  /* 0x0000000706067c12 */ /* 0x000fe2000f8e7816 */
[----:B------:R-:W4:Y:S01]  /*3c00*/  LDCU.128 UR4, c[0x3][0xbc0] ;  /* 0x00c17800ff0477ac */ /* 0x000f220008000c00 */
[----:B------:R-:W-:Y:S01]  /*3c10*/  SHF.R.S32.HI R23, RZ, 0x1f, R23 ;  /* 0x0000001fff177819 */ /* 0x000fe20000011417 */
[----:B------:R-:W-:-:S03]  /*3c20*/  IMAD.SHL.U32 R22, R5, 0x10000000, RZ ;  /* 0x1000000005167824 */ /* 0x000fc600078e00ff */
[--C-:B-1----:R-:W-:Y:S02]  /*3c30*/  LOP3.LUT R7, R7, UR8, R23.reuse, 0x78, !PT ;  /* 0x0000000807077c12 */ /* 0x102fe4000f8e7817 */
[--C-:B------:R-:W-:Y:S02]  /*3c40*/  LOP3.LUT R8, R8, UR9, R23.reuse, 0x78, !PT ;  /* 0x0000000908087c12 */ /* 0x100fe4000f8e7817 */
[--C-:B------:R-:W-:Y:S02]  /*3c50*/  LOP3.LUT R9, R9, UR10, R23.reuse, 0x78, !PT ;  /* 0x0000000a09097c12 */ /* 0x100fe4000f8e7817 */
[--C-:B------:R-:W-:Y:S01]  /*3c60*/  LOP3.LUT R10, R10, UR11, R23.reuse, 0x78, !PT ;  /* 0x0000000b0a0a7c12 */ /* 0x100fe2000f8e7817 */
[----:B------:R-:W1:Y:S01]  /*3c70*/  LDCU.128 UR8, c[0x3][0xbd0] ;  /* 0x00c17a00ff0877ac */ /* 0x000e620008000c00 */
[--C-:B---3--:R-:W-:Y:S02]  /*3c80*/  LOP3.LUT R11, R11, UR20, R23.reuse, 0x78, !PT ;  /* 0x000000140b0b7c12 */ /* 0x108fe4000f8e7817 */
[----:B------:R-:W-:-:S02]  /*3c90*/  LOP3.LUT R12, R12, UR21, R23, 0x78, !PT ;  /* 0x000000150c0c7c12 */ /* 0x000fc4000f8e7817 */
[--C-:B------:R-:W-:Y:S02]  /*3ca0*/  LOP3.LUT R13, R13, UR22, R23.reuse, 0x78, !PT ;  /* 0x000000160d0d7c12 */ /* 0x100fe4000f8e7817 */
[--C-:B------:R-:W-:Y:S01]  /*3cb0*/  LOP3.LUT R14, R14, UR23, R23.reuse, 0x78, !PT ;  /* 0x000000170e0e7c12 */ /* 0x100fe2000f8e7817 */
[----:B------:R-:W3:Y:S01]  /*3cc0*/  LDCU.128 UR20, c[0x3][0xbe0] ;  /* 0x00c17c00ff1477ac */ /* 0x000ee20008000c00 */
[----:B------:R-:W-:Y:S02]  /*3cd0*/  SHF.R.S32.HI R22, RZ, 0x1f, R22 ;  /* 0x0000001fff167819 */ /* 0x000fe40000011416 */
[--C-:B0-----:R-:W-:Y:S02]  /*3ce0*/  LOP3.LUT R15, R15, UR12, R23.reuse, 0x78, !PT ;  /* 0x0000000c0f0f7c12 */ /* 0x101fe4000f8e7817 */
[--C-:B------:R-:W-:Y:S02]  /*3cf0*/  LOP3.LUT R16, R16, UR13, R23.reuse, 0x78, !PT ;  /* 0x0000000d10107c12 */ /* 0x100fe4000f8e7817 */
[----:B------:R-:W-:-:S02]  /*3d00*/  LOP3.LUT R17, R17, UR14, R23, 0x78, !PT ;  /* 0x0000000e11117c12 */ /* 0x000fc4000f8e7817 */
[--C-:B------:R-:W-:Y:S01]  /*3d10*/  LOP3.LUT R18, R18, UR15, R23.reuse, 0x78, !PT ;  /* 0x0000000f12127c12 */ /* 0x100fe2000f8e7817 */
[----:B------:R-:W0:Y:S01]  /*3d20*/  LDCU.128 UR12, c[0x3][0xbf0] ;  /* 0x00c17e00ff0c77ac */ /* 0x000e220008000c00 */
[--C-:B--2---:R-:W-:Y:S02]  /*3d30*/  LOP3.LUT R19, R19, UR24, R23.reuse, 0x78, !PT ;  /* 0x0000001813137c12 */ /* 0x104fe4000f8e7817 */
[--C-:B------:R-:W-:Y:S02]  /*3d40*/  LOP3.LUT R20, R20, UR25, R23.reuse, 0x78, !PT ;  /* 0x0000001914147c12 */ /* 0x100fe4000f8e7817 */
[--C-:B------:R-:W-:Y:S02]  /*3d50*/  LOP3.LUT R21, R21, UR26, R23.reuse, 0x78, !PT ;  /* 0x0000001a15157c12 */ /* 0x100fe4000f8e7817 */
[----:B------:R-:W-:Y:S01]  /*3d60*/  LOP3.LUT R6, R6, UR27, R23, 0x78, !PT ;  /* 0x0000001b06067c12 */ /* 0x000fe2000f8e7817 */
[----:B------:R-:W2:Y:S01]  /*3d70*/  LDCU.128 UR24, c[0x3][0xc00] ;  /* 0x00c18000ff1877ac */ /* 0x000ea20008000c00 */
[----:B----4-:R-:W-:-:S02]  /*3d80*/  LOP3.LUT R7, R7, UR4, R22, 0x78, !PT ;  /* 0x0000000407077c12 */ /* 0x010fc4000f8e7816 */
[--C-:B------:R-:W-:Y:S02]  /*3d90*/  LOP3.LUT R8, R8, UR5, R22.reuse, 0x78, !PT ;  /* 0x0000000508087c12 */ /* 0x100fe4000f8e7816 */
[--C-:B------:R-:W-:Y:S02]  /*3da0*/  LOP3.LUT R9, R9, UR6, R22.reuse, 0x78, !PT ;  /* 0x0000000609097c12 */ /* 0x100fe4000f8e7816 */
[--C-:B------:R-:W-:Y:S01]  /*3db0*/  LOP3.LUT R10, R10, UR7, R22.reuse, 0x78, !PT ;  /* 0x000000070a0a7c12 */ /* 0x100fe2000f8e7816 */
[----:B------:R-:W4:Y:S01]  /*3dc0*/  LDCU.128 UR4, c[0x3][0xc10] ;  /* 0x00c18200ff0477ac */ /* 0x000f220008000c00 */
[--C-:B-1----:R-:W-:Y:S01]  /*3dd0*/  LOP3.LUT R11, R11, UR8, R22.reuse, 0x78, !PT ;  /* 0x000000080b0b7c12 */ /* 0x102fe2000f8e7816 */
[----:B------:R-:W-:Y:S01]  /*3de0*/  IMAD.SHL.U32 R23, R5, 0x8000000, RZ ;  /* 0x0800000005177824 */ /* 0x000fe200078e00ff */
[--C-:B------:R-:W-:Y:S02]  /*3df0*/  LOP3.LUT R12, R12, UR9, R22.reuse, 0x78, !PT ;  /* 0x000000090c0c7c12 */ /* 0x100fe4000f8e7816 */
[----:B------:R-:W-:-:S02]  /*3e00*/  LOP3.LUT R13, R13, UR10, R22, 0x78, !PT ;  /* 0x0000000a0d0d7c12 */ /* 0x000fc4000f8e7816 */
[--C-:B------:R-:W-:Y:S01]  /*3e10*/  LOP3.LUT R14, R14, UR11, R22.reuse, 0x78, !PT ;  /* 0x0000000b0e0e7c12 */ /* 0x100fe2000f8e7816 */
[----:B------:R-:W1:Y:S01]  /*3e20*/  LDCU.128 UR8, c[0x3][0xc20] ;  /* 0x00c18400ff0877ac */ /* 0x000e620008000c00 */
[----:B------:R-:W-:Y:S02]  /*3e30*/  SHF.R.S32.HI R23, RZ, 0x1f, R23 ;  /* 0x0000001fff177819 */ /* 0x000fe40000011417 */
[--C-:B---3--:R-:W-:Y:S02]  /*3e40*/  LOP3.LUT R15, R15, UR20, R22.reuse, 0x78, !PT ;  /* 0x000000140f0f7c12 */ /* 0x108fe4000f8e7816 */
[--C-:B------:R-:W-:Y:S02]  /*3e50*/  LOP3.LUT R16, R16, UR21, R22.reuse, 0x78, !PT ;  /* 0x0000001510107c12 */ /* 0x100fe4000f8e7816 */
[--C-:B------:R-:W-:Y:S02]  /*3e60*/  LOP3.LUT R17, R17, UR22, R22.reuse, 0x78, !PT ;  /* 0x0000001611117c12 */ /* 0x100fe4000f8e7816 */
[--C-:B------:R-:W-:Y:S01]  /*3e70*/  LOP3.LUT R18, R18, UR23, R22.reuse, 0x78, !PT ;  /* 0x0000001712127c12 */ /* 0x100fe2000f8e7816 */
[----:B------:R-:W3:Y:S01]  /*3e80*/  LDCU.128 UR20, c[0x3][0xc30] ;  /* 0x00c18600ff1477ac */ /* 0x000ee20008000c00 */
[----:B0-----:R-:W-:-:S02]  /*3e90*/  LOP3.LUT R19, R19, UR12, R22, 0x78, !PT ;  /* 0x0000000c13137c12 */ /* 0x001fc4000f8e7816 */
[--C-:B------:R-:W-:Y:S02]  /*3ea0*/  LOP3.LUT R20, R20, UR13, R22.reuse, 0x78, !PT ;  /* 0x0000000d14147c12 */ /* 0x100fe4000f8e7816 */
[--C-:B------:R-:W-:Y:S02]  /*3eb0*/  LOP3.LUT R21, R21, UR14, R22.reuse, 0x78, !PT ;  /* 0x0000000e15157c12 */ /* 0x100fe4000f8e7816 */
[----:B------:R-:W-:Y:S01]  /*3ec0*/  LOP3.LUT R6, R6, UR15, R22, 0x78, !PT ;  /* 0x0000000f06067c12 */ /* 0x000fe2000f8e7816 */
[----:B------:R-:W0:Y:S01]  /*3ed0*/  LDCU.128 UR12, c[0x3][0xc40] ;  /* 0x00c18800ff0c77ac */ /* 0x000e220008000c00 */
[--C-:B--2---:R-:W-:Y:S02]  /*3ee0*/  LOP3.LUT R7, R7, UR24, R23.reuse, 0x78, !PT ;  /* 0x0000001807077c12 */ /* 0x104fe4000f8e7817 */
[--C-:B------:R-:W-:Y:S02]  /*3ef0*/  LOP3.LUT R8, R8, UR25, R23.reuse, 0x78, !PT ;  /* 0x0000001908087c12 */ /* 0x100fe4000f8e7817 */
        /* <DEDUP_REMOVED lines=8> */
[----:B------:R-:W-:Y:S01]  /*3f80*/  IMAD.SHL.U32 R22, R5, 0x4000000, RZ ;  /* 0x0400000005167824 */ /* 0x000fe200078e00ff */
[----:B-1----:R-:W-:-:S02]  /*3f90*/  LOP3.LUT R15, R15, UR8, R23, 0x78, !PT ;  /* 0x000000080f0f7c12 */ /* 0x002fc4000f8e7817 */
[--C-:B------:R-:W-:Y:S02]  /*3fa0*/  LOP3.LUT R16, R16, UR9, R23.reuse, 0x78, !PT ;  /* 0x0000000910107c12 */ /* 0x100fe4000f8e7817 */
[--C-:B------:R-:W-:Y:S02]  /*3fb0*/  LOP3.LUT R17, R17, UR10, R23.reuse, 0x78, !PT ;  /* 0x0000000a11117c12 */ /* 0x100fe4000f8e7817 */
[--C-:B------:R-:W-:Y:S01]  /*3fc0*/  LOP3.LUT R18, R18, UR11, R23.reuse, 0x78, !PT ;  /* 0x0000000b12127c12 */ /* 0x100fe2000f8e7817 */
[----:B------:R-:W1:Y:S01]  /*3fd0*/  LDCU.128 UR8, c[0x3][0xc70] ;  /* 0x00c18e00ff0877ac */ /* 0x000e620008000c00 */
[----:B------:R-:W-:Y:S02]  /*3fe0*/  SHF.R.S32.HI R22, RZ, 0x1f, R22 ;  /* 0x0000001fff167819 */ /* 0x000fe40000011416 */
[--C-:B---3--:R-:W-:Y:S02]  /*3ff0*/  LOP3.LUT R19, R19, UR20, R23.reuse, 0x78, !PT ;  /* 0x0000001413137c12 */ /* 0x108fe4000f8e7817 */
[----:B------:R-:W-:-:S02]  /*4000*/  LOP3.LUT R20, R20, UR21, R23, 0x78, !PT ;  /* 0x0000001514147c12 */ /* 0x000fc4000f8e7817 */
[--C-:B------:R-:W-:Y:S02]  /*4010*/  LOP3.LUT R21, R21, UR22, R23.reuse, 0x78, !PT ;  /* 0x0000001615157c12 */ /* 0x100fe4000f8e7817 */
[----:B------:R-:W-:Y:S01]  /*4020*/  LOP3.LUT R6, R6, UR23, R23, 0x78, !PT ;  /* 0x0000001706067c12 */ /* 0x000fe2000f8e7817 */
[----:B------:R-:W3:Y:S01]  /*4030*/  LDCU.128 UR20, c[0x3][0xc80] ;  /* 0x00c19000ff1477ac */ /* 0x000ee20008000c00 */
        /* <DEDUP_REMOVED lines=15> */
[----:B------:R-:W-:Y:S01]  /*4130*/  IMAD.SHL.U32 R23, R5, 0x2000000, RZ ;  /* 0x0200000005177824 */ /* 0x000fe200078e00ff */
[--C-:B-1----:R-:W-:Y:S02]  /*4140*/  LOP3.LUT R19, R19, UR8, R22.reuse, 0x78, !PT ;  /* 0x0000000813137c12 */ /* 0x102fe4000f8e7816 */
[--C-:B------:R-:W-:Y:S02]  /*4150*/  LOP3.LUT R20, R20, UR9, R22.reuse, 0x78, !PT ;  /* 0x0000000914147c12 */ /* 0x100fe4000f8e7816 */
[--C-:B------:R-:W-:Y:S02]  /*4160*/  LOP3.LUT R21, R21, UR10, R22.reuse, 0x78, !PT ;  /* 0x0000000a15157c12 */ /* 0x100fe4000f8e7816 */
[----:B------:R-:W-:Y:S01]  /*4170*/  LOP3.LUT R6, R6, UR11, R22, 0x78, !PT ;  /* 0x0000000b06067c12 */ /* 0x000fe2000f8e7816 */
[----:B------:R-:W1:Y:S01]  /*4180*/  LDCU.128 UR8, c[0x3][0xcc0] ;  /* 0x00c19800ff0877ac */ /* 0x000e620008000c00 */
[----:B------:R-:W-:-:S02]  /*4190*/  SHF.R.S32.HI R23, RZ, 0x1f, R23 ;  /* 0x0000001fff177819 */ /* 0x000fc40000011417 */
[----:B------:R-:W-:Y:S02]  /*41a0*/  SHF.R.U32.HI R5, RZ, 0x7, R5 ;  /* 0x00000007ff057819 */ /* 0x000fe40000011605 */
        /* <DEDUP_REMOVED lines=8> */
[--C-:B------:R-:W-:Y:S01]  /*4230*/  LOP3.LUT R14, R14, UR15, R23.reuse, 0x78, !PT ;  /* 0x0000000f0e0e7c12 */ /* 0x100fe2000f8e7817 */
        /* <DEDUP_REMOVED lines=9> */
[----:B------:R-:W-:Y:S01]  /*42d0*/  LOP3.LUT R6, R6, UR7, R23, 0x78, !PT ;  /* 0x0000000706067c12 */ /* 0x000fe2000f8e7817 */
[----:B------:R-:W4:Y:S01]  /*42e0*/  LDCU.128 UR4, c[0x3][0xd00] ;  /* 0x00c1a000ff0477ac */ /* 0x000f220008000c00 */
[----:B------:R-:W-:Y:S01]  /*42f0*/  IMAD.MOV R22, RZ, RZ, -R5 ;  /* 0x000000ffff167224 */ /* 0x000fe200078e0a05 */
[----:B-----5:R-:W-:-:S04]  /*4300*/  LOP3.LUT R5, R4, 0x1, RZ, 0xc0, !PT ;  /* 0x0000000104057812 */ /* 0x020fc800078ec0ff */
[--C-:B-1----:R-:W-:Y:S02]  /*4310*/  LOP3.LUT R7, R7, UR8, R22.reuse, 0x78, !PT ;  /* 0x0000000807077c12 */ /* 0x102fe4000f8e7816 */
[--C-:B------:R-:W-:Y:S02]  /*4320*/  LOP3.LUT R8, R8, UR9, R22.reuse, 0x78, !PT ;  /* 0x0000000908087c12 */ /* 0x100fe4000f8e7816 */
[--C-:B------:R-:W-:Y:S02]  /*4330*/  LOP3.LUT R9, R9, UR10, R22.reuse, 0x78, !PT ;  /* 0x0000000a09097c12 */ /* 0x100fe4000f8e7816 */
[--C-:B------:R-:W-:Y:S01]  /*4340*/  LOP3.LUT R10, R10, UR11, R22.reuse, 0x78, !PT ;  /* 0x0000000b0a0a7c12 */ /* 0x100fe2000f8e7816 */
[----:B------:R-:W1:Y:S01]  /*4350*/  LDCU.128 UR8, c[0x3][0xd10] ;  /* 0x00c1a200ff0877ac */ /* 0x000e620008000c00 */
[----:B------:R-:W-:Y:S01]  /*4360*/  IMAD.MOV R23, RZ, RZ, -R5 ;  /* 0x000000ffff177224 */ /* 0x000fe200078e0a05 */
[--C-:B---3--:R-:W-:Y:S02]  /*4370*/  LOP3.LUT R11, R11, UR20, R22.reuse, 0x78, !PT ;  /* 0x000000140b0b7c12 */ /* 0x108fe4000f8e7816 */
[----:B------:R-:W-:-:S02]  /*4380*/  LOP3.LUT R12, R12, UR21, R22, 0x78, !PT ;  /* 0x000000150c0c7c12 */ /* 0x000fc4000f8e7816 */
[--C-:B------:R-:W-:Y:S02]  /*4390*/  LOP3.LUT R13, R13, UR22, R22.reuse, 0x78, !PT ;  /* 0x000000160d0d7c12 */ /* 0x100fe4000f8e7816 */
[--C-:B------:R-:W-:Y:S01]  /*43a0*/  LOP3.LUT R14, R14, UR23, R22.reuse, 0x78, !PT ;  /* 0x000000170e0e7c12 */ /* 0x100fe2000f8e7816 */
        /* <DEDUP_REMOVED lines=9> */
[----:B------:R-:W-:Y:S01]  /*4440*/  LOP3.LUT R6, R6, UR27, R22, 0x78, !PT ;  /* 0x0000001b06067c12 */ /* 0x000fe2000f8e7816 */
[----:B------:R-:W2:Y:S01]  /*4450*/  LDCU.128 UR24, c[0x3][0xd40] ;  /* 0x00c1a800ff1877ac */ /* 0x000ea20008000c00 */
[--C-:B----4-:R-:W-:Y:S02]  /*4460*/  LOP3.LUT R7, R7, UR4, R23.reuse, 0x78, !PT ;  /* 0x0000000407077c12 */ /* 0x110fe4000f8e7817 */
[--C-:B------:R-:W-:Y:S02]  /*4470*/  LOP3.LUT R8, R8, UR5, R23.reuse, 0x78, !PT ;  /* 0x0000000508087c12 */ /* 0x100fe4000f8e7817 */
[----:B------:R-:W-:-:S02]  /*4480*/  LOP3.LUT R9, R9, UR6, R23, 0x78, !PT ;  /* 0x0000000609097c12 */ /* 0x000fc4000f8e7817 */
[--C-:B------:R-:W-:Y:S01]  /*4490*/  LOP3.LUT R10, R10, UR7, R23.reuse, 0x78, !PT ;  /* 0x000000070a0a7c12 */ /* 0x100fe2000f8e7817 */
[----:B------:R-:W4:Y:S01]  /*44a0*/  LDCU.128 UR4, c[0x3][0xd50] ;  /* 0x00c1aa00ff0477ac */ /* 0x000f220008000c00 */
[--C-:B-1----:R-:W-:Y:S01]  /*44b0*/  LOP3.LUT R11, R11, UR8, R23.reuse, 0x78, !PT ;  /* 0x000000080b0b7c12 */ /* 0x102fe2000f8e7817 */
[----:B------:R-:W-:Y:S01]  /*44c0*/  IMAD.SHL.U32 R5, R4, 0x40000000, RZ ;  /* 0x4000000004057824 */ /* 0x000fe200078e00ff */
[--C-:B------:R-:W-:Y:S02]  /*44d0*/  LOP3.LUT R12, R12, UR9, R23.reuse, 0x78, !PT ;  /* 0x000000090c0c7c12 */ /* 0x100fe4000f8e7817 */
[--C-:B------:R-:W-:Y:S02]  /*44e0*/  LOP3.LUT R13, R13, UR10, R23.reuse, 0x78, !PT ;  /* 0x0000000a0d0d7c12 */ /* 0x100fe4000f8e7817 */
[----:B------:R-:W-:Y:S01]  /*44f0*/  LOP3.LUT R14, R14, UR11, R23, 0x78, !PT ;  /* 0x0000000b0e0e7c12 */ /* 0x000fe2000f8e7817 */
[----:B------:R-:W1:Y:S01]  /*4500*/  LDCU.128 UR8, c[0x3][0xd60] ;  /* 0x00c1ac00ff0877ac */ /* 0x000e620008000c00 */
[----:B------:R-:W-:-:S02]  /*4510*/  SHF.R.S32.HI R5, RZ, 0x1f, R5 ;  /* 0x0000001fff057819 */ /* 0x000fc40000011405 */
[--C-:B---3--:R-:W-:Y:S02]  /*4520*/  LOP3.LUT R15, R15, UR20, R23.reuse, 0x78, !PT ;  /* 0x000000140f0f7c12 */ /* 0x108fe4000f8e7817 */
[--C-:B------:R-:W-:Y:S02]  /*4530*/  LOP3.LUT R16, R16, UR21, R23.reuse, 0x78, !PT ;  /* 0x0000001510107c12 */ /* 0x100fe4000f8e7817 */
[--C-:B------:R-:W-:Y:S02]  /*4540*/  LOP3.LUT R17, R17, UR22, R23.reuse, 0x78, !PT ;  /* 0x0000001611117c12 */ /* 0x100fe4000f8e7817 */
[--C-:B------:R-:W-:Y:S01]  /*4550*/  LOP3.LUT R18, R18, UR23, R23.reuse, 0x78, !PT ;  /* 0x0000001712127c12 */ /* 0x100fe2000f8e7817 */
[----:B------:R-:W3:Y:S01]  /*4560*/  LDCU.128 UR20, c[0x3][0xd70] ;  /* 0x00c1ae00ff1477ac */ /* 0x000ee20008000c00 */
[--C-:B0-----:R-:W-:Y:S02]  /*4570*/  LOP3.LUT R19, R19, UR12, R23.reuse, 0x78, !PT ;  /* 0x0000000c13137c12 */ /* 0x101fe4000f8e7817 */
[----:B------:R-:W-:-:S02]  /*4580*/  LOP3.LUT R20, R20, UR13, R23, 0x78, !PT ;  /* 0x0000000d14147c12 */ /* 0x000fc4000f8e7817 */
[--C-:B------:R-:W-:Y:S02]  /*4590*/  LOP3.LUT R21, R21, UR14, R23.reuse, 0x78, !PT ;  /* 0x0000000e15157c12 */ /* 0x100fe4000f8e7817 */
[----:B------:R-:W-:Y:S01]  /*45a0*/  LOP3.LUT R6, R6, UR15, R23, 0x78, !PT ;  /* 0x0000000f06067c12 */ /* 0x000fe2000f8e7817 */
[----:B------:R-:W0:Y:S01]  /*45b0*/  LDCU.128 UR12, c[0x3][0xd80] ;  /* 0x00c1b000ff0c77ac */ /* 0x000e220008000c00 */
[--C-:B--2---:R-:W-:Y:S02]  /*45c0*/  LOP3.LUT R7, R7, UR24, R5.reuse, 0x78, !PT ;  /* 0x0000001807077c12 */ /* 0x104fe4000f8e7805 */
[--C-:B------:R-:W-:Y:S02]  /*45d0*/  LOP3.LUT R8, R8, UR25, R5.reuse, 0x78, !PT ;  /* 0x0000001908087c12 */ /* 0x100fe4000f8e7805 */
[--C-:B------:R-:W-:Y:S02]  /*45e0*/  LOP3.LUT R9, R9, UR26, R5.reuse, 0x78, !PT ;  /* 0x0000001a09097c12 */ /* 0x100fe4000f8e7805 */
[--C-:B------:R-:W-:Y:S01]  /*45f0*/  LOP3.LUT R10, R10, UR27, R5.reuse, 0x78, !PT ;  /* 0x0000001b0a0a7c12 */ /* 0x100fe2000f8e7805 */
[----:B------:R-:W2:Y:S01]  /*4600*/  LDCU.128 UR24, c[0x3][0xd90] ;  /* 0x00c1b200ff1877ac */ /* 0x000ea20008000c00 */
[----:B----4-:R-:W-:-:S02]  /*4610*/  LOP3.LUT R11, R11, UR4, R5, 0x78, !PT ;  /* 0x000000040b0b7c12 */ /* 0x010fc4000f8e7805 */
[--C-:B------:R-:W-:Y:S02]  /*4620*/  LOP3.LUT R12, R12, UR5, R5.reuse, 0x78, !PT ;  /* 0x000000050c0c7c12 */ /* 0x100fe4000f8e7805 */
[--C-:B------:R-:W-:Y:S02]  /*4630*/  LOP3.LUT R13, R13, UR6, R5.reuse, 0x78, !PT ;  /* 0x000000060d0d7c12 */ /* 0x100fe4000f8e7805 */
[--C-:B------:R-:W-:Y:S01]  /*4640*/  LOP3.LUT R14, R14, UR7, R5.reuse, 0x78, !PT ;  /* 0x000000070e0e7c12 */ /* 0x100fe2000f8e7805 */
[----:B------:R-:W4:Y:S01]  /*4650*/  LDCU.128 UR4, c[0x3][0xda0] ;  /* 0x00c1b400ff0477ac */ /* 0x000f220008000c00 */
[----:B------:R-:W-:Y:S01]  /*4660*/  IMAD.SHL.U32 R22, R4, 0x20000000, RZ ;  /* 0x2000000004167824 */ /* 0x000fe200078e00ff */
[--C-:B-1----:R-:W-:Y:S02]  /*4670*/  LOP3.LUT R15, R15, UR8, R5.reuse, 0x78, !PT ;  /* 0x000000080f0f7c12 */ /* 0x102fe4000f8e7805 */
        /* <DEDUP_REMOVED lines=8> */
[----:B------:R-:W-:Y:S01]  /*4700*/  LOP3.LUT R6, R6, UR23, R5, 0x78, !PT ;  /* 0x0000001706067c12 */ /* 0x000fe2000f8e7805 */
        /* <DEDUP_REMOVED lines=20> */
[----:B------:R-:W-:Y:S01]  /*4850*/  LOP3.LUT R6, R6, UR11, R22, 0x78, !PT ;  /* 0x0000000b06067c12 */ /* 0x000fe2000f8e7816 */
[----:B------:R-:W1:Y:S01]  /*4860*/  LDCU.128 UR8, c[0x3][0xe00] ;  /* 0x00c1c000ff0877ac */ /* 0x000e620008000c00 */
[----:B------:R-:W-:Y:S01]  /*4870*/  SHF.R.S32.HI R5, RZ, 0x1f, R5 ;  /* 0x0000001fff057819 */ /* 0x000fe20000011405 */
[----:B------:R-:W-:-:S03]  /*4880*/  IMAD.SHL.U32 R22, R4, 0x8000000, RZ ;  /* 0x0800000004167824 */ /* 0x000fc600078e00ff */
        /* <DEDUP_REMOVED lines=8> */
[--C-:B------:R-:W-:Y:S01]  /*4910*/  LOP3.LUT R14, R14, UR15, R5.reuse, 0x78, !PT ;  /* 0x0000000f0e0e7c12 */ /* 0x100fe2000f8e7805 */
        /* <DEDUP_REMOVED lines=66> */
[----:B------:R-:W-:-:S02]  /*4d40*/  SHF.R.U32.HI R4, RZ, 0x7, R4 ;  /* 0x00000007ff047819 */ /* 0x000fc40000011604 */
[--C-:B-1----:R-:W-:Y:S02]  /*4d50*/  LOP3.LUT R15, R15, UR8, R22.reuse, 0x78, !PT ;  /* 0x000000080f0f7c12 */ /* 0x102fe4000f8e7816 */
[--C-:B------:R-:W-:Y:S02]  /*4d60*/  LOP3.LUT R16, R16, UR9, R22.reuse, 0x78, !PT ;  /* 0x0000000910107c12 */ /* 0x100fe4000f8e7816 */
[--C-:B------:R-:W-:Y:S02]  /*4d70*/  LOP3.LUT R17, R17, UR10, R22.reuse, 0x78, !PT ;  /* 0x0000000a11117c12 */ /* 0x100fe4000f8e7816 */
[----:B------:R-:W-:Y:S01]  /*4d80*/  LOP3.LUT R18, R18, UR11, R22, 0x78, !PT ;  /* 0x0000000b12127c12 */ /* 0x000fe2000f8e7816 */
[----:B------:R-:W1:Y:S01]  /*4d90*/  LDCU.128 UR8, c[0x3][0xef0] ;  /* 0x00c1de00ff0877ac */ /* 0x000e620008000c00 */
[----:B------:R-:W-:Y:S01]  /*4da0*/  IMAD.MOV R23, RZ, RZ, -R4 ;  /* 0x000000ffff177224 */ /* 0x000fe200078e0a04 */
        /* <DEDUP_REMOVED lines=20> */
[----:B------:R-:W-:Y:S02]  /*4ef0*/  LOP3.LUT R4, R0, 0x1, RZ, 0xc0, !PT ;  /* 0x0000000100047812 */ /* 0x000fe400078ec0ff */
[--C-:B-1----:R-:W-:Y:S02]  /*4f00*/  LOP3.LUT R19, R19, UR8, R23.reuse, 0x78, !PT ;  /* 0x0000000813137c12 */ /* 0x102fe4000f8e7817 */
[--C-:B------:R-:W-:Y:S02]  /*4f10*/  LOP3.LUT R22, R20, UR9, R23.reuse, 0x78, !PT ;  /* 0x0000000914167c12 */ /* 0x100fe4000f8e7817 */
[--C-:B------:R-:W-:Y:S01]  /*4f20*/  LOP3.LUT R21, R21, UR10, R23.reuse, 0x78, !PT ;  /* 0x0000000a15157c12 */ /* 0x100fe2000f8e7817 */
[----:B------:R-:W-:Y:S01]  /*4f30*/  IMAD.MOV R24, RZ, RZ, -R4 ;  /* 0x000000ffff187224 */ /* 0x000fe200078e0a04 */
[----:B------:R-:W-:Y:S01]  /*4f40*/  LOP3.LUT R23, R6, UR11, R23, 0x78, !PT ;  /* 0x0000000b06177c12 */ /* 0x000fe2000f8e7817 */
[----:B------:R-:W1:Y:S01]  /*4f50*/  LDCU.128 UR8, c[0x3][0xf40] ;  /* 0x00c1e800ff0877ac */ /* 0x000e620008000c00 */
[----:B------:R-:W-:-:S02]  /*4f60*/  IMAD.SHL.U32 R16, R0, 0x40000000, RZ ;  /* 0x4000000000107824 */ /* 0x000fc400078e00ff */
[--C-:B---3--:R-:W-:Y:S02]  /*4f70*/  LOP3.LUT R4, R7, UR20, R24.reuse, 0x78, !PT ;  /* 0x0000001407047c12 */ /* 0x108fe4000f8e7818 */
[--C-:B------:R-:W-:Y:S02]  /*4f80*/  LOP3.LUT R5, R5, UR21, R24.reuse, 0x78, !PT ;  /* 0x0000001505057c12 */ /* 0x100fe4000f8e7818 */
[--C-:B------:R-:W-:Y:S02]  /*4f90*/  LOP3.LUT R6, R9, UR22, R24.reuse, 0x78, !PT ;  /* 0x0000001609067c12 */ /* 0x100fe4000f8e7818 */
[--C-:B------:R-:W-:Y:S01]  /*4fa0*/  LOP3.LUT R7, R10, UR23, R24.reuse, 0x78, !PT ;  /* 0x000000170a077c12 */ /* 0x100fe2000f8e7818 */
[----:B------:R-:W3:Y:S01]  /*4fb0*/  LDCU.128 UR20, c[0x3][0xf50] ;  /* 0x00c1ea00ff1477ac */ /* 0x000ee20008000c00 */
[--C-:B0-----:R-:W-:Y:S02]  /*4fc0*/  LOP3.LUT R9, R12, UR13, R24.reuse, 0x78, !PT ;  /* 0x0000000d0c097c12 */ /* 0x101fe4000f8e7818 */
[----:B------:R-:W-:-:S02]  /*4fd0*/  LOP3.LUT R10, R13, UR14, R24, 0x78, !PT ;  /* 0x0000000e0d0a7c12 */ /* 0x000fc4000f8e7818 */
[--C-:B--2---:R-:W-:Y:S02]  /*4fe0*/  LOP3.LUT R12, R15, UR24, R24.reuse, 0x78, !PT ;  /* 0x000000180f0c7c12 */ /* 0x104fe4000f8e7818 */
[----:B------:R-:W-:Y:S02]  /*4ff0*/  LOP3.LUT R13, R14, UR25, R24, 0x78, !PT ;  /* 0x000000190e0d7c12 */ /* 0x000fe4000f8e7818 */
[----:B------:R-:W-:Y:S02]  /*5000*/  SHF.R.S32.HI R20, RZ, 0x1f, R16 ;  /* 0x0000001fff147819 */ /* 0x000fe40000011410 */
[--C-:B------:R-:W-:Y:S02]  /*5010*/  LOP3.LUT R8, R8, UR12, R24.reuse, 0x78, !PT ;  /* 0x0000000c08087c12 */ /* 0x100fe4000f8e7818 */
        /* <DEDUP_REMOVED lines=10> */
[----:B-1----:R-:W-:-:S02]  /*50c0*/  LOP3.LUT R4, R4, UR8, R20, 0x78, !PT ;  /* 0x0000000804047c12 */ /* 0x002fc4000f8e7814 */
[--C-:B------:R-:W-:Y:S02]  /*50d0*/  LOP3.LUT R5, R5, UR9, R20.reuse, 0x78, !PT ;  /* 0x0000000905057c12 */ /* 0x100fe4000f8e7814 */
[--C-:B------:R-:W-:Y:S02]  /*50e0*/  LOP3.LUT R6, R6, UR10, R20.reuse, 0x78, !PT ;  /* 0x0000000a06067c12 */ /* 0x100fe4000f8e7814 */
[--C-:B------:R-:W-:Y:S01]  /*50f0*/  LOP3.LUT R7, R7, UR11, R20.reuse, 0x78, !PT ;  /* 0x0000000b07077c12 */ /* 0x100fe2000f8e7814 */
[----:B------:R-:W1:Y:S01]  /*5100*/  LDCU.128 UR8, c[0x3][0xf90] ;  /* 0x00c1f200ff0877ac */ /* 0x000e620008000c00 */
[----:B------:R-:W-:Y:S01]  /*5110*/  IMAD.SHL.U32 R21, R0, 0x20000000, RZ ;  /* 0x2000000000157824 */ /* 0x000fe200078e00ff */
[--C-:B---3--:R-:W-:Y:S02]  /*5120*/  LOP3.LUT R8, R8, UR20, R20.reuse, 0x78, !PT ;  /* 0x0000001408087c12 */ /* 0x108fe4000f8e7814 */
[--C-:B------:R-:W-:Y:S02]  /*5130*/  LOP3.LUT R9, R9, UR21, R20.reuse, 0x78, !PT ;  /* 0x0000001509097c12 */ /* 0x100fe4000f8e7814 */
[----:B------:R-:W-:-:S02]  /*5140*/  LOP3.LUT R10, R10, UR22, R20, 0x78, !PT ;  /* 0x000000160a0a7c12 */ /* 0x000fc4000f8e7814 */
[--C-:B------:R-:W-:Y:S01]  /*5150*/  LOP3.LUT R11, R11, UR23, R20.reuse, 0x78, !PT ;  /* 0x000000170b0b7c12 */ /* 0x100fe2000f8e7814 */
[----:B------:R-:W3:Y:S01]  /*5160*/  LDCU.128 UR20, c[0x3][0xfa0] ;  /* 0x00c1f400ff1477ac */ /* 0x000ee20008000c00 */
[----:B------:R-:W-:Y:S02]  /*5170*/  SHF.R.S32.HI R21, RZ, 0x1f, R21 ;  /* 0x0000001fff157819 */ /* 0x000fe40000011415 */
        /* <DEDUP_REMOVED lines=97> */
[----:B------:R-:W-:Y:S02]  /*5790*/  SHF.R.S32.HI R21, RZ, 0x1f, R21 ;  /* 0x0000001fff157819 */ /* 0x000fe40000011415 */
[----:B------:R-:W-:Y:S02]  /*57a0*/  SHF.R.U32.HI R0, RZ, 0x7, R0 ;  /* 0x00000007ff007819 */ /* 0x000fe40000011600 */
[----:B-1----:R-:W-:-:S02]  /*57b0*/  LOP3.LUT R4, R4, UR8, R21, 0x78, !PT ;  /* 0x0000000804047c12 */ /* 0x002fc4000f8e7815 */
[--C-:B------:R-:W-:Y:S02]  /*57c0*/  LOP3.LUT R5, R5, UR9, R21.reuse, 0x78, !PT ;  /* 0x0000000905057c12 */ /* 0x100fe4000f8e7815 */
[--C-:B------:R-:W-:Y:S02]  /*57d0*/  LOP3.LUT R6, R6, UR10, R21.reuse, 0x78, !PT ;  /* 0x0000000a06067c12 */ /* 0x100fe4000f8e7815 */
[--C-:B------:R-:W-:Y:S01]  /*57e0*/  LOP3.LUT R7, R7, UR11, R21.reuse, 0x78, !PT ;  /* 0x0000000b07077c12 */ /* 0x100fe2000f8e7815 */
[----:B------:R-:W1:Y:S01]  /*57f0*/  LDCU.128 UR8, c[0x3][0x10d0] ;  /* 0x00c21a00ff0877ac */ /* 0x000e620008000c00 */
[----:B------:R-:W-:Y:S01]  /*5800*/  IMAD.MOV R34, RZ, RZ, -R0 ;  /* 0x000000ffff227224 */ /* 0x000fe200078e0a00 */
[--C-:B---3--:R-:W-:Y:S02]  /*5810*/  LOP3.LUT R8, R8, UR20, R21.reuse, 0x78, !PT ;  /* 0x0000001408087c12 */ /* 0x108fe4000f8e7815 */
[--C-:B------:R-:W-:Y:S02]  /*5820*/  LOP3.LUT R9, R9, UR21, R21.reuse, 0x78, !PT ;  /* 0x0000001509097c12 */ /* 0x100fe4000f8e7815 */
[----:B------:R-:W-:-:S02]  /*5830*/  LOP3.LUT R10, R10, UR22, R21, 0x78, !PT ;  /* 0x000000160a0a7c12 */ /* 0x000fc4000f8e7815 */
        /* <DEDUP_REMOVED lines=14> */
[--C-:B------:R-:W-:Y:S01]  /*5920*/  LOP3.LUT R21, R6, UR6, R34.reuse, 0x78, !PT ;  /* 0x0000000606157c12 */ /* 0x100fe2000f8e7822 */
[----:B------:R-:W4:Y:S01]  /*5930*/  LDC.64 R4, c[0x3][0x60] ;  /* 0x00c01800ff047b82 */ /* 0x000f220000000a00 */
[----:B------:R-:W-:-:S07]  /*5940*/  LOP3.LUT R22, R7, UR7, R34, 0x78, !PT ;  /* 0x0000000707167c12 */ /* 0x000fce000f8e7822 */
[----:B------:R-:W5:Y:S01]  /*5950*/  LDC.64 R6, c[0x3][0x40] ;  /* 0x00c01000ff067b82 */ /* 0x000f620000000a00 */
[--C-:B-1----:R-:W-:Y:S02]  /*5960*/  LOP3.LUT R23, R8, UR8, R34.reuse, 0x78, !PT ;  /* 0x0000000808177c12 */ /* 0x102fe4000f8e7822 */
[--C-:B------:R-:W-:Y:S02]  /*5970*/  LOP3.LUT R24, R9, UR9, R34.reuse, 0x78, !PT ;  /* 0x0000000909187c12 */ /* 0x100fe4000f8e7822 */
[--C-:B------:R-:W-:Y:S02]  /*5980*/  LOP3.LUT R25, R10, UR10, R34.reuse, 0x78, !PT ;  /* 0x0000000a0a197c12 */ /* 0x100fe4000f8e7822 */
[--C-:B------:R-:W-:Y:S01]  /*5990*/  LOP3.LUT R26, R11, UR11, R34.reuse, 0x78, !PT ;  /* 0x0000000b0b1a7c12 */ /* 0x100fe2000f8e7822 */
[----:B------:R-:W1:Y:S01]  /*59a0*/  LDCU.128 UR8, c[0x3][0x20] ;  /* 0x00c00400ff0877ac */ /* 0x000e620008000c00 */
[----:B------:R-:W1:Y:S01]  /*59b0*/  LDC.64 R8, c[0x3][0x68] ;  /* 0x00c01a00ff087b82 */ /* 0x000e620000000a00 */
[----:B---3--:R-:W-:-:S02]  /*59c0*/  LOP3.LUT R27, R12, UR20, R34, 0x78, !PT ;  /* 0x000000140c1b7c12 */ /* 0x008fc4000f8e7822 */
[--C-:B------:R-:W-:Y:S02]  /*59d0*/  LOP3.LUT R28, R13, UR21, R34.reuse, 0x78, !PT ;  /* 0x000000150d1c7c12 */ /* 0x100fe4000f8e7822 */
[--C-:B------:R-:W-:Y:S02]  /*59e0*/  LOP3.LUT R29, R14, UR22, R34.reuse, 0x78, !PT ;  /* 0x000000160e1d7c12 */ /* 0x100fe4000f8e7822 */
[--C-:B------:R-:W-:Y:S01]  /*59f0*/  LOP3.LUT R30, R15, UR23, R34.reuse, 0x78, !PT ;  /* 0x000000170f1e7c12 */ /* 0x100fe2000f8e7822 */
[----:B------:R-:W3:Y:S01]  /*5a00*/  LDC.64 R12, c[0x3][0x50] ;  /* 0x00c01400ff0c7b82 */ /* 0x000ee20000000a00 */
[--C-:B0-----:R-:W-:Y:S02]  /*5a10*/  LOP3.LUT R31, R16, UR12, R34.reuse, 0x78, !PT ;  /* 0x0000000c101f7c12 */ /* 0x101fe4000f8e7822 */
[--C-:B------:R-:W-:Y:S02]  /*5a20*/  LOP3.LUT R32, R17, UR13, R34.reuse, 0x78, !PT ;  /* 0x0000000d11207c12 */ /* 0x100fe4000f8e7822 */
[----:B------:R-:W-:-:S02]  /*5a30*/  LOP3.LUT R33, R18, UR14, R34, 0x78, !PT ;  /* 0x0000000e12217c12 */ /* 0x000fc4000f8e7822 */
[----:B--2---:R-:W-:Y:S01]  /*5a40*/  LOP3.LUT R35, R0, UR24, RZ, 0x3c, !PT ;  /* 0x0000001800237c12 */ /* 0x004fe2000f8e3cff */
[----:B------:R-:W0:Y:S01]  /*5a50*/  LDC.64 R14, c[0x3][0x78] ;  /* 0x00c01e00ff0e7b82 */ /* 0x000e220000000a00 */
[----:B------:R-:W-:Y:S01]  /*5a60*/  LOP3.LUT R34, R19, UR15, R34, 0x78, !PT ;  /* 0x0000000f13227c12 */ /* 0x000fe2000f8e7822 */
[----:B------:R-:W2:Y:S06]  /*5a70*/  LDCU.128 UR12, c[0x3][0x30] ;  /* 0x00c00600ff0c77ac */ /* 0x000eac0008000c00 */
[----:B------:R-:W3:Y:S01]  /*5a80*/  LDC.64 R10, c[0x3][0x48] ;  /* 0x00c01200ff0a7b82 */ /* 0x000ee20000000a00 */
[----:B-----5:R-:W-:-:S02]  /*5a90*/  LOP3.LUT R6, R27, R6, RZ, 0x3c, !PT ;  /* 0x000000061b067212 */ /* 0x020fc400078e3cff */
[----:B----4-:R-:W-:Y:S01]  /*5aa0*/  LOP3.LUT R4, R4, 0x65766572, RZ, 0x3c, !PT ;  /* 0x6576657204047812 */ /* 0x010fe200078e3cff */
[----:B-1----:R-:W-:Y:S02]  /*5ab0*/  ULOP3.LUT UR8, UR8, 0x72672031, URZ, 0x3c, !UPT ;  /* 0x7267203108087892 */ /* 0x002fe4000f8e3cff */
[----:B------:R-:W-:Y:S01]  /*5ac0*/  ULOP3.LUT UR4, UR26, 0x73746565, URZ, 0x3c, !UPT ;  /* 0x737465651a047892 */ /* 0x000fe2000f8e3cff */
[--C-:B------:R-:W-:Y:S02]  /*5ad0*/  LOP3.LUT R27, R4, R6, R35.reuse, 0x78, !PT ;  /* 0x00000006041b7212 */ /* 0x100fe400078e7823 */
[----:B------:R-:W-:Y:S01]  /*5ae0*/  LOP3.LUT R23, R23, UR10, RZ, 0x3c, !PT ;  /* 0x0000000a17177c12 */ /* 0x000fe2000f8e3cff */
[----:B------:R-:W-:Y:S01]  /*5af0*/  ULOP3.LUT UR9, UR9, 0x302c2062, URZ, 0x3c, !UPT ;  /* 0x302c206209097892 */ /* 0x000fe2000f8e3cff */
[----:B------:R-:W-:Y:S01]  /*5b00*/  LOP3.LUT R6, R27, UR8, R6, 0x96, !PT ;  /* 0x000000081b067c12 */ /* 0x000fe2000f8e9606 */
[----:B------:R-:W-:Y:S01]  /*5b10*/  ULOP3.LUT UR5, UR27, 0x6c706172, URZ, 0x3c, !UPT ;  /* 0x6c7061721b057892 */ /* 0x000fe2000f8e3cff */
[----:B------:R-:W-:Y:S01]  /*5b20*/  LOP3.LUT R32, R32, R9, RZ, 0x3c, !PT ;  /* 0x0000000920207212 */ /* 0x000fe200078e3cff */
[----:B------:R-:W-:Y:S01]  /*5b30*/  ULOP3.LUT UR6, UR30, 0x6b204172, URZ, 0x3c, !UPT ;  /* 0x6b2041721e067892 */ /* 0x000fe2000f8e3cff */
[----:B------:R-:W-:Y:S01]  /*5b40*/  LOP3.LUT R4, R4, UR8, R35, 0x36, !PT ;  /* 0x0000000804047c12 */ /* 0x000fe2000f8e3623 */
[----:B------:R-:W-:Y:S01]  /*5b50*/  ULOP3.LUT UR7, UR31, 0x656e6265, URZ, 0x3c, !UPT ;  /* 0x656e62651f077892 */ /* 0x000fe2000f8e3cff */
[----:B------:R-:W-:Y:S01]  /*5b60*/  LOP3.LUT R9, R6, R35, RZ, 0x3c, !PT ;  /* 0x0000002306097212 */ /* 0x000fe200078e3cff */
[----:B------:R-:W1:Y:S01]  /*5b70*/  LDCU.128 UR20, c[0x3][0x60] ;  /* 0x00c00c00ff1477ac */ /* 0x000e620008000c00 */
[----:B------:R-:W-:-:S02]  /*5b80*/  LOP3.LUT R0, R20, UR25, RZ, 0x3c, !PT ;  /* 0x0000001914007c12 */ /* 0x000fc4000f8e3cff */
[----:B------:R-:W-:Y:S02]  /*5b90*/  LOP3.LUT R19, R21, UR28, RZ, 0x3c, !PT ;  /* 0x0000001c15137c12 */ /* 0x000fe4000f8e3cff */
[----:B--2---:R-:W-:Y:S02]  /*5ba0*/  LOP3.LUT R17, R25, UR14, RZ, 0x3c, !PT ;  /* 0x0000000e19117c12 */ /* 0x004fe4000f8e3cff */
[----:B------:R-:W-:Y:S02]  /*5bb0*/  LOP3.LUT R18, R22, UR29, RZ, 0x3c, !PT ;  /* 0x0000001d16127c12 */ /* 0x000fe4000f8e3cff */
[----:B------:R-:W-:Y:S02]  /*5bc0*/  LOP3.LUT R8, R31, R8, RZ, 0x3c, !PT ;  /* 0x000000081f087212 */ /* 0x000fe400078e3cff */
[----:B---3--:R-:W-:Y:S02]  /*5bd0*/  LOP3.LUT R10, R10, 0x20422d33, RZ, 0x3c, !PT ;  /* 0x20422d330a0a7812 */ /* 0x008fe400078e3cff */
[----:B------:R-:W-:-:S02]  /*5be0*/  LOP3.LUT R7, R28, R7, RZ, 0x3c, !PT ;  /* 0x000000071c077212 */ /* 0x000fc400078e3cff */
[----:B------:R-:W-:Y:S02]  /*5bf0*/  LOP3.LUT R11, R11, 0x30303120, RZ, 0x3c, !PT ;  /* 0x303031200b0b7812 */ /* 0x000fe400078e3cff */
[----:B------:R-:W-:Y:S02]  /*5c00*/  LOP3.LUT R24, R24, UR11, RZ, 0x3c, !PT ;  /* 0x0000000b18187c12 */ /* 0x000fe4000f8e3cff */
[----:B------:R-:W-:Y:S02]  /*5c10*/  LOP3.LUT R16, R26, UR15, RZ, 0x3c, !PT ;  /* 0x0000000f1a107c12 */ /* 0x000fe4000f8e3cff */
[----:B------:R-:W-:Y:S01]  /*5c20*/  LOP3.LUT R12, R29, R12, RZ, 0x3c, !PT ;  /* 0x0000000c1d0c7212 */ /* 0x000fe200078e3cff */
[----:B------:R-:W-:Y:S01]  /*5c30*/  ULOP3.LUT UR10, UR12, 0x75732032, URZ, 0x3c, !UPT ;  /* 0x757320320c0a7892 */ /* 0x000fe2000f8e3cff */
[----:B------:R-:W-:Y:S01]  /*5c40*/  LOP3.LUT R25, R30, R13, RZ, 0x3c, !PT ;  /* 0x0000000d1e197212 */ /* 0x000fe200078e3cff */
[----:B------:R-:W2:Y:S01]  /*5c50*/  LDCU.128 UR24, c[0x3][0x70] ;  /* 0x00c00e00ff1877ac */ /* 0x000ea20008000c00 */
[----:B0-----:R-:W-:-:S02]  /*5c60*/  LOP3.LUT R20, R33, R14, RZ, 0x3c, !PT ;  /* 0x0000000e21147212 */ /* 0x001fc400078e3cff */
[----:B------:R-:W-:Y:S01]  /*5c70*/  LOP3.LUT R21, R34, R15, RZ, 0x3c, !PT ;  /* 0x0000000f22157212 */ /* 0x000fe200078e3cff */
[----:B------:R-:W0:Y:S01]  /*5c80*/  LDCU.128 UR28, c[0x3][0x170] ;  /* 0x00c02e00ff1c77ac */ /* 0x000e220008000c00 */
[C---:B------:R-:W-:Y:S02]  /*5c90*/  LOP3.LUT R22, R4.reuse, R6, R35, 0xf6, !PT ;  /* 0x0000000604167212 */ /* 0x040fe400078ef623 */
[CCC-:B------:R-:W-:Y:S02]  /*5ca0*/  LOP3.LUT R13, R4.reuse, R9.reuse, R27.reuse, 0x6c, !PT ;  /* 0x00000009040d7212 */ /* 0x1c0fe400078e6c1b */
[----:B------:R-:W-:Y:S02]  /*5cb0*/  LOP3.LUT R14, R4, R9, R27, 0x9c, !PT ;  /* 0x00000009040e7212 */ /* 0x000fe400078e9c1b */
[----:B------:R-:W-:Y:S02]  /*5cc0*/  LOP3.LUT R15, R5, 0x6c65652c, RZ, 0x3c, !PT ;  /* 0x6c65652c050f7812 */ /* 0x000fe400078e3cff */
[----:B------:R-:W3:Y:S01]  /*5cd0*/  LDC.64 R4, c[0x3][0x70] ;  /* 0x00c01c00ff047b82 */ /* 0x000ee20000000a00 */
[----:B------:R-:W-:-:S02]  /*5ce0*/  LOP3.LUT R9, R22, R27, RZ, 0x3c, !PT ;  /* 0x0000001b16097212 */ /* 0x000fc400078e3cff */
[----:B------:R-:W-:Y:S02]  /*5cf0*/  LOP3.LUT R22, R8, UR4, R10, 0x78, !PT ;  /* 0x0000000408167c12 */ /* 0x000fe4000f8e780a */
[----:B------:R-:W-:Y:S02]  /*5d00*/  LOP3.LUT R31, R23, UR4, R8, 0x1e, !PT ;  /* 0x00000004171f7c12 */ /* 0x000fe4000f8e1e08 */
[----:B------:R-:W-:Y:S02]  /*5d10*/  LOP3.LUT R8, R22, R10, R23, 0x96, !PT ;  /* 0x0000000a16087212 */ /* 0x000fe400078e9617 */
[C-C-:B------:R-:W-:Y:S02]  /*5d20*/  LOP3.LUT R10, R15.reuse, R7, R0.reuse, 0x78, !PT ;  /* 0x000000070f0a7212 */ /* 0x140fe400078e7800 */
[----:B------:R-:W-:Y:S02]  /*5d30*/  LOP3.LUT R27, R15, UR9, R0, 0x36, !PT ;  /* 0x000000090f1b7c12 */ /* 0x000fe4000f8e3600 */
[----:B------:R-:W-:-:S02]  /*5d40*/  LOP3.LUT R15, R10, UR9, R7, 0x96, !PT ;  /* 0x000000090a0f7c12 */ /* 0x000fc4000f8e9607 */
[----:B------:R-:W-:Y:S02]  /*5d50*/  LOP3.LUT R30, R32, UR5, R11, 0x78, !PT ;  /* 0x00000005201e7c12 */ /* 0x000fe4000f8e780b */
[----:B------:R-:W-:Y:S02]  /*5d60*/  SHF.L.W.U32.HI R7, R6, 0xd, R6 ;  /* 0x0000000d06077819 */ /* 0x000fe40000010e06 */
[----:B------:R-:W-:Y:S02]  /*5d70*/  LOP3.LUT R33, R24, UR5, R32, 0x1e, !PT ;  /* 0x0000000518217c12 */ /* 0x000fe4000f8e1e20 */
[----:B------:R-:W-:Y:S02]  /*5d80*/  LOP3.LUT R6, R15, R0, RZ, 0x3c, !PT ;  /* 0x000000000f067212 */ /* 0x000fe400078e3cff */
[----:B------:R-:W-:Y:S02]  /*5d90*/  LOP3.LUT R24, R30, R11, R24, 0x96, !PT ;  /* 0x0000000b1e187212 */ /* 0x000fe400078e9618 */
[----:B------:R-:W-:-:S02]  /*5da0*/  LOP3.LUT R11, R31, UR4, R8, 0xf6, !PT ;  /* 0x000000041f0b7c12 */ /* 0x000fc4000f8ef608 */
[----:B------:R-:W-:Y:S02]  /*5db0*/  LOP3.LUT R26, R8, UR4, RZ, 0x3c, !PT ;  /* 0x00000004081a7c12 */ /* 0x000fe4000f8e3cff */
[C---:B------:R-:W-:Y:S02]  /*5dc0*/  LOP3.LUT R29, R27.reuse, R15, R0, 0xf6, !PT ;  /* 0x0000000f1b1d7212 */ /* 0x040fe400078ef600 */
[CCC-:B------:R-:W-:Y:S02]  /*5dd0*/  LOP3.LUT R23, R27.reuse, R6.reuse, R10.reuse, 0x6c, !PT ;  /* 0x000000061b177212 */ /* 0x1c0fe400078e6c0a */
[----:B------:R-:W-:Y:S02]  /*5de0*/  LOP3.LUT R27, R27, R6, R10, 0x9c, !PT ;  /* 0x000000061b1b7212 */ /* 0x000fe400078e9c0a */
[----:B------:R-:W-:Y:S02]  /*5df0*/  LOP3.LUT R11, R11, R22, RZ, 0x3c, !PT ;  /* 0x000000160b0b7212 */ /* 0x000fe400078e3cff */
[----:B------:R-:W-:-:S02]  /*5e00*/  LOP3.LUT R28, R31, R26, R22, 0x9c, !PT ;  /* 0x0000001a1f1c7212 */ /* 0x000fc400078e9c16 */
[----:B------:R-:W-:Y:S02]  /*5e10*/  LOP3.LUT R10, R29, R10, RZ, 0x3c, !PT ;  /* 0x0000000a1d0a7212 */ /* 0x000fe400078e3cff */
[----:B---3--:R-:W-:Y:S02]  /*5e20*/  LOP3.LUT R4, R4, 0x2042656c, RZ, 0x3c, !PT ;  /* 0x2042656c04047812 */ /* 0x008fe400078e3cff */
[----:B------:R-:W-:Y:S02]  /*5e30*/  LOP3.LUT R22, R31, R26, R22, 0x6c, !PT ;  /* 0x0000001a1f167212 */ /* 0x000fe400078e6c16 */
[----:B------:R-:W-:Y:S02]  /*5e40*/  LOP3.LUT R28, R28, R11, RZ, 0x3c, !PT ;  /* 0x0000000b1c1c7212 */ /* 0x000fe400078e3cff */
[----:B------:R-:W-:Y:S02]  /*5e50*/  LOP3.LUT R26, R27, R10, RZ, 0x3c, !PT ;  /* 0x0000000a1b1a7212 */ /* 0x000fe400078e3cff */
[----:B------:R-:W-:-:S02]  /*5e60*/  LOP3.LUT R27, R4, R12, R19, 0x78, !PT ;  /* 0x0000000c041b7212 */ /* 0x000fc400078e7813 */
[----:B------:R-:W-:Y:S02]  /*5e70*/  LOP3.LUT R0, R24, UR5, RZ, 0x3c, !PT ;  /* 0x0000000518007c12 */ /* 0x000fe4000f8e3cff */
[----:B------:R-:W-:Y:S01]  /*5e80*/  SHF.L.W.U32.HI R37, R28, 0x3, R28 ;  /* 0x000000031c257819 */ /* 0x000fe20000010e1c */
[----:B------:R-:W-:Y:S01]  /*5e90*/  IMAD.SHL.U32 R34, R7, 0x8, RZ ;  /* 0x0000000807227824 */ /* 0x000fe200078e00ff */
[----:B------:R-:W-:Y:S02]  /*5ea0*/  LOP3.LUT R28, R27, UR10, R12, 0x96, !PT ;  /* 0x0000000a1b1c7c12 */ /* 0x000fe4000f8e960c */
[----:B------:R-:W-:Y:S02]  /*5eb0*/  LOP3.LUT R32, R33, R0, R30, 0x6c, !PT ;  /* 0x0000000021207212 */ /* 0x000fe400078e6c1e */
[----:B------:R-:W-:Y:S02]  /*5ec0*/  LOP3.LUT R31, R5, 0x6769756d, RZ, 0x3c, !PT ;  /* 0x6769756d051f7812 */ /* 0x000fe400078e3cff */
[----:B------:R-:W-:-:S02]  /*5ed0*/  LOP3.LUT R4, R4, UR10, R19, 0x36, !PT ;  /* 0x0000000a04047c12 */ /* 0x000fc4000f8e3613 */
[----:B------:R-:W-:Y:S02]  /*5ee0*/  LOP3.LUT R5, R28, R19, RZ, 0x3c, !PT ;  /* 0x000000131c057212 */ /* 0x000fe400078e3cff */
[----:B------:R-:W-:Y:S02]  /*5ef0*/  LOP3.LUT R32, R37, R32, R34, 0x96, !PT ;  /* 0x0000002025207212 */ /* 0x000fe400078e9622 */
[C---:B------:R-:W-:Y:S02]  /*5f00*/  LOP3.LUT R35, R33.reuse, R0, R30, 0x9c, !PT ;  /* 0x0000000021237212 */ /* 0x040fe400078e9c1e */
[----:B------:R-:W-:Y:S02]  /*5f10*/  LOP3.LUT R33, R33, UR5, R24, 0xf6, !PT ;  /* 0x0000000521217c12 */ /* 0x000fe4000f8ef618 */
[C---:B------:R-:W-:Y:S02]  /*5f20*/  LOP3.LUT R12, R4.reuse, R28, R19, 0xf6, !PT ;  /* 0x0000001c040c7212 */ /* 0x040fe400078ef613 */
[----:B------:R-:W-:-:S02]  /*5f30*/  LOP3.LUT R19, R4, R5, R27, 0x6c, !PT ;  /* 0x0000000504137212 */ /* 0x000fc400078e6c1b */
[----:B------:R-:W-:Y:S02]  /*5f40*/  LOP3.LUT R34, R4, R5, R27, 0x9c, !PT ;  /* 0x0000000504227212 */ /* 0x000fe400078e9c1b */
[----:B------:R-:W-:Y:S01]  /*5f50*/  LOP3.LUT R6, RZ, R32, RZ, 0x33, !PT ;  /* 0x00000020ff067212 */ /* 0x000fe200078e33ff */
[----:B------:R-:W3:Y:S01]  /*5f60*/  LDC.64 R4, c[0x3][0x58] ;  /* 0x00c01600ff047b82 */ /* 0x000ee20000000a00 */
[----:B------:R-:W-:Y:S01]  /*5f70*/  LOP3.LUT R32, R33, R30, RZ, 0x3c, !PT ;  /* 0x0000001e21207212 */ /* 0x000fe200078e3cff */
[----:B------:R-:W-:Y:S01]  /*5f80*/  ULOP3.LUT UR11, UR13, 0x3434362c, URZ, 0x3c, !UPT ;  /* 0x3434362c0d0b7892 */ /* 0x000fe2000f8e3cff */
[----:B------:R-:W-:Y:S01]  /*5f90*/  LOP3.LUT R27, R12, R27, RZ, 0x3c, !PT ;  /* 0x0000001b0c1b7212 */ /* 0x000fe200078e3cff */
[----:B------:R-:W4:Y:S01]  /*5fa0*/  LDCU.128 UR12, c[0x3][0x50] ;  /* 0x00c00a00ff0c77ac */ /* 0x000f220008000c00 */
[----:B------:R-:W-:Y:S02]  /*5fb0*/  SHF.L.W.U32.HI R12, R15, 0xd, R15 ;  /* 0x0000000d0f0c7819 */ /* 0x000fe40000010e0f */
[----:B------:R-:W-:-:S02]  /*5fc0*/  LOP3.LUT R36, R31, R25, R18, 0x78, !PT ;  /* 0x000000191f247212 */ /* 0x000fc400078e7812 */
[----:B------:R-:W-:Y:S01]  /*5fd0*/  LOP3.LUT R35, R35, R32, RZ, 0x3c, !PT ;  /* 0x0000002023237212 */ /* 0x000fe200078e3cff */
[----:B------:R-:W-:Y:S01]  /*5fe0*/  IMAD.SHL.U32 R15, R12, 0x8, RZ ;  /* 0x000000080c0f7824 */ /* 0x000fe200078e00ff */
[----:B------:R-:W-:Y:S02]  /*5ff0*/  LOP3.LUT R29, R36, UR11, R25, 0x96, !PT ;  /* 0x0000000b241d7c12 */ /* 0x000fe4000f8e9619 */
[----:B------:R-:W-:Y:S02]  /*6000*/  SHF.L.W.U32.HI R38, R35, 0x3, R35 ;  /* 0x0000000323267819 */ /* 0x000fe40000010e23 */
[----:B------:R-:W-:Y:S01]  /*6010*/  LOP3.LUT R31, R31, UR11, R18, 0x36, !PT ;  /* 0x0000000b1f1f7c12 */ /* 0x000fe2000f8e3612 */
[----:B------:R-:W5:Y:S01]  /*6020*/  LDCU.128 UR8, c[0x3][0x30] ;  /* 0x00c00600ff0877ac */ /* 0x000f620008000c00 */
[----:B------:R-:W-:Y:S02]  /*6030*/  LOP3.LUT R30, R29, R18, RZ, 0x3c, !PT ;  /* 0x000000121d1e7212 */ /* 0x000fe400078e3cff */
[----:B------:R-:W-:-:S02]  /*6040*/  LOP3.LUT R15, R38, R19, R15, 0x96, !PT ;  /* 0x00000013260f7212 */ /* 0x000fc400078e960f */
[----:B------:R-:W-:Y:S02]  /*6050*/  SHF.L.W.U32.HI R19, R8, 0xd, R8 ;  /* 0x0000000d08137819 */ /* 0x000fe40000010e08 */
[C---:B------:R-:W-:Y:S02]  /*6060*/  LOP3.LUT R25, R31.reuse, R29, R18, 0xf6, !PT ;  /* 0x0000001d1f197212 */ /* 0x040fe400078ef612 */
[----:B------:R-:W-:Y:S02]  /*6070*/  LOP3.LUT R34, R34, R27, RZ, 0x3c, !PT ;  /* 0x0000001b22227212 */ /* 0x000fe400078e3cff */
[CCC-:B------:R-:W-:Y:S02]  /*6080*/  LOP3.LUT R18, R31.reuse, R30.reuse, R36.reuse, 0x6c, !PT ;  /* 0x0000001e1f127212 */ /* 0x1c0fe400078e6c24 */
[----:B------:R-:W-:Y:S01]  /*6090*/  LOP3.LUT R30, R31, R30, R36, 0x9c, !PT ;  /* 0x0000001e1f1e7212 */ /* 0x000fe200078e9c24 */
[----:B------:R-:W-:Y:S01]  /*60a0*/  IMAD.SHL.U32 R31, R19, 0x8, RZ ;  /* 0x00000008131f7824 */ /* 0x000fe200078e00ff */
[----:B------:R-:W-:-:S02]  /*60b0*/  SHF.L.W.U32.HI R33, R34, 0x3, R34 ;  /* 0x0000000322217819 */ /* 0x000fc40000010e22 */
[----:B---3--:R-:W-:Y:S02]  /*60c0*/  LOP3.LUT R4, R4, 0x4c657576, RZ, 0x3c, !PT ;  /* 0x4c65757604047812 */ /* 0x008fe400078e3cff */
[C---:B------:R-:W-:Y:S02]  /*60d0*/  LOP3.LUT R34, R33.reuse, R18, R31, 0x96, !PT ;  /* 0x0000001221227212 */ /* 0x040fe400078e961f */
[----:B------:R-:W-:Y:S02]  /*60e0*/  LOP3.LUT R18, R33, R19, R32, 0x96, !PT ;  /* 0x0000001321127212 */ /* 0x000fe400078e9620 */
[----:B------:R-:W-:Y:S02]  /*60f0*/  LOP3.LUT R10, R37, R7, R10, 0x96, !PT ;  /* 0x00000007250a7212 */ /* 0x000fe400078e960a */
[----:B------:R-:W-:Y:S02]  /*6100*/  LOP3.LUT R31, R20, UR6, R4, 0x78, !PT ;  /* 0x00000006141f7c12 */ /* 0x000fe4000f8e7804 */
[----:B------:R-:W-:-:S02]  /*6110*/  LOP3.LUT R34, RZ, R34, RZ, 0x33, !PT ;  /* 0x00000022ff227212 */ /* 0x000fc400078e33ff */
[----:B------:R-:W-:Y:S02]  /*6120*/  SHF.L.W.U32.HI R18, R18, 0x1, R18 ;  /* 0x0000000112127819 */ /* 0x000fe40000010e12 */
[----:B------:R-:W-:Y:S02]  /*6130*/  LOP3.LUT R5, R5, 0x656e2d48, RZ, 0x3c, !PT ;  /* 0x656e2d4805057812 */ /* 0x000fe400078e3cff */
[----:B------:R-:W-:Y:S02]  /*6140*/  SHF.L.W.U32.HI R10, R10, 0x1, R10 ;  /* 0x000000010a0a7819 */ /* 0x000fe40000010e0a */
[----:B------:R-:W-:Y:S02]  /*6150*/  LOP3.LUT R32, R31, R4, R17, 0x96, !PT ;  /* 0x000000041f207212 */ /* 0x000fe400078e9611 */
[----:B------:R-:W-:Y:S02]  /*6160*/  LOP3.LUT R20, R17, UR6, R20, 0x1e, !PT ;  /* 0x0000000611147c12 */ /* 0x000fe4000f8e1e14 */
[----:B------:R-:W-:Y:S01]  /*6170*/  SHF.L.W.U32.HI R4, R34, 0x7, R34 ;  /* 0x0000000722047819 */ /* 0x000fe20000010e22 */
[----:B------:R-:W-:Y:S01]  /*6180*/  IMAD.SHL.U32 R34, R18, 0x80, RZ ;  /* 0x0000008012227824 */ /* 0x000fe200078e00ff */
[----:B------:R-:W-:Y:S01]  /*6190*/  LOP3.LUT R17, R21, UR7, R5, 0x78, !PT ;  /* 0x0000000715117c12 */ /* 0x000fe2000f8e7805 */
[----:B------:R-:W-:Y:S01]  /*61a0*/  IMAD.SHL.U32 R0, R10, 0x80, RZ ;  /* 0x000000800a007824 */ /* 0x000fe200078e00ff */
[----:B------:R-:W-:-:S02]  /*61b0*/  SHF.L.W.U32.HI R6, R6, 0x7, R6 ;  /* 0x0000000706067819 */ /* 0x000fc40000010e06 */
[----:B------:R-:W-:Y:S02]  /*61c0*/  LOP3.LUT R25, R25, R36, RZ, 0x3c, !PT ;  /* 0x0000002419197212 */ /* 0x000fe400078e3cff */
[----:B------:R-:W-:Y:S02]  /*61d0*/  LOP3.LUT R36, R16, UR7, R21, 0x1e, !PT ;  /* 0x0000000710247c12 */ /* 0x000fe4000f8e1e15 */
[----:B------:R-:W-:Y:S02]  /*61e0*/  LOP3.LUT R35, R17, R5, R16, 0x96, !PT ;  /* 0x0000000511237212 */ /* 0x000fe400078e9610 */
[----:B------:R-:W-:Y:S02]  /*61f0*/  LOP3.LUT R16, R32, UR6, RZ, 0x3c, !PT ;  /* 0x0000000620107c12 */ /* 0x000fe4000f8e3cff */
[----:B------:R-:W-:Y:S02]  /*6200*/  LOP3.LUT R5, R4, R34, R33, 0x96, !PT ;  /* 0x0000002204057212 */ /* 0x000fe400078e9621 */
[----:B------:R-:W-:-:S02]  /*6210*/  LOP3.LUT R34, R20, UR6, R32, 0xf6, !PT ;  /* 0x0000000614227c12 */ /* 0x000fc4000f8ef620 */
[----:B------:R-:W-:Y:S02]  /*6220*/  LOP3.LUT R0, R6, R0, R37, 0x96, !PT ;  /* 0x0000000006007212 */ /* 0x000fe400078e9625 */
[----:B------:R-:W-:Y:S02]  /*6230*/  LOP3.LUT R11, R38, R12, R11, 0x96, !PT ;  /* 0x0000000c260b7212 */ /* 0x000fe400078e960b */
[----:B------:R-:W-:Y:S02]  /*6240*/  LOP3.LUT R37, R35, UR7, RZ, 0x3c, !PT ;  /* 0x0000000723257c12 */ /* 0x000fe4000f8e3cff */
[CCC-:B------:R-:W-:Y:S02]  /*6250*/  LOP3.LUT R33, R20.reuse, R16.reuse, R31.reuse, 0x6c, !PT ;  /* 0x0000001014217212 */ /* 0x1c0fe400078e6c1f */
[----:B------:R-:W-:Y:S02]  /*6260*/  LOP3.LUT R21, R20, R16, R31, 0x9c, !PT ;  /* 0x0000001014157212 */ /* 0x000fe400078e9c1f */
[----:B------:R-:W-:Y:S01]  /*6270*/  LOP3.LUT R20, R36, UR7, R35, 0xf6, !PT ;  /* 0x0000000724147c12 */ /* 0x000fe2000f8ef623 */
[----:B------:R-:W3:Y:S01]  /*6280*/  LDCU.128 UR4, c[0x3][0x20] ;  /* 0x00c00400ff0477ac */ /* 0x000ee20008000c00 */
[----:B------:R-:W-:-:S02]  /*6290*/  LOP3.LUT R16, R34, R31, RZ, 0x3c, !PT ;  /* 0x0000001f22107212 */ /* 0x000fc400078e3cff */
[----:B------:R-:W-:Y:S02]  /*62a0*/  SHF.L.W.U32.HI R11, R11, 0x1, R11 ;  /* 0x000000010b0b7819 */ /* 0x000fe40000010e0b */
[--C-:B------:R-:W-:Y:S02]  /*62b0*/  LOP3.LUT R31, R36, R37, R17.reuse, 0x6c, !PT ;  /* 0x00000025241f7212 */ /* 0x100fe400078e6c11 */
[----:B------:R-:W-:Y:S02]  /*62c0*/  SHF.L.W.U32.HI R28, R28, 0xd, R28 ;  /* 0x0000000d1c1c7819 */ /* 0x000fe40000010e1c */
[----:B------:R-:W-:Y:S02]  /*62d0*/  LOP3.LUT R15, RZ, R15, RZ, 0x33, !PT ;  /* 0x0000000fff0f7212 */ /* 0x000fe400078e33ff */
[----:B------:R-:W-:Y:S02]  /*62e0*/  LOP3.LUT R36, R36, R37, R17, 0x9c, !PT ;  /* 0x0000002524247212 */ /* 0x000fe400078e9c11 */
[----:B------:R-:W-:-:S02]  /*62f0*/  LOP3.LUT R17, R20, R17, RZ, 0x3c, !PT ;  /* 0x0000001114117212 */ /* 0x000fc400078e3cff */
[----:B------:R-:W-:Y:S01]  /*6300*/  LOP3.LUT R21, R21, R16, RZ, 0x3c, !PT ;  /* 0x0000001015157212 */ /* 0x000fe200078e3cff */
[----:B------:R-:W-:Y:S01]  /*6310*/  IMAD.SHL.U32 R8, R11, 0x80, RZ ;  /* 0x000000800b087824 */ /* 0x000fe200078e00ff */
[----:B------:R-:W-:Y:S01]  /*6320*/  SHF.L.W.U32.HI R15, R15, 0x7, R15 ;  /* 0x000000070f0f7819 */ /* 0x000fe20000010e0f */
[----:B------:R-:W-:Y:S01]  /*6330*/  IMAD.SHL.U32 R34, R28, 0x8, RZ ;  /* 0x000000081c227824 */ /* 0x000fe200078e00ff */
[----:B------:R-:W-:Y:S02]  /*6340*/  SHF.L.W.U32.HI R29, R29, 0xd, R29 ;  /* 0x0000000d1d1d7819 */ /* 0x000fe40000010e1d */
[----:B------:R-:W-:Y:S02]  /*6350*/  SHF.L.W.U32.HI R24, R24, 0xd, R24 ;  /* 0x0000000d18187819 */ /* 0x000fe40000010e18 */
[----:B------:R-:W-:Y:S02]  /*6360*/  LOP3.LUT R36, R36, R17, RZ, 0x3c, !PT ;  /* 0x0000001124247212 */ /* 0x000fe400078e3cff */
[----:B------:R-:W-:-:S02]  /*6370*/  SHF.L.W.U32.HI R20, R21, 0x3, R21 ;  /* 0x0000000315147819 */ /* 0x000fc40000010e15 */
[----:B------:R-:W-:Y:S02]  /*6380*/  LOP3.LUT R30, R30, R25, RZ, 0x3c, !PT ;  /* 0x000000191e1e7212 */ /* 0x000fe400078e3cff */
[----:B------:R-:W-:Y:S01]  /*6390*/  LOP3.LUT R8, R15, R8, R38, 0x96, !PT ;  /* 0x000000080f087212 */ /* 0x000fe200078e9626 */
[----:B------:R-:W-:Y:S01]  /*63a0*/  IMAD.SHL.U32 R38, R29, 0x8, RZ ;  /* 0x000000081d267824 */ /* 0x000fe200078e00ff */
[----:B------:R-:W-:Y:S02]  /*63b0*/  SHF.L.W.U32.HI R37, R36, 0x3, R36 ;  /* 0x0000000324257819 */ /* 0x000fe40000010e24 */
[----:B------:R-:W-:Y:S01]  /*63c0*/  LOP3.LUT R21, R20, R31, R34, 0x96, !PT ;  /* 0x0000001f14157212 */ /* 0x000fe200078e9622 */
[----:B------:R-:W-:Y:S01]  /*63d0*/  IMAD.SHL.U32 R31, R24, 0x8, RZ ;  /* 0x00000008181f7824 */ /* 0x000fe200078e00ff */
[----:B------:R-:W-:Y:S02]  /*63e0*/  SHF.L.W.U32.HI R36, R30, 0x3, R30 ;  /* 0x000000031e247819 */ /* 0x000fe40000010e1e */
[----:B------:R-:W-:-:S02]  /*63f0*/  SHF.L.W.U32.HI R32, R32, 0xd, R32 ;  /* 0x0000000d20207819 */ /* 0x000fc40000010e20 */
[----:B------:R-:W-:Y:S02]  /*6400*/  LOP3.LUT R14, R14, R9, RZ, 0x3c, !PT ;  /* 0x000000090e0e7212 */ /* 0x000fe400078e3cff */
[----:B------:R-:W-:Y:S02]  /*6410*/  LOP3.LUT R13, R37, R13, R38, 0x96, !PT ;  /* 0x0000000d250d7212 */ /* 0x000fe400078e9626 */
[----:B------:R-:W-:Y:S01]  /*6420*/  SHF.L.W.U32.HI R30, R35, 0xd, R35 ;  /* 0x0000000d231e7819 */ /* 0x000fe20000010e23 */
[----:B------:R-:W-:Y:S01]  /*6430*/  IMAD.SHL.U32 R35, R32, 0x8, RZ ;  /* 0x0000000820237824 */ /* 0x000fe200078e00ff */
[C---:B------:R-:W-:Y:S02]  /*6440*/  LOP3.LUT R27, R36.reuse, R24, R27, 0x96, !PT ;  /* 0x00000018241b7212 */ /* 0x040fe400078e961b */
[----:B------:R-:W-:Y:S02]  /*6450*/  LOP3.LUT R33, R36, R33, R31, 0x96, !PT ;  /* 0x0000002124217212 */ /* 0x000fe400078e961f */
[----:B------:R-:W-:-:S02]  /*6460*/  LOP3.LUT R16, R37, R29, R16, 0x96, !PT ;  /* 0x0000001d25107212 */ /* 0x000fc400078e9610 */
[----:B------:R-:W-:Y:S02]  /*6470*/  SHF.L.W.U32.HI R34, R14, 0x3, R14 ;  /* 0x000000030e227819 */ /* 0x000fe40000010e0e */
[----:B------:R-:W-:Y:S01]  /*6480*/  SHF.L.W.U32.HI R31, R26, 0x3, R26 ;  /* 0x000000031a1f7819 */ /* 0x000fe20000010e1a */
[----:B------:R-:W-:Y:S01]  /*6490*/  IMAD.SHL.U32 R39, R30, 0x8, RZ ;  /* 0x000000081e277824 */ /* 0x000fe200078e00ff */
[----:B------:R-:W-:Y:S02]  /*64a0*/  SHF.L.W.U32.HI R26, R27, 0x1, R27 ;  /* 0x000000011b1a7819 */ /* 0x000fe40000010e1b */
[----:B------:R-:W-:Y:S02]  /*64b0*/  LOP3.LUT R13, RZ, R13, RZ, 0x33, !PT ;  /* 0x0000000dff0d7212 */ /* 0x000fe400078e33ff */
[----:B------:R-:W-:Y:S02]  /*64c0*/  LOP3.LUT R33, RZ, R33, RZ, 0x33, !PT ;  /* 0x00000021ff217212 */ /* 0x000fe400078e33ff */
[----:B------:R-:W-:-:S02]  /*64d0*/  SHF.L.W.U32.HI R27, R16, 0x1, R16 ;  /* 0x00000001101b7819 */ /* 0x000fc40000010e10 */
[----:B------:R-:W-:Y:S02]  /*64e0*/  LOP3.LUT R38, R34, R23, R35, 0x96, !PT ;  /* 0x0000001722267212 */ /* 0x000fe400078e9623 */
[----:B------:R-:W-:Y:S01]  /*64f0*/  LOP3.LUT R23, R20, R28, R25, 0x96, !PT ;  /* 0x0000001c14177212 */ /* 0x000fe200078e9619 */
[----:B------:R-:W-:Y:S01]  /*6500*/  IMAD.SHL.U32 R14, R26, 0x80, RZ ;  /* 0x000000801a0e7824 */ /* 0x000fe200078e00ff */
[----:B------:R-:W-:Y:S02]  /*6510*/  SHF.L.W.U32.HI R16, R13, 0x7, R13 ;  /* 0x000000070d107819 */ /* 0x000fe40000010e0d */
[----:B------:R-:W-:Y:S02]  /*6520*/  LOP3.LUT R9, R31, R30, R9, 0x96, !PT ;  /* 0x0000001e1f097212 */ /* 0x000fe400078e9609 */
[----:B------:R-:W-:Y:S01]  /*6530*/  SHF.L.W.U32.HI R13, R33, 0x7, R33 ;  /* 0x00000007210d7819 */ /* 0x000fe20000010e21 */
[----:B------:R-:W-:Y:S01]  /*6540*/  IMAD.SHL.U32 R33, R27, 0x80, RZ ;  /* 0x000000801b217824 */ /* 0x000fe200078e00ff */
[----:B------:R-:W-:-:S02]  /*6550*/  LOP3.LUT R39, R31, R22, R39, 0x96, !PT ;  /* 0x000000161f277212 */ /* 0x000fc400078e9627 */
[----:B------:R-:W-:Y:S02]  /*6560*/  SHF.L.W.U32.HI R23, R23, 0x1, R23 ;  /* 0x0000000117177819 */ /* 0x000fe40000010e17 */
[----:B------:R-:W-:Y:S02]  /*6570*/  LOP3.LUT R21, RZ, R21, RZ, 0x33, !PT ;  /* 0x00000015ff157212 */ /* 0x000fe400078e33ff */
[----:B------:R-:W-:Y:S02]  /*6580*/  SHF.L.W.U32.HI R9, R9, 0x1, R9 ;  /* 0x0000000109097819 */ /* 0x000fe40000010e09 */
[----:B------:R-:W-:Y:S02]  /*6590*/  LOP3.LUT R17, R34, R32, R17, 0x96, !PT ;  /* 0x0000002022117212 */ /* 0x000fe400078e9611 */
[----:B------:R-:W-:Y:S02]  /*65a0*/  LOP3.LUT R22, R13, R14, R36, 0x96, !PT ;  /* 0x0000000e0d167212 */ /* 0x000fe400078e9624 */
[----:B------:R-:W-:Y:S01]  /*65b0*/  LOP3.LUT R39, RZ, R39, RZ, 0x33, !PT ;  /* 0x00000027ff277212 */ /* 0x000fe200078e33ff */
[----:B------:R-:W-:Y:S01]  /*65c0*/  IMAD.SHL.U32 R35, R23, 0x80, RZ ;  /* 0x0000008017237824 */ /* 0x000fe200078e00ff */
[----:B------:R-:W-:Y:S01]  /*65d0*/  LOP3.LUT R14, R16, R33, R37, 0x96, !PT ;  /* 0x00000021100e7212 */ /* 0x000fe200078e9625 */
[----:B------:R-:W-:Y:S01]  /*65e0*/  IMAD.SHL.U32 R36, R9, 0x80, RZ ;  /* 0x0000008009247824 */ /* 0x000fe200078e00ff */
[----:B------:R-:W-:-:S02]  /*65f0*/  SHF.L.W.U32.HI R33, R21, 0x7, R21 ;  /* 0x0000000715217819 */ /* 0x000fc40000010e15 */
[----:B------:R-:W-:Y:S02]  /*6600*/  SHF.L.W.U32.HI R21, R17, 0x1, R17 ;  /* 0x0000000111157819 */ /* 0x000fe40000010e11 */
[----:B------:R-:W-:Y:S02]  /*6610*/  SHF.L.W.U32.HI R25, R39, 0x7, R39 ;  /* 0x0000000727197819 */ /* 0x000fe40000010e27 */
[----:B------:R-:W-:Y:S02]  /*6620*/  LOP3.LUT R38, RZ, R38, RZ, 0x33, !PT ;  /* 0x00000026ff267212 */ /* 0x000fe400078e33ff */
[----:B------:R-:W-:Y:S01]  /*6630*/  LOP3.LUT R35, R33, R35, R20, 0x96, !PT ;  /* 0x0000002321237212 */ /* 0x000fe200078e9614 */
[----:B------:R-:W-:Y:S01]  /*6640*/  IMAD.SHL.U32 R20, R21, 0x80, RZ ;  /* 0x0000008015147824 */ /* 0x000fe200078e00ff */
[----:B------:R-:W-:Y:S02]  /*6650*/  LOP3.LUT R17, R25, R36, R31, 0x96, !PT ;  /* 0x0000002419117212 */ /* 0x000fe400078e961f */
[----:B------:R-:W-:-:S02]  /*6660*/  SHF.L.W.U32.HI R37, R38, 0x7, R38 ;  /* 0x0000000726257819 */ /* 0x000fc40000010e26 */
[----:B------:R-:W-:Y:S02]  /*6670*/  SHF.L.W.U32.HI R31, R10, 0xd, R10 ;  /* 0x0000000d0a1f7819 */ /* 0x000fe40000010e0a */
[----:B------:R-:W-:Y:S02]  /*6680*/  SHF.L.W.U32.HI R38, R26, 0x3, R26 ;  /* 0x000000031a267819 */ /* 0x000fe40000010e1a */
[----:B------:R-:W-:Y:S02]  /*6690*/  LOP3.LUT R19, R4, R18, R19, 0x96, !PT ;  /* 0x0000001204137212 */ /* 0x000fe400078e9613 */
[----:B------:R-:W-:Y:S01]  /*66a0*/  LOP3.LUT R34, R37, R20, R34, 0x96, !PT ;  /* 0x0000001425227212 */ /* 0x000fe200078e9622 */
[----:B------:R-:W-:Y:S01]  /*66b0*/  IMAD.SHL.U32 R20, R31, 0x8, RZ ;  /* 0x000000081f147824 */ /* 0x000fe200078e00ff */
[----:B------:R-:W-:Y:S02]  /*66c0*/  LOP3.LUT R18, R38, R31, R18, 0x96, !PT ;  /* 0x0000001f26127212 */ /* 0x000fe400078e9612 */
[----:B------:R-:W-:-:S02]  /*66d0*/  LOP3.LUT R36, R6, R10, R7, 0x96, !PT ;  /* 0x0000000a06247212 */ /* 0x000fc400078e9607 */
[----:B------:R-:W-:Y:S02]  /*66e0*/  SHF.L.W.U32.HI R18, R18, 0x1, R18 ;  /* 0x0000000112127819 */ /* 0x000fe40000010e12 */
[----:B------:R-:W-:Y:S02]  /*66f0*/  LOP3.LUT R7, R13, R26, R24, 0x96, !PT ;  /* 0x0000001a0d077212 */ /* 0x000fe400078e9618 */
[----:B------:R-:W-:Y:S02]  /*6700*/  LOP3.LUT R26, R38, R20, R27, 0x96, !PT ;  /* 0x00000014261a7212 */ /* 0x000fe400078e961b */
[----:B------:R-:W-:Y:S02]  /*6710*/  SHF.L.W.U32.HI R24, R37, 0xd, R37 ;  /* 0x0000000d25187819 */ /* 0x000fe40000010e25 */
[----:B------:R-:W-:Y:S01]  /*6720*/  LOP3.LUT R10, R16, R27, R29, 0x96, !PT ;  /* 0x0000001b100a7212 */ /* 0x000fe200078e961d */
[----:B------:R-:W-:Y:S01]  /*6730*/  IMAD.SHL.U32 R29, R18, 0x80, RZ ;  /* 0x00000080121d7824 */ /* 0x000fe200078e00ff */
[----:B------:R-:W-:-:S02]  /*6740*/  SHF.L.W.U32.HI R26, R26, 0x7, R26 ;  /* 0x000000071a1a7819 */ /* 0x000fc40000010e1a */
[C---:B------:R-:W-:Y:S02]  /*6750*/  LOP3.LUT R12, R15.reuse, R11, R12, 0x96, !PT ;  /* 0x0000000b0f0c7212 */ /* 0x040fe400078e960c */
[----:B------:R-:W-:Y:S01]  /*6760*/  SHF.L.W.U32.HI R40, R15, 0x3, R15 ;  /* 0x000000030f287819 */ /* 0x000fe20000010e0f */
[----:B------:R-:W-:Y:S01]  /*6770*/  IMAD.SHL.U32 R15, R24, 0x8, RZ ;  /* 0x00000008180f7824 */ /* 0x000fe200078e00ff */
[----:B------:R-:W-:Y:S02]  /*6780*/  LOP3.LUT R30, R25, R9, R30, 0x96, !PT ;  /* 0x00000009191e7212 */ /* 0x000fe400078e961e */
[----:B------:R-:W-:Y:S02]  /*6790*/  SHF.L.W.U32.HI R34, R34, 0x16, R34 ;  /* 0x0000001622227819 */ /* 0x000fe40000010e22 */
[----:B------:R-:W-:Y:S02]  /*67a0*/  LOP3.LUT R29, R26, R29, R38, 0x96, !PT ;  /* 0x0000001d1a1d7212 */ /* 0x000fe400078e9626 */
[----:B------:R-:W-:-:S02]  /*67b0*/  SHF.L.W.U32.HI R36, R36, 0x5, R36 ;  /* 0x0000000524247819 */ /* 0x000fc40000010e24 */
[----:B------:R-:W-:Y:S02]  /*67c0*/  SHF.L.W.U32.HI R38, R30, 0x5, R30 ;  /* 0x000000051e267819 */ /* 0x000fe40000010e1e */
[C---:B------:R-:W-:Y:S02]  /*67d0*/  LOP3.LUT R30, R40.reuse, R24, R25, 0x96, !PT ;  /* 0x00000018281e7212 */ /* 0x040fe400078e9619 */
[----:B------:R-:W-:Y:S02]  /*67e0*/  LOP3.LUT R20, R37, R21, R32, 0x96, !PT ;  /* 0x0000001525147212 */ /* 0x000fe400078e9620 */
[----:B------:R-:W-:Y:S02]  /*67f0*/  LOP3.LUT R15, R40, R15, R33, 0x96, !PT ;  /* 0x0000000f280f7212 */ /* 0x000fe400078e9621 */
[----:B------:R-:W-:Y:S02]  /*6800*/  SHF.L.W.U32.HI R25, R34, 0xd, R34 ;  /* 0x0000000d22197819 */ /* 0x000fe40000010e22 */
[----:B------:R-:W-:-:S02]  /*6810*/  SHF.L.W.U32.HI R32, R22, 0x16, R22 ;  /* 0x0000001616207819 */ /* 0x000fc40000010e16 */
[----:B------:R-:W-:Y:S02]  /*6820*/  SHF.L.W.U32.HI R10, R10, 0x5, R10 ;  /* 0x000000050a0a7819 */ /* 0x000fe40000010e0a */
[----:B------:R-:W-:Y:S02]  /*6830*/  SHF.L.W.U32.HI R22, R36, 0xd, R36 ;  /* 0x0000000d24167819 */ /* 0x000fe40000010e24 */
[----:B------:R-:W-:Y:S01]  /*6840*/  SHF.L.W.U32.HI R27, R15, 0x7, R15 ;  /* 0x000000070f1b7819 */ /* 0x000fe20000010e0f */
[----:B------:R-:W-:Y:S01]  /*6850*/  IMAD.SHL.U32 R15, R25, 0x8, RZ ;  /* 0x00000008190f7824 */ /* 0x000fe200078e00ff */
[----:B------:R-:W-:Y:S02]  /*6860*/  LOP3.LUT R28, R33, R23, R28, 0x96, !PT ;  /* 0x00000017211c7212 */ /* 0x000fe400078e961c */
[----:B------:R-:W-:Y:S02]  /*6870*/  SHF.L.W.U32.HI R35, R35, 0x16, R35 ;  /* 0x0000001623237819 */ /* 0x000fe40000010e23 */
[----:B------:R-:W-:Y:S01]  /*6880*/  SHF.L.W.U32.HI R33, R10, 0x3, R10 ;  /* 0x000000030a217819 */ /* 0x000fe20000010e0a */
[----:B------:R-:W-:Y:S01]  /*6890*/  IMAD.SHL.U32 R10, R22, 0x8, RZ ;  /* 0x00000008160a7824 */ /* 0x000fe200078e00ff */
[----:B------:R-:W-:-:S02]  /*68a0*/  SHF.L.W.U32.HI R32, R32, 0x3, R32 ;  /* 0x0000000320207819 */ /* 0x000fc40000010e20 */
[----:B------:R-:W-:Y:S02]  /*68b0*/  LOP3.LUT R34, R26, R18, R31, 0x96, !PT ;  /* 0x000000121a227212 */ /* 0x000fe400078e961f */
[----:B------:R-:W-:Y:S02]  /*68c0*/  LOP3.LUT R35, R32, R15, R35, 0x96, !PT ;  /* 0x0000000f20237212 */ /* 0x000fe400078e9623 */
[----:B------:R-:W-:Y:S02]  /*68d0*/  SHF.L.W.U32.HI R15, R34, 0x5, R34 ;  /* 0x00000005220f7819 */ /* 0x000fe40000010e22 */
[----:B------:R-:W-:Y:S02]  /*68e0*/  LOP3.LUT R38, R33, R10, R38, 0x96, !PT ;  /* 0x0000000a21267212 */ /* 0x000fe400078e9626 */
[----:B------:R-:W-:Y:S02]  /*68f0*/  SHF.L.W.U32.HI R34, R29, 0x16, R29 ;  /* 0x000000161d227819 */ /* 0x000fe40000010e1d */
[----:B---3--:R-:W-:-:S02]  /*6900*/  LOP3.LUT R10, R9, UR4, RZ, 0x3c, !PT ;  /* 0x00000004090a7c12 */ /* 0x008fc4000f8e3cff */
[----:B------:R-:W-:Y:S02]  /*6910*/  SHF.L.W.U32.HI R8, R8, 0x16, R8 ;  /* 0x0000001608087819 */ /* 0x000fe40000010e08 */
[----:B------:R-:W-:Y:S02]  /*6920*/  LOP3.LUT R9, R18, UR7, RZ, 0x3c, !PT ;  /* 0x0000000712097c12 */ /* 0x000fe4000f8e3cff */
[----:B-----5:R-:W-:Y:S02]  /*6930*/  LOP3.LUT R18, R23, UR9, RZ, 0x3c, !PT ;  /* 0x0000000917127c12 */ /* 0x020fe4000f8e3cff */
[----:B------:R-:W-:Y:S02]  /*6940*/  LOP3.LUT R23, R21, UR11, RZ, 0x3c, !PT ;  /* 0x0000000b15177c12 */ /* 0x000fe4000f8e3cff */
[----:B------:R-:W-:Y:S02]  /*6950*/  LOP3.LUT R29, R26, UR10, RZ, 0x3c, !PT ;  /* 0x0000000a1a1d7c12 */ /* 0x000fe4000f8e3cff */
[----:B------:R-:W-:Y:S01]  /*6960*/  LOP3.LUT R34, R34, UR8, RZ, 0x3c, !PT ;  /* 0x0000000822227c12 */ /* 0x000fe2000f8e3cff */
[----:B------:R-:W3:Y:S01]  /*6970*/  LDCU.128 UR8, c[0x3][0x70] ;  /* 0x00c00e00ff0877ac */ /* 0x000ee20008000c00 */
[----:B------:R-:W-:-:S02]  /*6980*/  LOP3.LUT R8, R32, R25, R8, 0x96, !PT ;  /* 0x0000001920087212 */ /* 0x000fc400078e9608 */
[----:B------:R-:W-:Y:S02]  /*6990*/  SHF.L.W.U32.HI R30, R30, 0x1, R30 ;  /* 0x000000011e1e7819 */ /* 0x000fe40000010e1e */
[----:B------:R-:W-:Y:S02]  /*69a0*/  LOP3.LUT R11, R11, UR6, RZ, 0x3c, !PT ;  /* 0x000000060b0b7c12 */ /* 0x000fe4000f8e3cff */
[----:B------:R-:W-:Y:S01]  /*69b0*/  LOP3.LUT R15, R15, UR5, RZ, 0x3c, !PT ;  /* 0x000000050f0f7c12 */ /* 0x000fe2000f8e3cff */
[----:B------:R-:W5:Y:S01]  /*69c0*/  LDCU.128 UR4, c[0x3][0x10] ;  /* 0x00c00200ff0477ac */ /* 0x000f620008000c00 */
[----:B------:R-:W-:Y:S02]  /*69d0*/  SHF.L.W.U32.HI R19, R19, 0x5, R19 ;  /* 0x0000000513137819 */ /* 0x000fe40000010e13 */
[----:B------:R-:W-:Y:S01]  /*69e0*/  SHF.L.W.U32.HI R26, R8, 0x1, R8 ;  /* 0x00000001081a7819 */ /* 0x000fe20000010e08 */
[----:B------:R-:W-:Y:S01]  /*69f0*/  IMAD.SHL.U32 R36, R30, 0x80, RZ ;  /* 0x000000801e247824 */ /* 0x000fe200078e00ff */
[----:B------:R-:W-:-:S02]  /*6a00*/  LOP3.LUT R19, R33, R22, R19, 0x96, !PT ;  /* 0x0000001621137212 */ /* 0x000fc400078e9613 */
[----:B------:R-:W-:Y:S01]  /*6a10*/  LOP3.LUT R24, R27, R30, R24, 0x96, !PT ;  /* 0x0000001e1b187212 */ /* 0x000fe200078e9618 */
[----:B------:R-:W-:Y:S01]  /*6a20*/  IMAD.SHL.U32 R21, R26, 0x80, RZ ;  /* 0x000000801a157824 */ /* 0x000fe200078e00ff */
[----:B------:R-:W-:Y:S02]  /*6a30*/  SHF.L.W.U32.HI R35, R35, 0x7, R35 ;  /* 0x0000000723237819 */ /* 0x000fe40000010e23 */
[----:B------:R-:W-:Y:S02]  /*6a40*/  SHF.L.W.U32.HI R19, R19, 0x1, R19 ;  /* 0x0000000113137819 */ /* 0x000fe40000010e13 */
[----:B------:R-:W-:Y:S02]  /*6a50*/  SHF.L.W.U32.HI R24, R24, 0x5, R24 ;  /* 0x0000000518187819 */ /* 0x000fe40000010e18 */
[----:B------:R-:W-:Y:S02]  /*6a60*/  LOP3.LUT R31, R27, R36, R40, 0x96, !PT ;  /* 0x000000241b1f7212 */ /* 0x000fe400078e9628 */
[----:B------:R-:W-:Y:S01]  /*6a70*/  LOP3.LUT R32, R35, R21, R32, 0x96, !PT ;  /* 0x0000001523207212 */ /* 0x000fe200078e9620 */
[----:B------:R-:W-:Y:S01]  /*6a80*/  IMAD.SHL.U32 R8, R19, 0x80, RZ ;  /* 0x0000008013087824 */ /* 0x000fe200078e00ff */
[----:B-1----:R-:W-:-:S02]  /*6a90*/  LOP3.LUT R21, R16, UR20, RZ, 0x3c, !PT ;  /* 0x0000001410157c12 */ /* 0x002fc4000f8e3cff */
[----:B------:R-:W-:Y:S02]  /*6aa0*/  LOP3.LUT R16, R24, UR21, RZ, 0x3c, !PT ;  /* 0x0000001518107c12 */ /* 0x000fe4000f8e3cff */
[----:B------:R-:W-:Y:S02]  /*6ab0*/  SHF.L.W.U32.HI R36, R38, 0x7, R38 ;  /* 0x0000000726247819 */ /* 0x000fe40000010e26 */
[----:B------:R-:W-:Y:S02]  /*6ac0*/  SHF.L.W.U32.HI R24, R31, 0x16, R31 ;  /* 0x000000161f187819 */ /* 0x000fe40000010e1f */
[----:B---3--:R-:W-:Y:S02]  /*6ad0*/  LOP3.LUT R31, R4, UR9, RZ, 0x3c, !PT ;  /* 0x00000009041f7c12 */ /* 0x008fe4000f8e3cff */
[----:B------:R-:W-:Y:S02]  /*6ae0*/  SHF.L.W.U32.HI R28, R28, 0x5, R28 ;  /* 0x000000051c1c7819 */ /* 0x000fe40000010e1c */
[----:B------:R-:W-:-:S02]  /*6af0*/  SHF.L.W.U32.HI R20, R20, 0x5, R20 ;  /* 0x0000000514147819 */ /* 0x000fc40000010e14 */
[----:B------:R-:W-:Y:S02]  /*6b00*/  SHF.L.W.U32.HI R4, R5, 0x16, R5 ;  /* 0x0000001605047819 */ /* 0x000fe40000010e05 */
[----:B------:R-:W-:Y:S02]  /*6b10*/  LOP3.LUT R33, R36, R8, R33, 0x96, !PT ;  /* 0x0000000824217212 */ /* 0x000fe400078e9621 */
[----:B------:R-:W-:Y:S02]  /*6b20*/  LOP3.LUT R8, R30, UR22, RZ, 0x3c, !PT ;  /* 0x000000161e087c12 */ /* 0x000fe4000f8e3cff */
[----:B------:R-:W-:Y:S02]  /*6b30*/  LOP3.LUT R39, R13, UR10, RZ, 0x3c, !PT ;  /* 0x0000000a0d277c12 */ /* 0x000fe4000f8e3cff */
[----:B------:R-:W-:Y:S02]  /*6b40*/  LOP3.LUT R41, R27, UR11, RZ, 0x3c, !PT ;  /* 0x0000000b1b297c12 */ /* 0x000fe4000f8e3cff */
[----:B------:R-:W-:-:S02]  /*6b50*/  SHF.L.W.U32.HI R14, R14, 0x16, R14 ;  /* 0x000000160e0e7819 */ /* 0x000fc40000010e0e */
[----:B-----5:R-:W-:Y:S02]  /*6b60*/  LOP3.LUT R5, R28, UR4, RZ, 0x3c, !PT ;  /* 0x000000041c057c12 */ /* 0x020fe4000f8e3cff */
[----:B------:R-:W-:Y:S01]  /*6b70*/  LOP3.LUT R30, R24, UR8, RZ, 0x3c, !PT ;  /* 0x00000008181e7c12 */ /* 0x000fe2000f8e3cff */
[----:B------:R-:W1:Y:S01]  /*6b80*/  LDCU.128 UR8, c[0x3][0x40] ;  /* 0x00c00800ff0877ac */ /* 0x000e620008000c00 */
[----:B------:R-:W-:Y:S02]  /*6b90*/  LOP3.LUT R28, R20, UR6, RZ, 0x3c, !PT ;  /* 0x00000006141c7c12 */ /* 0x000fe4000f8e3cff */
[----:B----4-:R-:W-:Y:S02]  /*6ba0*/  LOP3.LUT R13, R4, UR12, RZ, 0x3c, !PT ;  /* 0x0000000c040d7c12 */ /* 0x010fe4000f8e3cff */
[----:B------:R-:W-:Y:S02]  /*6bb0*/  LOP3.LUT R27, R35, UR14, RZ, 0x3c, !PT ;  /* 0x0000000e231b7c12 */ /* 0x000fe4000f8e3cff */
[----:B------:R-:W-:-:S02]  /*6bc0*/  LOP3.LUT R24, R36, R19, R22, 0x96, !PT ;  /* 0x0000001324187212 */ /* 0x000fc400078e9616 */
[----:B------:R-:W-:Y:S02]  /*6bd0*/  LOP3.LUT R37, R14, UR15, RZ, 0x3c, !PT ;  /* 0x0000000f0e257c12 */ /* 0x000fe4000f8e3cff */
[----:B------:R-:W-:Y:S02]  /*6be0*/  LOP3.LUT R36, R36, UR7, RZ, 0x3c, !PT ;  /* 0x0000000724247c12 */ /* 0x000fe4000f8e3cff */
[----:B------:R-:W-:Y:S02]  /*6bf0*/  LOP3.LUT R42, R30, R13, R5, 0x78, !PT ;  /* 0x0000000d1e2a7212 */ /* 0x000fe400078e7805 */
[----:B------:R-:W-:Y:S02]  /*6c00*/  LOP3.LUT R38, R39, R27, R28, 0x78, !PT ;  /* 0x0000001b27267212 */ /* 0x000fe400078e781c */
[----:B------:R-:W-:Y:S02]  /*6c10*/  LOP3.LUT R4, R35, R26, R25, 0x96, !PT ;  /* 0x0000001a23047212 */ /* 0x000fe400078e9619 */
[----:B------:R-:W-:-:S02]  /*6c20*/  LOP3.LUT R43, R34, R30, R5, 0x1e, !PT ;  /* 0x0000001e222b7212 */ /* 0x000fc400078e1e05 */
[----:B------:R-:W-:Y:S02]  /*6c30*/  LOP3.LUT R40, R41, R37, R36, 0x78, !PT ;  /* 0x0000002529287212 */ /* 0x000fe400078e7824 */
[----:B------:R-:W-:Y:S02]  /*6c40*/  LOP3.LUT R34, R42, R13, R34, 0x96, !PT ;  /* 0x0000000d2a227212 */ /* 0x000fe400078e9622 */
[----:B------:R-:W-:Y:S02]  /*6c50*/  LOP3.LUT R25, R29, R39, R28, 0x1e, !PT ;  /* 0x000000271d197212 */ /* 0x000fe400078e1e1c */
[----:B------:R-:W-:Y:S02]  /*6c60*/  LOP3.LUT R27, R38, R27, R29, 0x96, !PT ;  /* 0x0000001b261b7212 */ /* 0x000fe400078e961d */
[----:B------:R-:W-:Y:S02]  /*6c70*/  SHF.L.W.U32.HI R29, R33, 0x16, R33 ;  /* 0x00000016211d7819 */ /* 0x000fe40000010e21 */
[----:B------:R-:W-:-:S02]  /*6c80*/  SHF.L.W.U32.HI R14, R32, 0x16, R32 ;  /* 0x00000016200e7819 */ /* 0x000fc40000010e20 */
[----:B------:R-:W-:Y:S02]  /*6c90*/  LOP3.LUT R35, R23, R41, R36, 0x1e, !PT ;  /* 0x0000002917237212 */ /* 0x000fe400078e1e24 */
[----:B------:R-:W-:Y:S02]  /*6ca0*/  LOP3.LUT R13, R40, R37, R23, 0x96, !PT ;  /* 0x00000025280d7212 */ /* 0x000fe400078e9617 */
[----:B------:R-:W-:Y:S02]  /*6cb0*/  LOP3.LUT R23, R34, R5, RZ, 0x3c, !PT ;  /* 0x0000000522177212 */ /* 0x000fe400078e3cff */
[----:B------:R-:W-:Y:S01]  /*6cc0*/  LOP3.LUT R29, R29, UR5, RZ, 0x3c, !PT ;  /* 0x000000051d1d7c12 */ /* 0x000fe2000f8e3cff */
[----:B------:R-:W3:Y:S01]  /*6cd0*/  LDCU.128 UR4, c[0x3][0x10] ;  /* 0x00c00200ff0477ac */ /* 0x000ee20008000c00 */
[----:B------:R-:W-:Y:S02]  /*6ce0*/  LOP3.LUT R30, R14, UR13, RZ, 0x3c, !PT ;  /* 0x0000000d0e1e7c12 */ /* 0x000fe4000f8e3cff */
[----:B------:R-:W-:Y:S01]  /*6cf0*/  LOP3.LUT R5, R43, R34, R5, 0xf6, !PT ;  /* 0x000000222b057212 */ /* 0x000fe200078ef605 */
[----:B------:R-:W4:Y:S01]  /*6d00*/  LDCU.128 UR12, c[0x3][0x30] ;  /* 0x00c00600ff0c77ac */ /* 0x000f220008000c00 */
[----:B------:R-:W-:-:S02]  /*6d10*/  SHF.L.W.U32.HI R32, R17, 0x16, R17 ;  /* 0x0000001611207819 */ /* 0x000fc40000010e11 */
[----:B------:R-:W-:Y:S02]  /*6d20*/  LOP3.LUT R39, R31, R30, R29, 0x78, !PT ;  /* 0x0000001e1f277212 */ /* 0x000fe400078e781d */
[----:B------:R-:W-:Y:S02]  /*6d30*/  SHF.L.W.U32.HI R37, R4, 0x5, R4 ;  /* 0x0000000504257819 */ /* 0x000fe40000010e04 */
[----:B------:R-:W-:Y:S02]  /*6d40*/  LOP3.LUT R14, R5, R42, RZ, 0x3c, !PT ;  /* 0x0000002a050e7212 */ /* 0x000fe400078e3cff */
[----:B------:R-:W-:Y:S01]  /*6d50*/  LOP3.LUT R17, R27, R28, RZ, 0x3c, !PT ;  /* 0x0000001c1b117212 */ /* 0x000fe200078e3cff */
[----:B------:R-:W5:Y:S01]  /*6d60*/  LDC.64 R4, c[0x3][RZ] ;  /* 0x00c00000ff047b82 */ /* 0x000f620000000a00 */
[----:B------:R-:W-:Y:S02]  /*6d70*/  SHF.L.W.U32.HI R20, R0, 0x16, R0 ;  /* 0x0000001600147819 */ /* 0x000fe40000010e00 */
[----:B------:R-:W-:-:S02]  /*6d80*/  LOP3.LUT R22, R43, R23, R42, 0x6c, !PT ;  /* 0x000000172b167212 */ /* 0x000fc400078e6c2a */
[----:B------:R-:W-:Y:S02]  /*6d90*/  LOP3.LUT R33, R25, R27, R28, 0xf6, !PT ;  /* 0x0000001b19217212 */ /* 0x000fe400078ef61c */
[----:B------:R-:W-:Y:S02]  /*6da0*/  LOP3.LUT R23, R43, R23, R42, 0x9c, !PT ;  /* 0x000000172b177212 */ /* 0x000fe400078e9c2a */
[----:B------:R-:W-:Y:S02]  /*6db0*/  LOP3.LUT R0, R18, R31, R29, 0x1e, !PT ;  /* 0x0000001f12007212 */ /* 0x000fe400078e1e1d */
[----:B------:R-:W-:Y:S02]  /*6dc0*/  LOP3.LUT R30, R39, R30, R18, 0x96, !PT ;  /* 0x0000001e271e7212 */ /* 0x000fe400078e9612 */
[----:B------:R-:W-:Y:S02]  /*6dd0*/  LOP3.LUT R28, R13, R36, RZ, 0x3c, !PT ;  /* 0x000000240d1c7212 */ /* 0x000fe400078e3cff */
[----:B------:R-:W-:-:S02]  /*6de0*/  LOP3.LUT R18, R25, R17, R38, 0x6c, !PT ;  /* 0x0000001119127212 */ /* 0x000fc400078e6c26 */
[----:B------:R-:W-:Y:S02]  /*6df0*/  LOP3.LUT R42, R25, R17, R38, 0x9c, !PT ;  /* 0x00000011192a7212 */ /* 0x000fe400078e9c26 */
[----:B------:R-:W-:Y:S02]  /*6e00*/  LOP3.LUT R17, R35, R13, R36, 0xf6, !PT ;  /* 0x0000000d23117212 */ /* 0x000fe400078ef624 */
[----:B------:R-:W-:Y:S02]  /*6e10*/  LOP3.LUT R33, R33, R38, RZ, 0x3c, !PT ;  /* 0x0000002621217212 */ /* 0x000fe400078e3cff */
[CCC-:B------:R-:W-:Y:S02]  /*6e20*/  LOP3.LUT R31, R35.reuse, R28.reuse, R40.reuse, 0x6c, !PT ;  /* 0x0000001c231f7212 */ /* 0x1c0fe400078e6c28 */
[----:B------:R-:W-:Y:S02]  /*6e30*/  LOP3.LUT R28, R35, R28, R40, 0x9c, !PT ;  /* 0x0000001c231c7212 */ /* 0x000fe400078e9c28 */
[----:B------:R-:W-:-:S02]  /*6e40*/  LOP3.LUT R35, R17, R40, RZ, 0x3c, !PT ;  /* 0x0000002811237212 */ /* 0x000fc400078e3cff */
[----:B------:R-:W-:Y:S02]  /*6e50*/  SHF.L.W.U32.HI R17, R34, 0xd, R34 ;  /* 0x0000000d22117819 */ /* 0x000fe40000010e22 */
[----:B------:R-:W-:Y:S02]  /*6e60*/  LOP3.LUT R42, R42, R33, RZ, 0x3c, !PT ;  /* 0x000000212a2a7212 */ /* 0x000fe400078e3cff */
[----:B------:R-:W-:Y:S02]  /*6e70*/  LOP3.LUT R34, R0, R30, R29, 0xf6, !PT ;  /* 0x0000001e00227212 */ /* 0x000fe400078ef61d */
[----:B------:R-:W-:Y:S01]  /*6e80*/  LOP3.LUT R29, R30, R29, RZ, 0x3c, !PT ;  /* 0x0000001d1e1d7212 */ /* 0x000fe200078e3cff */
[----:B------:R-:W-:Y:S01]  /*6e90*/  IMAD.SHL.U32 R36, R17, 0x8, RZ ;  /* 0x0000000811247824 */ /* 0x000fe200078e00ff */
[----:B------:R-:W-:Y:S02]  /*6ea0*/  SHF.L.W.U32.HI R42, R42, 0x3, R42 ;  /* 0x000000032a2a7819 */ /* 0x000fe40000010e2a */
[----:B------:R-:W-:-:S02]  /*6eb0*/  LOP3.LUT R34, R34, R39, RZ, 0x3c, !PT ;  /* 0x0000002722227212 */ /* 0x000fc400078e3cff */
[CCC-:B------:R-:W-:Y:S02]  /*6ec0*/  LOP3.LUT R25, R0.reuse, R29.reuse, R39.reuse, 0x9c, !PT ;  /* 0x0000001d00197212 */ /* 0x1c0fe400078e9c27 */
[----:B------:R-:W-:Y:S02]  /*6ed0*/  LOP3.LUT R29, R0, R29, R39, 0x6c, !PT ;  /* 0x0000001d001d7212 */ /* 0x000fe400078e6c27 */
[C---:B------:R-:W-:Y:S02]  /*6ee0*/  LOP3.LUT R0, R42.reuse, R17, R34, 0x96, !PT ;  /* 0x000000112a007212 */ /* 0x040fe400078e9622 */
[----:B------:R-:W-:Y:S02]  /*6ef0*/  LOP3.LUT R36, R42, R31, R36, 0x96, !PT ;  /* 0x0000001f2a247212 */ /* 0x000fe400078e9624 */
[----:B------:R-:W-:Y:S02]  /*6f00*/  SHF.L.W.U32.HI R12, R12, 0x5, R12 ;  /* 0x000000050c0c7819 */ /* 0x000fe40000010e0c */
[----:B------:R-:W-:-:S02]  /*6f10*/  SHF.L.W.U32.HI R31, R24, 0x5, R24 ;  /* 0x00000005181f7819 */ /* 0x000fc40000010e18 */
[----:B------:R-:W-:Y:S02]  /*6f20*/  SHF.L.W.U32.HI R0, R0, 0x1, R0 ;  /* 0x0000000100007819 */ /* 0x000fe40000010e00 */
[----:B-1----:R-:W-:Y:S02]  /*6f30*/  LOP3.LUT R32, R32, UR9, RZ, 0x3c, !PT ;  /* 0x0000000920207c12 */ /* 0x002fe4000f8e3cff */
[----:B-----5:R-:W-:Y:S02]  /*6f40*/  LOP3.LUT R39, R12, 0x1, R5, 0x96, !PT ;  /* 0x000000010c277812 */ /* 0x020fe400078e9605 */
[----:B------:R-:W-:Y:S01]  /*6f50*/  LOP3.LUT R36, RZ, R36, RZ, 0x33, !PT ;  /* 0x00000024ff247212 */ /* 0x000fe200078e33ff */
[----:B------:R-:W-:Y:S01]  /*6f60*/  IMAD.SHL.U32 R41, R0, 0x80, RZ ;  /* 0x0000008000297824 */ /* 0x000fe200078e00ff */
[----:B------:R-:W-:Y:S02]  /*6f70*/  LOP3.LUT R37, R37, UR8, RZ, 0x3c, !PT ;  /* 0x0000000825257c12 */ /* 0x000fe4000f8e3cff */
[----:B------:R-:W-:-:S02]  /*6f80*/  LOP3.LUT R31, R31, R4, RZ, 0x3c, !PT ;  /* 0x000000041f1f7212 */ /* 0x000fc400078e3cff */
[-C--:B------:R-:W-:Y:S01]  /*6f90*/  LOP3.LUT R40, R16, R32.reuse, R39, 0x78, !PT ;  /* 0x0000002010287212 */ /* 0x080fe200078e7827 */
[----:B------:R-:W1:Y:S01]  /*6fa0*/  LDC.64 R4, c[0x3][0x8] ;  /* 0x00c00200ff047b82 */ /* 0x000e620000000a00 */
[----:B------:R-:W-:Y:S02]  /*6fb0*/  SHF.L.W.U32.HI R12, R36, 0x7, R36 ;  /* 0x00000007240c7819 */ /* 0x000fe40000010e24 */
[----:B------:R-:W-:Y:S02]  /*6fc0*/  LOP3.LUT R38, R21, R37, R31, 0x78, !PT ;  /* 0x0000002515267212 */ /* 0x000fe400078e781f */
[----:B------:R-:W-:Y:S02]  /*6fd0*/  LOP3.LUT R32, R40, R32, R15, 0x96, !PT ;  /* 0x0000002028207212 */ /* 0x000fe400078e960f */
[----:B------:R-:W-:Y:S02]  /*6fe0*/  LOP3.LUT R24, R12, R41, R42, 0x96, !PT ;  /* 0x000000290c187212 */ /* 0x000fe400078e962a */
[----:B------:R-:W-:-:S02]  /*6ff0*/  LOP3.LUT R41, R15, R16, R39, 0x1e, !PT ;  /* 0x000000100f297212 */ /* 0x000fc400078e1e27 */
[----:B------:R-:W-:Y:S02]  /*7000*/  LOP3.LUT R36, R38, R37, R10, 0x96, !PT ;  /* 0x0000002526247212 */ /* 0x000fe400078e960a */
[----:B------:R-:W-:Y:S02]  /*7010*/  LOP3.LUT R25, R25, R34, RZ, 0x3c, !PT ;  /* 0x0000002219197212 */ /* 0x000fe400078e3cff */
[----:B------:R-:W-:Y:S02]  /*7020*/  LOP3.LUT R34, R32, R39, RZ, 0x3c, !PT ;  /* 0x0000002720227212 */ /* 0x000fe400078e3cff */
[----:B------:R-:W-:Y:S02]  /*7030*/  LOP3.LUT R15, R10, R21, R31, 0x1e, !PT ;  /* 0x000000150a0f7212 */ /* 0x000fe400078e1e1f */
[----:B------:R-:W-:Y:S02]  /*7040*/  LOP3.LUT R21, R41, R32, R39, 0xf6, !PT ;  /* 0x0000002029157212 */ /* 0x000fe400078ef627 */
[----:B------:R-:W-:-:S02]  /*7050*/  LOP3.LUT R10, R36, R31, RZ, 0x3c, !PT ;  /* 0x0000001f240a7212 */ /* 0x000fc400078e3cff */
[--C-:B------:R-:W-:Y:S02]  /*7060*/  LOP3.LUT R42, R41, R34, R40.reuse, 0x6c, !PT ;  /* 0x00000022292a7212 */ /* 0x100fe400078e6c28 */
[----:B------:R-:W-:Y:S02]  /*7070*/  LOP3.LUT R31, R15, R36, R31, 0xf6, !PT ;  /* 0x000000240f1f7212 */ /* 0x000fe400078ef61f */
[----:B------:R-:W-:Y:S02]  /*7080*/  LOP3.LUT R34, R41, R34, R40, 0x9c, !PT ;  /* 0x0000002229227212 */ /* 0x000fe400078e9c28 */
[----:B------:R-:W-:Y:S02]  /*7090*/  LOP3.LUT R21, R21, R40, RZ, 0x3c, !PT ;  /* 0x0000002815157212 */ /* 0x000fe400078e3cff */
[CCC-:B------:R-:W-:Y:S02]  /*70a0*/  LOP3.LUT R39, R15.reuse, R10.reuse, R38.reuse, 0x6c, !PT ;  /* 0x0000000a0f277212 */ /* 0x1c0fe400078e6c26 */
[----:B------:R-:W-:-:S02]  /*70b0*/  LOP3.LUT R40, R15, R10, R38, 0x9c, !PT ;  /* 0x0000000a0f287212 */ /* 0x000fc400078e9c26 */
[----:B------:R-:W-:Y:S02]  /*70c0*/  SHF.L.W.U32.HI R10, R7, 0x5, R7 ;  /* 0x00000005070a7819 */ /* 0x000fe40000010e07 */
[----:B------:R-:W-:Y:S02]  /*70d0*/  LOP3.LUT R31, R31, R38, RZ, 0x3c, !PT ;  /* 0x000000261f1f7212 */ /* 0x000fe400078e3cff */
[----:B------:R-:W-:Y:S02]  /*70e0*/  LOP3.LUT R7, R28, R35, RZ, 0x3c, !PT ;  /* 0x000000231c077212 */ /* 0x000fe400078e3cff */
[----:B------:R-:W-:Y:S02]  /*70f0*/  SHF.L.W.U32.HI R28, R30, 0xd, R30 ;  /* 0x0000000d1e1c7819 */ /* 0x000fe40000010e1e */
[----:B------:R-:W-:Y:S02]  /*7100*/  SHF.L.W.U32.HI R16, R27, 0xd, R27 ;  /* 0x0000000d1b107819 */ /* 0x000fe40000010e1b */
[----:B------:R-:W-:-:S02]  /*7110*/  LOP3.LUT R40, R40, R31, RZ, 0x3c, !PT ;  /* 0x0000001f28287212 */ /* 0x000fc400078e3cff */
[----:B------:R-:W-:Y:S01]  /*7120*/  SHF.L.W.U32.HI R38, R7, 0x3, R7 ;  /* 0x0000000307267819 */ /* 0x000fe20000010e07 */
[----:B------:R-:W-:Y:S01]  /*7130*/  IMAD.SHL.U32 R7, R28, 0x8, RZ ;  /* 0x000000081c077824 */ /* 0x000fe200078e00ff */
[----:B------:R-:W-:Y:S01]  /*7140*/  SHF.L.W.U32.HI R40, R40, 0x3, R40 ;  /* 0x0000000328287819 */ /* 0x000fe20000010e28 */
[----:B------:R-:W-:-:S03]  /*7150*/  IMAD.SHL.U32 R15, R16, 0x8, RZ ;  /* 0x00000008100f7824 */ /* 0x000fc600078e00ff */
[----:B------:R-:W-:Y:S02]  /*7160*/  LOP3.LUT R7, R38, R39, R7, 0x96, !PT ;  /* 0x0000002726077212 */ /* 0x000fe400078e9607 */
[----:B------:R-:W-:Y:S02]  /*7170*/  LOP3.LUT R35, R40, R16, R35, 0x96, !PT ;  /* 0x0000001028237212 */ /* 0x000fe400078e9623 */
[----:B-1----:R-:W-:Y:S02]  /*7180*/  LOP3.LUT R37, R10, R5, RZ, 0x3c, !PT ;  /* 0x000000050a257212 */ /* 0x002fe400078e3cff */
[----:B------:R-:W-:Y:S02]  /*7190*/  LOP3.LUT R15, R40, R42, R15, 0x96, !PT ;  /* 0x0000002a280f7212 */ /* 0x000fe400078e960f */
[----:B------:R-:W-:Y:S02]  /*71a0*/  LOP3.LUT R5, RZ, R7, RZ, 0x33, !PT ;  /* 0x00000007ff057212 */ /* 0x000fe400078e33ff */
[----:B------:R-:W-:-:S02]  /*71b0*/  SHF.L.W.U32.HI R7, R35, 0x1, R35 ;  /* 0x0000000123077819 */ /* 0x000fc40000010e23 */
[----:B------:R-:W-:Y:S01]  /*71c0*/  LOP3.LUT R6, R6, UR23, RZ, 0x3c, !PT ;  /* 0x0000001706067c12 */ /* 0x000fe2000f8e3cff */
[----:B------:R-:W1:Y:S01]  /*71d0*/  LDCU.128 UR20, c[0x3][0x50] ;  /* 0x00c00a00ff1477ac */ /* 0x000e620008000c00 */
[----:B------:R-:W-:Y:S02]  /*71e0*/  LOP3.LUT R26, R26, UR11, RZ, 0x3c, !PT ;  /* 0x0000000b1a1a7c12 */ /* 0x000fe4000f8e3cff */
[----:B------:R-:W-:Y:S02]  /*71f0*/  LOP3.LUT R15, RZ, R15, RZ, 0x33, !PT ;  /* 0x0000000fff0f7212 */ /* 0x000fe400078e33ff */
[----:B------:R-:W-:Y:S01]  /*7200*/  LOP3.LUT R27, R38, R28, R33, 0x96, !PT ;  /* 0x0000001c261b7212 */ /* 0x000fe200078e9621 */
[----:B------:R-:W-:Y:S01]  /*7210*/  IMAD.SHL.U32 R35, R7, 0x80, RZ ;  /* 0x0000008007237824 */ /* 0x000fe200078e00ff */
[----:B------:R-:W-:Y:S02]  /*7220*/  LOP3.LUT R30, R6, R26, R37, 0x78, !PT ;  /* 0x0000001a061e7212 */ /* 0x000fe400078e7825 */
[----:B------:R-:W-:-:S02]  /*7230*/  SHF.L.W.U32.HI R15, R15, 0x7, R15 ;  /* 0x000000070f0f7819 */ /* 0x000fc40000010e0f */
[----:B------:R-:W-:Y:S01]  /*7240*/  LOP3.LUT R20, R20, UR10, RZ, 0x3c, !PT ;  /* 0x0000000a14147c12 */ /* 0x000fe2000f8e3cff */
[----:B------:R-:W5:Y:S01]  /*7250*/  LDCU.128 UR8, c[0x3][0x20] ;  /* 0x00c00400ff0877ac */ /* 0x000f620008000c00 */
[----:B------:R-:W-:Y:S02]  /*7260*/  SHF.L.W.U32.HI R27, R27, 0x1, R27 ;  /* 0x000000011b1b7819 */ /* 0x000fe40000010e1b */
[----:B------:R-:W-:Y:S02]  /*7270*/  LOP3.LUT R33, R19, R4, RZ, 0x3c, !PT ;  /* 0x0000000413217212 */ /* 0x000fe400078e3cff */
[----:B------:R-:W-:Y:S02]  /*7280*/  LOP3.LUT R26, R30, R26, R9, 0x96, !PT ;  /* 0x0000001a1e1a7212 */ /* 0x000fe400078e9609 */
[----:B------:R-:W-:Y:S01]  /*7290*/  LOP3.LUT R19, R15, R35, R40, 0x96, !PT ;  /* 0x000000230f137212 */ /* 0x000fe200078e9628 */
[----:B------:R-:W-:Y:S01]  /*72a0*/  IMAD.SHL.U32 R10, R27, 0x80, RZ ;  /* 0x000000801b0a7824 */ /* 0x000fe200078e00ff */
[----:B------:R-:W-:-:S02]  /*72b0*/  LOP3.LUT R35, R8, R20, R33, 0x78, !PT ;  /* 0x0000001408237212 */ /* 0x000fc400078e7821 */
[----:B------:R-:W-:Y:S02]  /*72c0*/  LOP3.LUT R9, R9, R6, R37, 0x1e, !PT ;  /* 0x0000000609097212 */ /* 0x000fe400078e1e25 */
[----:B------:R-:W-:Y:S02]  /*72d0*/  SHF.L.W.U32.HI R5, R5, 0x7, R5 ;  /* 0x0000000705057819 */ /* 0x000fe40000010e05 */
[----:B------:R-:W-:Y:S02]  /*72e0*/  LOP3.LUT R4, R26, R37, RZ, 0x3c, !PT ;  /* 0x000000251a047212 */ /* 0x000fe400078e3cff */
[----:B------:R-:W-:Y:S02]  /*72f0*/  LOP3.LUT R8, R11, R8, R33, 0x1e, !PT ;  /* 0x000000080b087212 */ /* 0x000fe400078e1e21 */
[----:B------:R-:W-:Y:S02]  /*7300*/  LOP3.LUT R20, R35, R20, R11, 0x96, !PT ;  /* 0x0000001423147212 */ /* 0x000fe400078e960b */
[----:B------:R-:W-:-:S02]  /*7310*/  LOP3.LUT R39, R9, R26, R37, 0xf6, !PT ;  /* 0x0000001a09277212 */ /* 0x000fc400078ef625 */
[----:B------:R-:W-:Y:S02]  /*7320*/  LOP3.LUT R10, R5, R10, R38, 0x96, !PT ;  /* 0x0000000a050a7212 */ /* 0x000fe400078e9626 */
[CCC-:B------:R-:W-:Y:S02]  /*7330*/  LOP3.LUT R38, R9.reuse, R4.reuse, R30.reuse, 0x6c, !PT ;  /* 0x0000000409267212 */ /* 0x1c0fe400078e6c1e */
[----:B------:R-:W-:Y:S02]  /*7340*/  LOP3.LUT R41, R9, R4, R30, 0x9c, !PT ;  /* 0x0000000409297212 */ /* 0x000fe400078e9c1e */
[----:B------:R-:W-:Y:S02]  /*7350*/  LOP3.LUT R4, R8, R20, R33, 0xf6, !PT ;  /* 0x0000001408047212 */ /* 0x000fe400078ef621 */
[----:B------:R-:W-:Y:S02]  /*7360*/  LOP3.LUT R11, R20, R33, RZ, 0x3c, !PT ;  /* 0x00000021140b7212 */ /* 0x000fe400078e3cff */
[----:B------:R-:W-:-:S02]  /*7370*/  LOP3.LUT R6, R39, R30, RZ, 0x3c, !PT ;  /* 0x0000001e27067212 */ /* 0x000fc400078e3cff */
[----:B------:R-:W-:Y:S02]  /*7380*/  LOP3.LUT R37, R4, R35, RZ, 0x3c, !PT ;  /* 0x0000002304257212 */ /* 0x000fe400078e3cff */
[----:B------:R-:W-:Y:S02]  /*7390*/  SHF.L.W.U32.HI R32, R32, 0xd, R32 ;  /* 0x0000000d20207819 */ /* 0x000fe40000010e20 */
[----:B------:R-:W-:Y:S02]  /*73a0*/  LOP3.LUT R4, R8, R11, R35, 0x9c, !PT ;  /* 0x0000000b08047212 */ /* 0x000fe400078e9c23 */
[----:B------:R-:W-:Y:S02]  /*73b0*/  LOP3.LUT R41, R41, R6, RZ, 0x3c, !PT ;  /* 0x0000000629297212 */ /* 0x000fe400078e3cff */
[----:B------:R-:W-:Y:S01]  /*73c0*/  SHF.L.W.U32.HI R9, R20, 0xd, R20 ;  /* 0x0000000d14097819 */ /* 0x000fe20000010e14 */
[----:B------:R-:W-:Y:S01]  /*73d0*/  IMAD.SHL.U32 R30, R32, 0x8, RZ ;  /* 0x00000008201e7824 */ /* 0x000fe200078e00ff */
[----:B------:R-:W-:-:S02]  /*73e0*/  LOP3.LUT R4, R4, R37, RZ, 0x3c, !PT ;  /* 0x0000002504047212 */ /* 0x000fc400078e3cff */
[----:B------:R-:W-:Y:S02]  /*73f0*/  SHF.L.W.U32.HI R41, R41, 0x3, R41 ;  /* 0x0000000329297819 */ /* 0x000fe40000010e29 */
[----:B------:R-:W-:Y:S02]  /*7400*/  LOP3.LUT R23, R23, R14, RZ, 0x3c, !PT ;  /* 0x0000000e17177212 */ /* 0x000fe400078e3cff */
[----:B------:R-:W-:Y:S01]  /*7410*/  SHF.L.W.U32.HI R36, R36, 0xd, R36 ;  /* 0x0000000d24247819 */ /* 0x000fe20000010e24 */
[----:B------:R-:W-:Y:S01]  /*7420*/  IMAD.SHL.U32 R39, R9, 0x8, RZ ;  /* 0x0000000809277824 */ /* 0x000fe200078e00ff */
[----:B------:R-:W-:Y:S02]  /*7430*/  LOP3.LUT R35, R8, R11, R35, 0x6c, !PT ;  /* 0x0000000b08237212 */ /* 0x000fe400078e6c23 */
[----:B------:R-:W-:Y:S02]  /*7440*/  SHF.L.W.U32.HI R33, R4, 0x3, R4 ;  /* 0x0000000304217819 */ /* 0x000fe40000010e04 */
[----:B------:R-:W-:-:S02]  /*7450*/  LOP3.LUT R11, R41, R32, R37, 0x96, !PT ;  /* 0x00000020290b7212 */ /* 0x000fc400078e9625 */
[----:B------:R-:W-:Y:S01]  /*7460*/  SHF.L.W.U32.HI R4, R23, 0x3, R23 ;  /* 0x0000000317047819 */ /* 0x000fe20000010e17 */
[----:B------:R-:W-:Y:S01]  /*7470*/  IMAD.SHL.U32 R20, R36, 0x8, RZ ;  /* 0x0000000824147824 */ /* 0x000fe200078e00ff */
[----:B------:R-:W-:Y:S02]  /*7480*/  LOP3.LUT R22, R41, R22, R30, 0x96, !PT ;  /* 0x0000001629167212 */ /* 0x000fe400078e961e */
[----:B------:R-:W-:Y:S02]  /*7490*/  SHF.L.W.U32.HI R13, R13, 0xd, R13 ;  /* 0x0000000d0d0d7819 */ /* 0x000fe40000010e0d */
[----:B------:R-:W-:Y:S02]  /*74a0*/  SHF.L.W.U32.HI R11, R11, 0x1, R11 ;  /* 0x000000010b0b7819 */ /* 0x000fe40000010e0b */
[----:B------:R-:W-:Y:S02]  /*74b0*/  LOP3.LUT R39, R4, R29, R39, 0x96, !PT ;  /* 0x0000001d04277212 */ /* 0x000fe400078e9627 */
[----:B------:R-:W-:-:S02]  /*74c0*/  LOP3.LUT R34, R34, R21, RZ, 0x3c, !PT ;  /* 0x0000001522227212 */ /* 0x000fc400078e3cff */
[----:B------:R-:W-:Y:S02]  /*74d0*/  LOP3.LUT R29, RZ, R22, RZ, 0x33, !PT ;  /* 0x00000016ff1d7212 */ /* 0x000fe400078e33ff */
[----:B------:R-:W-:Y:S01]  /*74e0*/  LOP3.LUT R21, R33, R36, R21, 0x96, !PT ;  /* 0x0000002421157212 */ /* 0x000fe200078e9615 */
[----:B------:R-:W-:Y:S01]  /*74f0*/  IMAD.SHL.U32 R23, R13, 0x8, RZ ;  /* 0x000000080d177824 */ /* 0x000fe200078e00ff */
[----:B------:R-:W-:Y:S01]  /*7500*/  LOP3.LUT R20, R33, R38, R20, 0x96, !PT ;  /* 0x0000002621147212 */ /* 0x000fe200078e9614 */
[----:B------:R-:W-:Y:S01]  /*7510*/  IMAD.SHL.U32 R8, R11, 0x80, RZ ;  /* 0x000000800b087824 */ /* 0x000fe200078e00ff */
[----:B------:R-:W-:Y:S02]  /*7520*/  SHF.L.W.U32.HI R22, R34, 0x3, R34 ;  /* 0x0000000322167819 */ /* 0x000fe40000010e22 */
[----:B------:R-:W-:Y:S02]  /*7530*/  SHF.L.W.U32.HI R29, R29, 0x7, R29 ;  /* 0x000000071d1d7819 */ /* 0x000fe40000010e1d */
[----:B------:R-:W-:-:S02]  /*7540*/  SHF.L.W.U32.HI R21, R21, 0x1, R21 ;  /* 0x0000000115157819 */ /* 0x000fc40000010e15 */
[----:B------:R-:W-:Y:S02]  /*7550*/  LOP3.LUT R20, RZ, R20, RZ, 0x33, !PT ;  /* 0x00000014ff147212 */ /* 0x000fe400078e33ff */
[----:B------:R-:W-:Y:S02]  /*7560*/  LOP3.LUT R38, R22, R35, R23, 0x96, !PT ;  /* 0x0000002316267212 */ /* 0x000fe400078e9617 */
[----:B------:R-:W-:Y:S02]  /*7570*/  SHF.L.W.U32.HI R35, R26, 0xd, R26 ;  /* 0x0000000d1a237819 */ /* 0x000fe40000010e1a */
[----:B------:R-:W-:Y:S01]  /*7580*/  LOP3.LUT R23, R29, R8, R41, 0x96, !PT ;  /* 0x000000081d177212 */ /* 0x000fe200078e9629 */
[----:B------:R-:W-:Y:S01]  /*7590*/  IMAD.SHL.U32 R8, R21, 0x80, RZ ;  /* 0x0000008015087824 */ /* 0x000fe200078e00ff */
[----:B------:R-:W-:Y:S02]  /*75a0*/  LOP3.LUT R30, R4, R9, R6, 0x96, !PT ;  /* 0x00000009041e7212 */ /* 0x000fe400078e9606 */
[----:B------:R-:W-:-:S02]  /*75b0*/  SHF.L.W.U32.HI R20, R20, 0x7, R20 ;  /* 0x0000000714147819 */ /* 0x000fc40000010e14 */
[----:B------:R-:W-:Y:S01]  /*75c0*/  LOP3.LUT R31, R22, R13, R31, 0x96, !PT ;  /* 0x0000000d161f7212 */ /* 0x000fe200078e961f */
[----:B------:R-:W-:Y:S01]  /*75d0*/  IMAD.SHL.U32 R26, R35, 0x8, RZ ;  /* 0x00000008231a7824 */ /* 0x000fe200078e00ff */
[----:B------:R-:W-:Y:S02]  /*75e0*/  SHF.L.W.U32.HI R30, R30, 0x1, R30 ;  /* 0x000000011e1e7819 */ /* 0x000fe40000010e1e */
[----:B------:R-:W-:Y:S02]  /*75f0*/  SHF.L.W.U32.HI R37, R25, 0x3, R25 ;  /* 0x0000000319257819 */ /* 0x000fe40000010e19 */
[----:B------:R-:W-:Y:S02]  /*7600*/  LOP3.LUT R6, R20, R8, R33, 0x96, !PT ;  /* 0x0000000814067212 */ /* 0x000fe400078e9621 */
[----:B------:R-:W-:Y:S02]  /*7610*/  SHF.L.W.U32.HI R8, R31, 0x1, R31 ;  /* 0x000000011f087819 */ /* 0x000fe40000010e1f */
[----:B------:R-:W-:Y:S01]  /*7620*/  LOP3.LUT R39, RZ, R39, RZ, 0x33, !PT ;  /* 0x00000027ff277212 */ /* 0x000fe200078e33ff */
[----:B------:R-:W-:Y:S01]  /*7630*/  IMAD.SHL.U32 R31, R30, 0x80, RZ ;  /* 0x000000801e1f7824 */ /* 0x000fe200078e00ff */
[----:B------:R-:W-:-:S02]  /*7640*/  LOP3.LUT R38, RZ, R38, RZ, 0x33, !PT ;  /* 0x00000026ff267212 */ /* 0x000fc400078e33ff */
[----:B------:R-:W-:Y:S01]  /*7650*/  LOP3.LUT R34, R37, R18, R26, 0x96, !PT ;  /* 0x0000001225227212 */ /* 0x000fe200078e961a */
[----:B------:R-:W-:Y:S01]  /*7660*/  IMAD.SHL.U32 R33, R8, 0x80, RZ ;  /* 0x0000008008217824 */ /* 0x000fe200078e00ff */
[----:B------:R-:W-:Y:S02]  /*7670*/  SHF.L.W.U32.HI R18, R39, 0x7, R39 ;  /* 0x0000000727127819 */ /* 0x000fe40000010e27 */
[----:B------:R-:W-:Y:S02]  /*7680*/  SHF.L.W.U32.HI R26, R38, 0x7, R38 ;  /* 0x00000007261a7819 */ /* 0x000fe40000010e26 */
[----:B------:R-:W-:Y:S02]  /*7690*/  LOP3.LUT R36, R20, R21, R36, 0x96, !PT ;  /* 0x0000001514247212 */ /* 0x000fe400078e9624 */
[----:B------:R-:W-:Y:S02]  /*76a0*/  SHF.L.W.U32.HI R25, R21, 0xd, R21 ;  /* 0x0000000d15197819 */ /* 0x000fe40000010e15 */
[----:B------:R-:W-:-:S02]  /*76b0*/  LOP3.LUT R21, R18, R31, R4, 0x96, !PT ;  /* 0x0000001f12157212 */ /* 0x000fc400078e9604 */
[----:B------:R-:W-:Y:S02]  /*76c0*/  LOP3.LUT R4, R37, R35, R14, 0x96, !PT ;  /* 0x0000002325047212 */ /* 0x000fe400078e960e */
[----:B------:R-:W-:Y:S02]  /*76d0*/  LOP3.LUT R14, R26, R33, R22, 0x96, !PT ;  /* 0x000000211a0e7212 */ /* 0x000fe400078e9616 */
[----:B------:R-:W-:Y:S02]  /*76e0*/  LOP3.LUT R22, R5, R27, R28, 0x96, !PT ;  /* 0x0000001b05167212 */ /* 0x000fe400078e961c */
[----:B------:R-:W-:Y:S02]  /*76f0*/  SHF.L.W.U32.HI R28, R36, 0x5, R36 ;  /* 0x00000005241c7819 */ /* 0x000fe40000010e24 */
[----:B------:R-:W-:Y:S02]  /*7700*/  SHF.L.W.U32.HI R4, R4, 0x1, R4 ;  /* 0x0000000104047819 */ /* 0x000fe40000010e04 */
[----:B------:R-:W-:-:S02]  /*7710*/  LOP3.LUT R13, R26, R8, R13, 0x96, !PT ;  /* 0x000000081a0d7212 */ /* 0x000fc400078e960d */
[----:B------:R-:W-:Y:S02]  /*7720*/  SHF.L.W.U32.HI R31, R22, 0x5, R22 ;  /* 0x00000005161f7819 */ /* 0x000fe40000010e16 */
[----:B------:R-:W-:Y:S02]  /*7730*/  SHF.L.W.U32.HI R28, R28, 0xd, R28 ;  /* 0x0000000d1c1c7819 */ /* 0x000fe40000010e1c */
[----:B------:R-:W-:Y:S02]  /*7740*/  LOP3.LUT R34, RZ, R34, RZ, 0x33, !PT ;  /* 0x00000022ff227212 */ /* 0x000fe400078e33ff */
[----:B------:R-:W-:Y:S01]  /*7750*/  SHF.L.W.U32.HI R33, R13, 0x5, R13 ;  /* 0x000000050d217819 */ /* 0x000fe20000010e0d */
[----:B------:R-:W-:Y:S01]  /*7760*/  IMAD.SHL.U32 R13, R4, 0x80, RZ ;  /* 0x00000080040d7824 */ /* 0x000fe200078e00ff */
[----:B------:R-:W-:Y:S01]  /*7770*/  SHF.L.W.U32.HI R36, R31, 0x3, R31 ;  /* 0x000000031f247819 */ /* 0x000fe20000010e1f */
[----:B------:R-:W-:Y:S01]  /*7780*/  IMAD.SHL.U32 R31, R28, 0x8, RZ ;  /* 0x000000081c1f7824 */ /* 0x000fe200078e00ff */
[----:B------:R-:W-:Y:S01]  /*7790*/  SHF.L.W.U32.HI R22, R34, 0x7, R34 ;  /* 0x0000000722167819 */ /* 0x000fe20000010e22 */
[----:B------:R-:W-:-:S03]  /*77a0*/  IMAD.SHL.U32 R39, R25, 0x8, RZ ;  /* 0x0000000819277824 */ /* 0x000fc600078e00ff */
[----:B------:R-:W-:Y:S02]  /*77b0*/  LOP3.LUT R37, R22, R13, R37, 0x96, !PT ;  /* 0x0000000d16257212 */ /* 0x000fe400078e9625 */
[----:B------:R-:W-:Y:S02]  /*77c0*/  LOP3.LUT R31, R36, R31, R33, 0x96, !PT ;  /* 0x0000001f241f7212 */ /* 0x000fe400078e9621 */
[C---:B------:R-:W-:Y:S02]  /*77d0*/  LOP3.LUT R13, R29.reuse, R11, R32, 0x96, !PT ;  /* 0x0000000b1d0d7212 */ /* 0x040fe400078e9620 */
[----:B------:R-:W-:Y:S02]  /*77e0*/  SHF.L.W.U32.HI R33, R29, 0x3, R29 ;  /* 0x000000031d217819 */ /* 0x000fe40000010e1d */
[----:B------:R-:W-:Y:S02]  /*77f0*/  SHF.L.W.U32.HI R29, R15, 0xd, R15 ;  /* 0x0000000d0f1d7819 */ /* 0x000fe40000010e0f */
[----:B------:R-:W-:-:S02]  /*7800*/  SHF.L.W.U32.HI R38, R4, 0x3, R4 ;  /* 0x0000000304267819 */ /* 0x000fc40000010e04 */
[----:B------:R-:W-:Y:S02]  /*7810*/  SHF.L.W.U32.HI R19, R19, 0x16, R19 ;  /* 0x0000001613137819 */ /* 0x000fe40000010e13 */
[----:B------:R-:W-:Y:S02]  /*7820*/  LOP3.LUT R9, R18, R30, R9, 0x96, !PT ;  /* 0x0000001e12097212 */ /* 0x000fe400078e9609 */
[----:B------:R-:W-:Y:S01]  /*7830*/  LOP3.LUT R16, R15, R7, R16, 0x96, !PT ;  /* 0x000000070f107212 */ /* 0x000fe200078e9610 */
[----:B------:R-:W-:Y:S01]  /*7840*/  IMAD.SHL.U32 R15, R29, 0x8, RZ ;  /* 0x000000081d0f7824 */ /* 0x000fe200078e00ff */
[C---:B------:R-:W-:Y:S02]  /*7850*/  LOP3.LUT R39, R38.reuse, R39, R27, 0x96, !PT ;  /* 0x0000002726277212 */ /* 0x040fe400078e961b */
[----:B------:R-:W-:Y:S02]  /*7860*/  LOP3.LUT R30, R38, R25, R30, 0x96, !PT ;  /* 0x00000019261e7212 */ /* 0x000fe400078e961e */
[----:B------:R-:W-:-:S02]  /*7870*/  SHF.L.W.U32.HI R19, R19, 0xd, R19 ;  /* 0x0000000d13137819 */ /* 0x000fc40000010e13 */
[----:B------:R-:W-:Y:S02]  /*7880*/  SHF.L.W.U32.HI R9, R9, 0x5, R9 ;  /* 0x0000000509097819 */ /* 0x000fe40000010e09 */
[----:B------:R-:W-:Y:S02]  /*7890*/  LOP3.LUT R27, R12, R0, R17, 0x96, !PT ;  /* 0x000000000c1b7212 */ /* 0x000fe400078e9611 */
[----:B------:R-:W-:Y:S02]  /*78a0*/  LOP3.LUT R26, R33, R29, R26, 0x96, !PT ;  /* 0x0000001d211a7212 */ /* 0x000fe400078e961a */
[----:B------:R-:W-:Y:S02]  /*78b0*/  SHF.L.W.U32.HI R37, R37, 0x16, R37 ;  /* 0x0000001625257819 */ /* 0x000fe40000010e25 */
[----:B------:R-:W-:Y:S02]  /*78c0*/  SHF.L.W.U32.HI R17, R30, 0x1, R30 ;  /* 0x000000011e117819 */ /* 0x000fe40000010e1e */
[----:B------:R-:W-:-:S02]  /*78d0*/  SHF.L.W.U32.HI R34, R39, 0x7, R39 ;  /* 0x0000000727227819 */ /* 0x000fc40000010e27 */
[----:B------:R-:W-:Y:S01]  /*78e0*/  LOP3.LUT R32, R33, R15, R12, 0x96, !PT ;  /* 0x0000000f21207212 */ /* 0x000fe200078e960c */
[----:B------:R-:W-:Y:S01]  /*78f0*/  IMAD.SHL.U32 R15, R19, 0x8, RZ ;  /* 0x00000008130f7824 */ /* 0x000fe200078e00ff */
[----:B------:R-:W-:Y:S02]  /*7900*/  SHF.L.W.U32.HI R12, R24, 0x16, R24 ;  /* 0x00000016180c7819 */ /* 0x000fe40000010e18 */
[----:B------:R-:W-:Y:S02]  /*7910*/  LOP3.LUT R9, R36, R28, R9, 0x96, !PT ;  /* 0x0000001c24097212 */ /* 0x000fe400078e9609 */
[----:B------:R-:W-:Y:S02]  /*7920*/  SHF.L.W.U32.HI R24, R26, 0x1, R26 ;  /* 0x000000011a187819 */ /* 0x000fe40000010e1a */
[----:B------:R-:W-:Y:S02]  /*7930*/  SHF.L.W.U32.HI R37, R37, 0x3, R37 ;  /* 0x0000000325257819 */ /* 0x000fe40000010e25 */
[----:B------:R-:W-:-:S02]  /*7940*/  LOP3.LUT R26, R34, R17, R25, 0x96, !PT ;  /* 0x00000011221a7212 */ /* 0x000fc400078e9619 */
[----:B------:R-:W-:Y:S01]  /*7950*/  LOP3.LUT R4, R22, R4, R35, 0x96, !PT ;  /* 0x0000000416047212 */ /* 0x000fe200078e9623 */
[----:B------:R-:W-:Y:S01]  /*7960*/  IMAD.SHL.U32 R35, R17, 0x80, RZ ;  /* 0x0000008011237824 */ /* 0x000fe200078e00ff */
[----:B------:R-:W-:Y:S02]  /*7970*/  SHF.L.W.U32.HI R9, R9, 0x1, R9 ;  /* 0x0000000109097819 */ /* 0x000fe40000010e09 */
[----:B------:R-:W-:Y:S02]  /*7980*/  LOP3.LUT R25, R37, R15, R12, 0x96, !PT ;  /* 0x0000000f25197212 */ /* 0x000fe400078e960c */
[----:B------:R-:W-:Y:S01]  /*7990*/  SHF.L.W.U32.HI R12, R26, 0x5, R26 ;  /* 0x000000051a0c7819 */ /* 0x000fe20000010e1a */
[----:B------:R-:W-:Y:S01]  /*79a0*/  IMAD.SHL.U32 R30, R9, 0x80, RZ ;  /* 0x00000080091e7824 */ /* 0x000fe200078e00ff */
[----:B-----5:R-:W-:Y:S02]  /*79b0*/  LOP3.LUT R15, R8, UR8, RZ, 0x3c, !PT ;  /* 0x00000008080f7c12 */ /* 0x020fe4000f8e3cff */
[----:B------:R-:W-:-:S02]  /*79c0*/  LOP3.LUT R35, R34, R35, R38, 0x96, !PT ;  /* 0x0000002322237212 */ /* 0x000fc400078e9626 */
[----:B------:R-:W-:Y:S02]  /*79d0*/  LOP3.LUT R11, R11, UR10, RZ, 0x3c, !PT ;  /* 0x0000000a0b0b7c12 */ /* 0x000fe4000f8e3cff */
[----:B------:R-:W-:Y:S02]  /*79e0*/  LOP3.LUT R8, R17, UR11, RZ, 0x3c, !PT ;  /* 0x0000000b11087c12 */ /* 0x000fe4000f8e3cff */
[----:B------:R-:W-:Y:S01]  /*79f0*/  LOP3.LUT R12, R12, UR9, RZ, 0x3c, !PT ;  /* 0x000000090c0c7c12 */ /* 0x000fe2000f8e3cff */
[----:B------:R-:W5:Y:S01]  /*7a00*/  LDCU.128 UR8, c[0x3][0x60] ;  /* 0x00c00c00ff0877ac */ /* 0x000f620008000c00 */
[----:B------:R-:W-:Y:S02]  /*7a10*/  SHF.L.W.U32.HI R26, R23, 0x16, R23 ;  /* 0x00000016171a7819 */ /* 0x000fe40000010e17 */
[----:B------:R-:W-:Y:S02]  /*7a20*/  SHF.L.W.U32.HI R31, R31, 0x7, R31 ;  /* 0x000000071f1f7819 */ /* 0x000fe40000010e1f */
[----:B------:R-:W-:Y:S01]  /*7a30*/  SHF.L.W.U32.HI R38, R32, 0x7, R32 ;  /* 0x0000000720267819 */ /* 0x000fe20000010e20 */
[----:B------:R-:W-:Y:S01]  /*7a40*/  IMAD.SHL.U32 R32, R24, 0x80, RZ ;  /* 0x0000008018207824 */ /* 0x000fe200078e00ff */
[----:B------:R-:W-:-:S02]  /*7a50*/  SHF.L.W.U32.HI R10, R10, 0x16, R10 ;  /* 0x000000160a0a7819 */ /* 0x000fc40000010e0a */
[----:B------:R-:W-:Y:S02]  /*7a60*/  LOP3.LUT R26, R37, R19, R26, 0x96, !PT ;  /* 0x00000013251a7212 */ /* 0x000fe400078e961a */
[----:B------:R-:W-:Y:S02]  /*7a70*/  LOP3.LUT R30, R31, R30, R36, 0x96, !PT ;  /* 0x0000001e1f1e7212 */ /* 0x000fe400078e9624 */
[----:B----4-:R-:W-:Y:S02]  /*7a80*/  LOP3.LUT R17, R0, UR13, RZ, 0x3c, !PT ;  /* 0x0000000d00117c12 */ /* 0x010fe4000f8e3cff */
[----:B------:R-:W-:Y:S02]  /*7a90*/  LOP3.LUT R33, R38, R32, R33, 0x96, !PT ;  /* 0x0000002026217212 */ /* 0x000fe400078e9621 */
[----:B------:R-:W-:Y:S02]  /*7aa0*/  LOP3.LUT R0, R7, UR15, RZ, 0x3c, !PT ;  /* 0x0000000f07007c12 */ /* 0x000fe4000f8e3cff */
[----:B-1----:R-:W-:-:S02]  /*7ab0*/  LOP3.LUT R7, R10, UR23, RZ, 0x3c, !PT ;  /* 0x000000170a077c12 */ /* 0x002fc4000f8e3cff */
[----:B------:R-:W-:Y:S02]  /*7ac0*/  SHF.L.W.U32.HI R32, R26, 0x1, R26 ;  /* 0x000000011a207819 */ /* 0x000fe40000010e1a */
[----:B------:R-:W-:Y:S02]  /*7ad0*/  LOP3.LUT R23, R34, UR14, RZ, 0x3c, !PT ;  /* 0x0000000e22177c12 */ /* 0x000fe4000f8e3cff */
[----:B------:R-:W-:Y:S02]  /*7ae0*/  LOP3.LUT R10, R31, R9, R28, 0x96, !PT ;  /* 0x000000091f0a7212 */ /* 0x000fe400078e961c */
[----:B------:R-:W-:Y:S02]  /*7af0*/  LOP3.LUT R39, R38, R24, R29, 0x96, !PT ;  /* 0x0000001826277212 */ /* 0x000fe400078e961d */
[----:B------:R-:W-:Y:S02]  /*7b00*/  SHF.L.W.U32.HI R27, R27, 0x5, R27 ;  /* 0x000000051b1b7819 */ /* 0x000fe40000010e1b */
[----:B------:R-:W-:-:S02]  /*7b10*/  SHF.L.W.U32.HI R34, R16, 0x5, R16 ;  /* 0x0000000510227819 */ /* 0x000fc40000010e10 */
[----:B------:R-:W-:Y:S02]  /*7b20*/  SHF.L.W.U32.HI R30, R30, 0x16, R30 ;  /* 0x000000161e1e7819 */ /* 0x000fe40000010e1e */
[----:B---3--:R-:W-:Y:S02]  /*7b30*/  LOP3.LUT R31, R31, UR7, RZ, 0x3c, !PT ;  /* 0x000000071f1f7c12 */ /* 0x008fe4000f8e3cff */
[----:B--2---:R-:W-:Y:S01]  /*7b40*/  LOP3.LUT R38, R38, UR27, RZ, 0x3c, !PT ;  /* 0x0000001b26267c12 */ /* 0x004fe2000f8e3cff */
[----:B------:R-:W-:Y:S01]  /*7b50*/  IMAD.SHL.U32 R29, R32, 0x80, RZ ;  /* 0x00000080201d7824 */ /* 0x000fe200078e00ff */
[----:B------:R-:W-:Y:S02]  /*7b60*/  SHF.L.W.U32.HI R35, R35, 0x16, R35 ;  /* 0x0000001623237819 */ /* 0x000fe40000010e23 */
[----:B------:R-:W-:Y:S02]  /*7b70*/  LOP3.LUT R27, R27, UR4, RZ, 0x3c, !PT ;  /* 0x000000041b1b7c12 */ /* 0x000fe4000f8e3cff */
[----:B------:R-:W-:-:S02]  /*7b80*/  LOP3.LUT R34, R34, UR6, RZ, 0x3c, !PT ;  /* 0x0000000622227c12 */ /* 0x000fc4000f8e3cff */
[----:B------:R-:W-:Y:S01]  /*7b90*/  LOP3.LUT R30, R30, UR5, RZ, 0x3c, !PT ;  /* 0x000000051e1e7c12 */ /* 0x000fe2000f8e3cff */
[----:B------:R-:W1:Y:S01]  /*7ba0*/  LDCU.128 UR4, c[0x3][0x40] ;  /* 0x00c00800ff0477ac */ /* 0x000e620008000c00 */
[----:B------:R-:W-:Y:S02]  /*7bb0*/  SHF.L.W.U32.HI R36, R25, 0x7, R25 ;  /* 0x0000000719247819 */ /* 0x000fe40000010e19 */
[----:B------:R-:W-:Y:S02]  /*7bc0*/  LOP3.LUT R26, R38, R7, R31, 0x78, !PT ;  /* 0x00000007261a7212 */ /* 0x000fe400078e781f */
[----:B------:R-:W-:Y:S01]  /*7bd0*/  LOP3.LUT R40, R35, UR12, RZ, 0x3c, !PT ;  /* 0x0000000c23287c12 */ /* 0x000fe2000f8e3cff */
[----:B------:R-:W2:Y:S01]  /*7be0*/  LDCU.128 UR12, c[0x3][0x30] ;  /* 0x00c00600ff0c77ac */ /* 0x000ea20008000c00 */
[----:B------:R-:W-:Y:S02]  /*7bf0*/  SHF.L.W.U32.HI R33, R33, 0x16, R33 ;  /* 0x0000001621217819 */ /* 0x000fe40000010e21 */
[----:B------:R-:W-:-:S02]  /*7c00*/  LOP3.LUT R35, R0, R38, R31, 0x1e, !PT ;  /* 0x0000002600237212 */ /* 0x000fc400078e1e1f */
[----:B------:R-:W-:Y:S02]  /*7c10*/  SHF.L.W.U32.HI R21, R21, 0x16, R21 ;  /* 0x0000001615157819 */ /* 0x000fe40000010e15 */
[----:B------:R-:W-:Y:S02]  /*7c20*/  LOP3.LUT R29, R36, R29, R37, 0x96, !PT ;  /* 0x0000001d241d7212 */ /* 0x000fe400078e9625 */
[----:B------:R-:W-:Y:S02]  /*7c30*/  LOP3.LUT R0, R26, R7, R0, 0x96, !PT ;  /* 0x000000071a007212 */ /* 0x000fe400078e9600 */
[----:B------:R-:W-:Y:S02]  /*7c40*/  LOP3.LUT R7, R18, UR25, RZ, 0x3c, !PT ;  /* 0x0000001912077c12 */ /* 0x000fe4000f8e3cff */
[----:B-----5:R-:W-:Y:S02]  /*7c50*/  LOP3.LUT R28, R5, UR8, RZ, 0x3c, !PT ;  /* 0x00000008051c7c12 */ /* 0x020fe4000f8e3cff */
[----:B------:R-:W-:-:S02]  /*7c60*/  LOP3.LUT R18, R33, UR24, RZ, 0x3c, !PT ;  /* 0x0000001821127c12 */ /* 0x000fc4000f8e3cff */
[----:B------:R-:W-:Y:S02]  /*7c70*/  LOP3.LUT R5, R20, UR11, RZ, 0x3c, !PT ;  /* 0x0000000b14057c12 */ /* 0x000fe4000f8e3cff */
[----:B------:R-:W-:Y:S01]  /*7c80*/  LOP3.LUT R22, R22, UR26, RZ, 0x3c, !PT ;  /* 0x0000001a16167c12 */ /* 0x000fe2000f8e3cff */
[----:B------:R-:W3:Y:S01]  /*7c90*/  LDCU.128 UR24, c[0x3][0x70] ;  /* 0x00c00e00ff1877ac */ /* 0x000ee20008000c00 */
[----:B------:R-:W-:Y:S02]  /*7ca0*/  LOP3.LUT R20, R21, UR20, RZ, 0x3c, !PT ;  /* 0x0000001415147c12 */ /* 0x000fe4000f8e3cff */
[C---:B------:R-:W-:Y:S02]  /*7cb0*/  LOP3.LUT R33, R36.reuse, UR22, RZ, 0x3c, !PT ;  /* 0x0000001624217c12 */ /* 0x040fe4000f8e3cff */
[----:B------:R-:W-:Y:S02]  /*7cc0*/  SHF.L.W.U32.HI R29, R29, 0x16, R29 ;  /* 0x000000161d1d7819 */ /* 0x000fe40000010e1d */
[----:B------:R-:W-:-:S02]  /*7cd0*/  LOP3.LUT R21, R36, R32, R19, 0x96, !PT ;  /* 0x0000002024157212 */ /* 0x000fc400078e9613 */
[----:B------:R-:W-:Y:S02]  /*7ce0*/  LOP3.LUT R19, R18, R20, R27, 0x78, !PT ;  /* 0x0000001412137212 */ /* 0x000fe400078e781b */
[----:B------:R-:W-:Y:S02]  /*7cf0*/  LOP3.LUT R38, R22, R33, R34, 0x78, !PT ;  /* 0x0000002116267212 */ /* 0x000fe400078e7822 */
[----:B------:R-:W-:Y:S02]  /*7d00*/  LOP3.LUT R36, R0, R31, RZ, 0x3c, !PT ;  /* 0x0000001f00247212 */ /* 0x000fe400078e3cff */
[----:B------:R-:W-:Y:S01]  /*7d10*/  LOP3.LUT R29, R29, UR21, RZ, 0x3c, !PT ;  /* 0x000000151d1d7c12 */ /* 0x000fe2000f8e3cff */
[----:B------:R-:W4:Y:S01]  /*7d20*/  LDCU.128 UR20, c[0x3][0x50] ;  /* 0x00c00a00ff1477ac */ /* 0x000f220008000c00 */
[----:B------:R-:W-:Y:S02]  /*7d30*/  SHF.L.W.U32.HI R25, R39, 0x5, R39 ;  /* 0x0000000527197819 */ /* 0x000fe40000010e27 */
[----:B------:R-:W-:-:S02]  /*7d40*/  LOP3.LUT R16, R24, UR10, RZ, 0x3c, !PT ;  /* 0x0000000a18107c12 */ /* 0x000fc4000f8e3cff */
[----:B------:R-:W-:Y:S02]  /*7d50*/  LOP3.LUT R39, R23, R22, R34, 0x1e, !PT ;  /* 0x0000001617277212 */ /* 0x000fe400078e1e22 */
[----:B------:R-:W-:Y:S02]  /*7d60*/  LOP3.LUT R24, R40, R18, R27, 0x1e, !PT ;  /* 0x0000001228187212 */ /* 0x000fe400078e1e1b */
[----:B------:R-:W-:Y:S02]  /*7d70*/  LOP3.LUT R20, R19, R20, R40, 0x96, !PT ;  /* 0x0000001413147212 */ /* 0x000fe400078e9628 */
[----:B------:R-:W-:Y:S02]  /*7d80*/  LOP3.LUT R23, R38, R33, R23, 0x96, !PT ;  /* 0x0000002126177212 */ /* 0x000fe400078e9617 */
[C---:B------:R-:W-:Y:S02]  /*7d90*/  LOP3.LUT R37, R35.reuse, R0, R31, 0xf6, !PT ;  /* 0x0000000023257212 */ /* 0x040fe400078ef61f */
[----:B------:R-:W-:-:S02]  /*7da0*/  LOP3.LUT R18, R35, R36, R26, 0x6c, !PT ;  /* 0x0000002423127212 */ /* 0x000fc400078e6c1a */
[----:B------:R-:W-:Y:S02]  /*7db0*/  LOP3.LUT R31, R35, R36, R26, 0x9c, !PT ;  /* 0x00000024231f7212 */ /* 0x000fe400078e9c1a */
[----:B------:R-:W-:Y:S02]  /*7dc0*/  LOP3.LUT R40, R7, R29, R30, 0x78, !PT ;  /* 0x0000001d07287212 */ /* 0x000fe400078e781e */
[----:B------:R-:W-:Y:S02]  /*7dd0*/  SHF.L.W.U32.HI R36, R21, 0x5, R21 ;  /* 0x0000000515247819 */ /* 0x000fe40000010e15 */
[----:B-1----:R-:W-:Y:S02]  /*7de0*/  LOP3.LUT R21, R32, UR7, RZ, 0x3c, !PT ;  /* 0x0000000720157c12 */ /* 0x002fe4000f8e3cff */
[----:B------:R-:W-:Y:S02]  /*7df0*/  LOP3.LUT R26, R37, R26, RZ, 0x3c, !PT ;  /* 0x0000001a251a7212 */ /* 0x000fe400078e3cff */
[----:B------:R-:W-:-:S02]  /*7e00*/  LOP3.LUT R32, R23, R34, RZ, 0x3c, !PT ;  /* 0x0000002217207212 */ /* 0x000fc400078e3cff */
[----:B------:R-:W-:Y:S02]  /*7e10*/  SHF.L.W.U32.HI R22, R6, 0x16, R6 ;  /* 0x0000001606167819 */ /* 0x000fe40000010e06 */
[----:B------:R-:W-:Y:S02]  /*7e20*/  LOP3.LUT R37, R17, R7, R30, 0x1e, !PT ;  /* 0x0000000711257212 */ /* 0x000fe400078e1e1e */
[----:B------:R-:W-:Y:S01]  /*7e30*/  LOP3.LUT R35, R40, R29, R17, 0x96, !PT ;  /* 0x0000001d28237212 */ /* 0x000fe200078e9611 */
[----:B------:R-:W1:Y:S01]  /*7e40*/  LDC.64 R6, c[0x3][RZ] ;  /* 0x00c00000ff067b82 */ /* 0x000e620000000a00 */
[C---:B------:R-:W-:Y:S02]  /*7e50*/  LOP3.LUT R17, R39.reuse, R23, R34, 0xf6, !PT ;  /* 0x0000001727117212 */ /* 0x040fe400078ef622 */
[----:B------:R-:W-:Y:S02]  /*7e60*/  SHF.L.W.U32.HI R33, R14, 0x16, R14 ;  /* 0x000000160e217819 */ /* 0x000fe40000010e0e */
[----:B------:R-:W-:-:S02]  /*7e70*/  LOP3.LUT R14, R39, R32, R38, 0x6c, !PT ;  /* 0x00000020270e7212 */ /* 0x000fc400078e6c26 */
[----:B------:R-:W-:Y:S02]  /*7e80*/  LOP3.LUT R39, R39, R32, R38, 0x9c, !PT ;  /* 0x0000002027277212 */ /* 0x000fe400078e9c26 */
[----:B------:R-:W-:Y:S02]  /*7e90*/  LOP3.LUT R32, R17, R38, RZ, 0x3c, !PT ;  /* 0x0000002611207212 */ /* 0x000fe400078e3cff */
[C---:B------:R-:W-:Y:S02]  /*7ea0*/  LOP3.LUT R29, R20.reuse, R27, RZ, 0x3c, !PT ;  /* 0x0000001b141d7212 */ /* 0x040fe400078e3cff */
[----:B------:R-:W-:Y:S02]  /*7eb0*/  SHF.L.W.U32.HI R17, R20, 0xd, R20 ;  /* 0x0000000d14117819 */ /* 0x000fe40000010e14 */
[----:B------:R-:W-:Y:S02]  /*7ec0*/  LOP3.LUT R34, R24, R20, R27, 0xf6, !PT ;  /* 0x0000001418227212 */ /* 0x000fe400078ef61b */
[----:B------:R-:W-:-:S02]  /*7ed0*/  LOP3.LUT R39, R39, R32, RZ, 0x3c, !PT ;  /* 0x0000002027277212 */ /* 0x000fc400078e3cff */
[C-C-:B------:R-:W-:Y:S02]  /*7ee0*/  LOP3.LUT R20, R24.reuse, R29, R19.reuse, 0x6c, !PT ;  /* 0x0000001d18147212 */ /* 0x140fe400078e6c13 */
[----:B------:R-:W-:Y:S02]  /*7ef0*/  LOP3.LUT R27, R37, R35, R30, 0xf6, !PT ;  /* 0x00000023251b7212 */ /* 0x000fe400078ef61e */
[----:B------:R-:W-:Y:S01]  /*7f00*/  LOP3.LUT R24, R24, R29, R19, 0x9c, !PT ;  /* 0x0000001d18187212 */ /* 0x000fe200078e9c13 */
[----:B------:R-:W-:Y:S01]  /*7f10*/  IMAD.SHL.U32 R29, R17, 0x8, RZ ;  /* 0x00000008111d7824 */ /* 0x000fe200078e00ff */
[----:B------:R-:W-:Y:S02]  /*7f20*/  SHF.L.W.U32.HI R41, R39, 0x3, R39 ;  /* 0x0000000327297819 */ /* 0x000fe40000010e27 */
[----:B------:R-:W-:Y:S02]  /*7f30*/  LOP3.LUT R38, R27, R40, RZ, 0x3c, !PT ;  /* 0x000000281b267212 */ /* 0x000fe400078e3cff */
[----:B------:R-:W-:-:S02]  /*7f40*/  LOP3.LUT R19, R34, R19, RZ, 0x3c, !PT ;  /* 0x0000001322137212 */ /* 0x000fc400078e3cff */
[C---:B------:R-:W-:Y:S02]  /*7f50*/  LOP3.LUT R34, R41.reuse, R18, R29, 0x96, !PT ;  /* 0x0000001229227212 */ /* 0x040fe400078e961d */
[----:B------:R-:W-:Y:S02]  /*7f60*/  LOP3.LUT R18, R41, R17, R38, 0x96, !PT ;  /* 0x0000001129127212 */ /* 0x000fe400078e9626 */
[----:B------:R-:W-:Y:S02]  /*7f70*/  LOP3.LUT R30, R35, R30, RZ, 0x3c, !PT ;  /* 0x0000001e231e7212 */ /* 0x000fe400078e3cff */
[----:B------:R-:W-:Y:S02]  /*7f80*/  SHF.L.W.U32.HI R27, R10, 0x5, R10 ;  /* 0x000000050a1b7819 */ /* 0x000fe40000010e0a */
[----:B------:R-:W-:Y:S02]  /*7f90*/  SHF.L.W.U32.HI R10, R18, 0x1, R18 ;  /* 0x00000001120a7819 */ /* 0x000fe40000010e12 */
[----:B------:R-:W-:-:S02]  /*7fa0*/  LOP3.LUT R29, R37, R30, R40, 0x6c, !PT ;  /* 0x0000001e251d7212 */ /* 0x000fc400078e6c28 */
[----:B------:R-:W-:Y:S02]  /*7fb0*/  LOP3.LUT R34, RZ, R34, RZ, 0x33, !PT ;  /* 0x00000022ff227212 */ /* 0x000fe400078e33ff */
[----:B------:R-:W-:Y:S02]  /*7fc0*/  LOP3.LUT R39, R37, R30, R40, 0x9c, !PT ;  /* 0x0000001e25277212 */ /* 0x000fe400078e9c28 */
[----:B------:R-:W-:Y:S02]  /*7fd0*/  LOP3.LUT R36, R36, UR4, RZ, 0x3c, !PT ;  /* 0x0000000424247c12 */ /* 0x000fe4000f8e3cff */
[----:B-1----:R-:W-:Y:S01]  /*7fe0*/  LOP3.LUT R37, R27, R6, RZ, 0x3c, !PT ;  /* 0x000000061b257212 */ /* 0x002fe200078e3cff */
[----:B------:R-:W-:Y:S01]  /*7ff0*/  IMAD.SHL.U32 R30, R10, 0x80, RZ ;  /* 0x000000800a1e7824 */ /* 0x000fe200078e00ff */
[----:B------:R-:W-:Y:S02]  /*8000*/  SHF.L.W.U32.HI R6, R13, 0x5, R13 ;  /* 0x000000050d067819 */ /* 0x000fe40000010e0d */
[----:B------:R-:W-:-:S02]  /*8010*/  SHF.L.W.U32.HI R18, R34, 0x7, R34 ;  /* 0x0000000722127819 */ /* 0x000fc40000010e22 */
[----:B------:R-:W-:Y:S02]  /*8020*/  LOP3.LUT R27, R39, R38, RZ, 0x3c, !PT ;  /* 0x00000026271b7212 */ /* 0x000fe400078e3cff */
[----:B------:R-:W-:Y:S02]  /*8030*/  LOP3.LUT R38, R28, R36, R37, 0x78, !PT ;  /* 0x000000241c267212 */ /* 0x000fe400078e7825 */
[----:B------:R-:W-:Y:S01]  /*8040*/  LOP3.LUT R25, R25, UR9, RZ, 0x3c, !PT ;  /* 0x0000000919197c12 */ /* 0x000fe2000f8e3cff */
[----:B------:R-:W1:Y:S01]  /*8050*/  LDCU.128 UR8, c[0x3][0x20] ;  /* 0x00c00400ff0877ac */ /* 0x000e620008000c00 */
[----:B------:R-:W-:Y:S02]  /*8060*/  LOP3.LUT R33, R33, UR5, RZ, 0x3c, !PT ;  /* 0x0000000521217c12 */ /* 0x000fe4000f8e3cff */
[----:B------:R-:W-:Y:S02]  /*8070*/  LOP3.LUT R34, R6, 0x2, R7, 0x96, !PT ;  /* 0x0000000206227812 */ /* 0x000fe400078e9607 */
[----:B------:R-:W-:Y:S01]  /*8080*/  LOP3.LUT R13, R18, R30, R41, 0x96, !PT ;  /* 0x0000001e120d7212 */ /* 0x000fe200078e9629 */
[----:B------:R-:W5:Y:S01]  /*8090*/  LDC.64 R6, c[0x3][0x8] ;  /* 0x00c00200ff067b82 */ /* 0x000f620000000a00 */
[----:B------:R-:W-:-:S02]  /*80a0*/  LOP3.LUT R39, R15, R28, R37, 0x1e, !PT ;  /* 0x0000001c0f277212 */ /* 0x000fc400078e1e25 */
[----:B------:R-:W-:Y:S02]  /*80b0*/  LOP3.LUT R30, R38, R36, R15, 0x96, !PT ;  /* 0x00000024261e7212 */ /* 0x000fe400078e960f */
[----:B------:R-:W-:Y:S02]  /*80c0*/  LOP3.LUT R31, R31, R26, RZ, 0x3c, !PT ;  /* 0x0000001a1f1f7212 */ /* 0x000fe400078e3cff */
[--C-:B------:R-:W-:Y:S02]  /*80d0*/  LOP3.LUT R15, R25, R33, R34.reuse, 0x78, !PT ;  /* 0x00000021190f7212 */ /* 0x100fe400078e7822 */
[----:B------:R-:W-:Y:S02]  /*80e0*/  LOP3.LUT R36, R12, R25, R34, 0x1e, !PT ;  /* 0x000000190c247212 */ /* 0x000fe400078e1e22 */
[----:B------:R-:W-:Y:S02]  /*80f0*/  SHF.L.W.U32.HI R25, R35, 0xd, R35 ;  /* 0x0000000d23197819 */ /* 0x000fe40000010e23 */
[----:B------:R-:W-:-:S02]  /*8100*/  LOP3.LUT R28, R30, R37, RZ, 0x3c, !PT ;  /* 0x000000251e1c7212 */ /* 0x000fc400078e3cff */
[----:B------:R-:W-:Y:S02]  /*8110*/  SHF.L.W.U32.HI R40, R31, 0x3, R31 ;  /* 0x000000031f287819 */ /* 0x000fe40000010e1f */
[----:B------:R-:W-:Y:S01]  /*8120*/  LOP3.LUT R31, R39, R30, R37, 0xf6, !PT ;  /* 0x0000001e271f7212 */ /* 0x000fe200078ef625 */
[----:B------:R-:W-:Y:S01]  /*8130*/  IMAD.SHL.U32 R37, R25, 0x8, RZ ;  /* 0x0000000819257824 */ /* 0x000fe200078e00ff */
[-C--:B------:R-:W-:Y:S02]  /*8140*/  LOP3.LUT R35, R39, R28.reuse, R38, 0x6c, !PT ;  /* 0x0000001c27237212 */ /* 0x080fe400078e6c26 */
[----:B------:R-:W-:Y:S02]  /*8150*/  LOP3.LUT R33, R15, R33, R12, 0x96, !PT ;  /* 0x000000210f217212 */ /* 0x000fe400078e960c */
[----:B------:R-:W-:Y:S02]  /*8160*/  LOP3.LUT R12, R39, R28, R38, 0x9c, !PT ;  /* 0x0000001c270c7212 */ /* 0x000fe400078e9c26 */
[----:B------:R-:W-:-:S02]  /*8170*/  LOP3.LUT R31, R31, R38, RZ, 0x3c, !PT ;  /* 0x000000261f1f7212 */ /* 0x000fc400078e3cff */
[----:B------:R-:W-:Y:S02]  /*8180*/  SHF.L.W.U32.HI R23, R23, 0xd, R23 ;  /* 0x0000000d17177819 */ /* 0x000fe40000010e17 */
[----:B------:R-:W-:Y:S02]  /*8190*/  LOP3.LUT R37, R40, R35, R37, 0x96, !PT ;  /* 0x0000002328257212 */ /* 0x000fe400078e9625 */
[----:B------:R-:W-:Y:S02]  /*81a0*/  LOP3.LUT R35, R33, R34, RZ, 0x3c, !PT ;  /* 0x0000002221237212 */ /* 0x000fe400078e3cff */
[----:B------:R-:W-:Y:S02]  /*81b0*/  LOP3.LUT R12, R12, R31, RZ, 0x3c, !PT ;  /* 0x0000001f0c0c7212 */ /* 0x000fe400078e3cff */
[----:B------:R-:W-:Y:S01]  /*81c0*/  LOP3.LUT R28, R40, R25, R32, 0x96, !PT ;  /* 0x00000019281c7212 */ /* 0x000fe200078e9620 */
[----:B------:R-:W-:Y:S01]  /*81d0*/  IMAD.SHL.U32 R38, R23, 0x8, RZ ;  /* 0x0000000817267824 */ /* 0x000fe200078e00ff */
[----:B------:R-:W-:-:S02]  /*81e0*/  LOP3.LUT R32, R36, R33, R34, 0xf6, !PT ;  /* 0x0000002124207212 */ /* 0x000fc400078ef622 */
[----:B------:R-:W-:Y:S02]  /*81f0*/  LOP3.LUT R34, R36, R35, R15, 0x6c, !PT ;  /* 0x0000002324227212 */ /* 0x000fe400078e6c0f */
[----:B------:R-:W-:Y:S02]  /*8200*/  SHF.L.W.U32.HI R41, R12, 0x3, R12 ;  /* 0x000000030c297819 */ /* 0x000fe40000010e0c */
[----:B------:R-:W-:Y:S02]  /*8210*/  SHF.L.W.U32.HI R28, R28, 0x1, R28 ;  /* 0x000000011c1c7819 */ /* 0x000fe40000010e1c */
[----:B------:R-:W-:Y:S02]  /*8220*/  LOP3.LUT R37, RZ, R37, RZ, 0x33, !PT ;  /* 0x00000025ff257212 */ /* 0x000fe400078e33ff */
[C---:B------:R-:W-:Y:S01]  /*8230*/  LOP3.LUT R38, R41.reuse, R34, R38, 0x96, !PT ;  /* 0x0000002229267212 */ /* 0x040fe200078e9626 */
[----:B------:R-:W-:Y:S01]  /*8240*/  IMAD.SHL.U32 R39, R28, 0x80, RZ ;  /* 0x000000801c277824 */ /* 0x000fe200078e00ff */
[----:B------:R-:W-:-:S02]  /*8250*/  LOP3.LUT R34, R41, R23, R26, 0x96, !PT ;  /* 0x0000001729227212 */ /* 0x000fc400078e961a */
[----:B------:R-:W-:Y:S02]  /*8260*/  SHF.L.W.U32.HI R12, R37, 0x7, R37 ;  /* 0x00000007250c7819 */ /* 0x000fe40000010e25 */
[----:B------:R-:W-:Y:S02]  /*8270*/  SHF.L.W.U32.HI R26, R4, 0x5, R4 ;  /* 0x00000005041a7819 */ /* 0x000fe40000010e04 */
[----:B------:R-:W-:Y:S02]  /*8280*/  SHF.L.W.U32.HI R4, R34, 0x1, R34 ;  /* 0x0000000122047819 */ /* 0x000fe40000010e22 */
[----:B------:R-:W-:Y:S02]  /*8290*/  LOP3.LUT R35, R36, R35, R15, 0x9c, !PT ;  /* 0x0000002324237212 */ /* 0x000fe400078e9c0f */
[----:B------:R-:W-:Y:S02]  /*82a0*/  LOP3.LUT R32, R32, R15, RZ, 0x3c, !PT ;  /* 0x0000000f20207212 */ /* 0x000fe400078e3cff */
[----:B------:R-:W-:-:S02]  /*82b0*/  LOP3.LUT R15, R12, R39, R40, 0x96, !PT ;  /* 0x000000270c0f7212 */ /* 0x000fc400078e9628 */
[----:B------:R-:W-:Y:S02]  /*82c0*/  LOP3.LUT R38, RZ, R38, RZ, 0x33, !PT ;  /* 0x00000026ff267212 */ /* 0x000fe400078e33ff */
[----:B------:R-:W-:Y:S01]  /*82d0*/  LOP3.LUT R22, R22, UR6, RZ, 0x3c, !PT ;  /* 0x0000000616167c12 */ /* 0x000fe2000f8e3cff */
[----:B------:R-:W0:Y:S01]  /*82e0*/  LDCU.128 UR4, c[0x3][0x10] ;  /* 0x00c00200ff0477ac */ /* 0x000e220008000c00 */
[----:B-----5:R-:W-:Y:S01]  /*82f0*/  LOP3.LUT R39, R9, R6, RZ, 0x3c, !PT ;  /* 0x0000000609277212 */ /* 0x020fe200078e3cff */
[----:B------:R-:W-:Y:S01]  /*8300*/  IMAD.SHL.U32 R9, R4, 0x80, RZ ;  /* 0x0000008004097824 */ /* 0x000fe200078e00ff */
[----:B------:R-:W-:Y:S02]  /*8310*/  LOP3.LUT R34, R26, R7, RZ, 0x3c, !PT ;  /* 0x000000071a227212 */ /* 0x000fe400078e3cff */
[----:B------:R-:W-:Y:S02]  /*8320*/  SHF.L.W.U32.HI R6, R38, 0x7, R38 ;  /* 0x0000000726067819 */ /* 0x000fe40000010e26 */
[----:B------:R-:W-:-:S02]  /*8330*/  LOP3.LUT R26, R16, R22, R39, 0x78, !PT ;  /* 0x00000016101a7212 */ /* 0x000fc400078e7827 */
[----:B------:R-:W-:Y:S02]  /*8340*/  LOP3.LUT R37, R11, R16, R39, 0x1e, !PT ;  /* 0x000000100b257212 */ /* 0x000fe400078e1e27 */
[--C-:B------:R-:W-:Y:S02]  /*8350*/  LOP3.LUT R16, R5, R21, R34.reuse, 0x78, !PT ;  /* 0x0000001505107212 */ /* 0x100fe400078e7822 */
[----:B------:R-:W-:Y:S02]  /*8360*/  LOP3.LUT R9, R6, R9, R41, 0x96, !PT ;  /* 0x0000000906097212 */ /* 0x000fe400078e9629 */
[----:B------:R-:W-:Y:S02]  /*8370*/  LOP3.LUT R41, R8, R5, R34, 0x1e, !PT ;  /* 0x0000000508297212 */ /* 0x000fe400078e1e22 */
[----:B------:R-:W-:Y:S02]  /*8380*/  LOP3.LUT R22, R26, R22, R11, 0x96, !PT ;  /* 0x000000161a167212 */ /* 0x000fe400078e960b */
[----:B------:R-:W-:-:S02]  /*8390*/  LOP3.LUT R5, R16, R21, R8, 0x96, !PT ;  /* 0x0000001510057212 */ /* 0x000fc400078e9608 */
[----:B------:R-:W-:Y:S02]  /*83a0*/  LOP3.LUT R11, R37, R22, R39, 0xf6, !PT ;  /* 0x00000016250b7212 */ /* 0x000fe400078ef627 */
[----:B------:R-:W-:Y:S02]  /*83b0*/  LOP3.LUT R21, R5, R34, RZ, 0x3c, !PT ;  /* 0x0000002205157212 */ /* 0x000fe400078e3cff */
[C---:B------:R-:W-:Y:S02]  /*83c0*/  LOP3.LUT R39, R22.reuse, R39, RZ, 0x3c, !PT ;  /* 0x0000002716277212 */ /* 0x040fe400078e3cff */
[C---:B------:R-:W-:Y:S02]  /*83d0*/  LOP3.LUT R43, R41.reuse, R5, R34, 0xf6, !PT ;  /* 0x00000005292b7212 */ /* 0x040fe400078ef622 */
[----:B------:R-:W-:Y:S02]  /*83e0*/  SHF.L.W.U32.HI R7, R22, 0xd, R22 ;  /* 0x0000000d16077819 */ /* 0x000fe40000010e16 */
[----:B------:R-:W-:-:S02]  /*83f0*/  LOP3.LUT R22, R41, R21, R16, 0x6c, !PT ;  /* 0x0000001529167212 */ /* 0x000fc400078e6c10 */
[----:B------:R-:W-:Y:S02]  /*8400*/  LOP3.LUT R11, R11, R26, RZ, 0x3c, !PT ;  /* 0x0000001a0b0b7212 */ /* 0x000fe400078e3cff */
[----:B------:R-:W-:Y:S02]  /*8410*/  LOP3.LUT R8, R37, R39, R26, 0x9c, !PT ;  /* 0x0000002725087212 */ /* 0x000fe400078e9c1a */
[----:B------:R-:W-:Y:S02]  /*8420*/  LOP3.LUT R41, R41, R21, R16, 0x9c, !PT ;  /* 0x0000001529297212 */ /* 0x000fe400078e9c10 */
[----:B------:R-:W-:Y:S02]  /*8430*/  LOP3.LUT R16, R43, R16, RZ, 0x3c, !PT ;  /* 0x000000102b107212 */ /* 0x000fe400078e3cff */
[----:B------:R-:W-:Y:S02]  /*8440*/  LOP3.LUT R21, R8, R11, RZ, 0x3c, !PT ;  /* 0x0000000b08157212 */ /* 0x000fe400078e3cff */
[----:B------:R-:W-:-:S02]  /*8450*/  SHF.L.W.U32.HI R8, R33, 0xd, R33 ;  /* 0x0000000d21087819 */ /* 0x000fc40000010e21 */
[----:B------:R-:W-:Y:S02]  /*8460*/  LOP3.LUT R41, R41, R16, RZ, 0x3c, !PT ;  /* 0x0000001029297212 */ /* 0x000fe400078e3cff */
[----:B------:R-:W-:Y:S01]  /*8470*/  SHF.L.W.U32.HI R30, R30, 0xd, R30 ;  /* 0x0000000d1e1e7819 */ /* 0x000fe20000010e1e */
[----:B------:R-:W-:Y:S01]  /*8480*/  IMAD.SHL.U32 R34, R8, 0x8, RZ ;  /* 0x0000000808227824 */ /* 0x000fe200078e00ff */
[----:B------:R-:W-:Y:S02]  /*8490*/  SHF.L.W.U32.HI R41, R41, 0x3, R41 ;  /* 0x0000000329297819 */ /* 0x000fe40000010e29 */
[----:B------:R-:W-:Y:S01]  /*84a0*/  SHF.L.W.U32.HI R33, R21, 0x3, R21 ;  /* 0x0000000315217819 */ /* 0x000fe20000010e15 */
[----:B------:R-:W-:Y:S01]  /*84b0*/  IMAD.SHL.U32 R21, R30, 0x8, RZ ;  /* 0x000000081e157824 */ /* 0x000fe200078e00ff */
[----:B------:R-:W-:Y:S01]  /*84c0*/  LOP3.LUT R24, R24, R19, RZ, 0x3c, !PT ;  /* 0x0000001318187212 */ /* 0x000fe200078e3cff */
[----:B------:R-:W-:Y:S01]  /*84d0*/  IMAD.SHL.U32 R36, R7, 0x8, RZ ;  /* 0x0000000807247824 */ /* 0x000fe200078e00ff */
[----:B------:R-:W-:-:S02]  /*84e0*/  LOP3.LUT R11, R41, R8, R11, 0x96, !PT ;  /* 0x00000008290b7212 */ /* 0x000fc400078e960b */
[----:B------:R-:W-:Y:S02]  /*84f0*/  SHF.L.W.U32.HI R24, R24, 0x3, R24 ;  /* 0x0000000318187819 */ /* 0x000fe40000010e18 */
[----:B------:R-:W-:Y:S02]  /*8500*/  SHF.L.W.U32.HI R0, R0, 0xd, R0 ;  /* 0x0000000d00007819 */ /* 0x000fe40000010e00 */
[----:B------:R-:W-:Y:S02]  /*8510*/  LOP3.LUT R34, R41, R20, R34, 0x96, !PT ;  /* 0x0000001429227212 */ /* 0x000fe400078e9622 */
[----:B------:R-:W-:Y:S02]  /*8520*/  LOP3.LUT R20, R33, R22, R21, 0x96, !PT ;  /* 0x0000001621147212 */ /* 0x000fe400078e9615 */
[----:B------:R-:W-:Y:S02]  /*8530*/  LOP3.LUT R35, R35, R32, RZ, 0x3c, !PT ;  /* 0x0000002023237212 */ /* 0x000fe400078e3cff */
[----:B------:R-:W-:-:S02]  /*8540*/  SHF.L.W.U32.HI R21, R11, 0x1, R11 ;  /* 0x000000010b157819 */ /* 0x000fc40000010e0b */
[----:B------:R-:W-:Y:S01]  /*8550*/  LOP3.LUT R37, R37, R39, R26, 0x6c, !PT ;  /* 0x0000002725257212 */ /* 0x000fe200078e6c1a */
[----:B------:R-:W-:Y:S01]  /*8560*/  IMAD.SHL.U32 R26, R0, 0x8, RZ ;  /* 0x00000008001a7824 */ /* 0x000fe200078e00ff */
[----:B------:R-:W-:Y:S02]  /*8570*/  LOP3.LUT R36, R24, R29, R36, 0x96, !PT ;  /* 0x0000001d18247212 */ /* 0x000fe400078e9624 */
[----:B------:R-:W-:Y:S02]  /*8580*/  LOP3.LUT R11, R33, R30, R32, 0x96, !PT ;  /* 0x0000001e210b7212 */ /* 0x000fe400078e9620 */
[----:B------:R-:W-:Y:S02]  /*8590*/  LOP3.LUT R29, RZ, R34, RZ, 0x33, !PT ;  /* 0x00000022ff1d7212 */ /* 0x000fe400078e33ff */
[----:B------:R-:W-:Y:S02]  /*85a0*/  SHF.L.W.U32.HI R32, R5, 0xd, R5 ;  /* 0x0000000d05207819 */ /* 0x000fe40000010e05 */
[----:B------:R-:W-:-:S02]  /*85b0*/  SHF.L.W.U32.HI R34, R35, 0x3, R35 ;  /* 0x0000000323227819 */ /* 0x000fc40000010e23 */
[----:B------:R-:W-:Y:S01]  /*85c0*/  SHF.L.W.U32.HI R35, R27, 0x3, R27 ;  /* 0x000000031b237819 */ /* 0x000fe20000010e1b */
[----:B------:R-:W-:Y:S01]  /*85d0*/  IMAD.SHL.U32 R5, R32, 0x8, RZ ;  /* 0x0000000820057824 */ /* 0x000fe200078e00ff */
[----:B------:R-:W-:Y:S02]  /*85e0*/  LOP3.LUT R39, R34, R37, R26, 0x96, !PT ;  /* 0x0000002522277212 */ /* 0x000fe400078e961a */
[----:B------:R-:W-:Y:S02]  /*85f0*/  SHF.L.W.U32.HI R37, R11, 0x1, R11 ;  /* 0x000000010b257819 */ /* 0x000fe40000010e0b */
[----:B------:R-:W-:Y:S02]  /*8600*/  LOP3.LUT R20, RZ, R20, RZ, 0x33, !PT ;  /* 0x00000014ff147212 */ /* 0x000fe400078e33ff */
[----:B------:R-:W-:Y:S01]  /*8610*/  LOP3.LUT R16, R24, R7, R16, 0x96, !PT ;  /* 0x0000000718107212 */ /* 0x000fe200078e9610 */
[----:B------:R-:W-:Y:S01]  /*8620*/  IMAD.SHL.U32 R26, R37, 0x80, RZ ;  /* 0x00000080251a7824 */ /* 0x000fe200078e00ff */
[----:B------:R-:W-:-:S02]  /*8630*/  LOP3.LUT R38, R35, R14, R5, 0x96, !PT ;  /* 0x0000000e23267212 */ /* 0x000fc400078e9605 */
[----:B------:R-:W-:Y:S02]  /*8640*/  SHF.L.W.U32.HI R11, R20, 0x7, R20 ;  /* 0x00000007140b7819 */ /* 0x000fe40000010e14 */
[----:B------:R-:W-:Y:S02]  /*8650*/  LOP3.LUT R14, RZ, R36, RZ, 0x33, !PT ;  /* 0x00000024ff0e7212 */ /* 0x000fe400078e33ff */
[----:B------:R-:W-:Y:S02]  /*8660*/  SHF.L.W.U32.HI R36, R16, 0x1, R16 ;  /* 0x0000000110247819 */ /* 0x000fe40000010e10 */
[C---:B------:R-:W-:Y:S02]  /*8670*/  LOP3.LUT R30, R11.reuse, R37, R30, 0x96, !PT ;  /* 0x000000250b1e7212 */ /* 0x040fe400078e961e */
[----:B------:R-:W-:Y:S02]  /*8680*/  LOP3.LUT R31, R34, R0, R31, 0x96, !PT ;  /* 0x00000000221f7212 */ /* 0x000fe400078e961f */
[----:B------:R-:W-:Y:S01]  /*8690*/  LOP3.LUT R5, R11, R26, R33, 0x96, !PT ;  /* 0x0000001a0b057212 */ /* 0x000fe200078e9621 */
[----:B------:R-:W-:Y:S01]  /*86a0*/  IMAD.SHL.U32 R33, R36, 0x80, RZ ;  /* 0x0000008024217824 */ /* 0x000fe200078e00ff */
[----:B------:R-:W-:-:S02]  /*86b0*/  LOP3.LUT R39, RZ, R39, RZ, 0x33, !PT ;  /* 0x00000027ff277212 */ /* 0x000fc400078e33ff */
[----:B------:R-:W-:Y:S02]  /*86c0*/  SHF.L.W.U32.HI R16, R14, 0x7, R14 ;  /* 0x000000070e107819 */ /* 0x000fe40000010e0e */
[----:B------:R-:W-:Y:S02]  /*86d0*/  LOP3.LUT R25, R12, R28, R25, 0x96, !PT ;  /* 0x0000001c0c197212 */ /* 0x000fe400078e9619 */
[----:B------:R-:W-:Y:S02]  /*86e0*/  LOP3.LUT R19, R35, R32, R19, 0x96, !PT ;  /* 0x0000002023137212 */ /* 0x000fe400078e9613 */
[----:B------:R-:W-:Y:S02]  /*86f0*/  SHF.L.W.U32.HI R30, R30, 0x5, R30 ;  /* 0x000000051e1e7819 */ /* 0x000fe40000010e1e */
[----:B------:R-:W-:Y:S02]  /*8700*/  SHF.L.W.U32.HI R26, R31, 0x1, R31 ;  /* 0x000000011f1a7819 */ /* 0x000fe40000010e1f */
[----:B------:R-:W-:-:S02]  /*8710*/  LOP3.LUT R38, RZ, R38, RZ, 0x33, !PT ;  /* 0x00000026ff267212 */ /* 0x000fc400078e33ff */
[----:B------:R-:W-:Y:S02]  /*8720*/  SHF.L.W.U32.HI R31, R39, 0x7, R39 ;  /* 0x00000007271f7819 */ /* 0x000fe40000010e27 */
[----:B------:R-:W-:Y:S02]  /*8730*/  SHF.L.W.U32.HI R25, R25, 0x5, R25 ;  /* 0x0000000519197819 */ /* 0x000fe40000010e19 */
[C---:B------:R-:W-:Y:S02]  /*8740*/  LOP3.LUT R7, R16.reuse, R36, R7, 0x96, !PT ;  /* 0x0000002410077212 */ /* 0x040fe400078e9607 */
[----:B------:R-:W-:Y:S02]  /*8750*/  LOP3.LUT R20, R16, R33, R24, 0x96, !PT ;  /* 0x0000002110147212 */ /* 0x000fe400078e9618 */
[----:B------:R-:W-:Y:S02]  /*8760*/  SHF.L.W.U32.HI R24, R19, 0x1, R19 ;  /* 0x0000000113187819 */ /* 0x000fe40000010e13 */
[----:B------:R-:W-:Y:S01]  /*8770*/  SHF.L.W.U32.HI R30, R30, 0xd, R30 ;  /* 0x0000000d1e1e7819 */ /* 0x000fe20000010e1e */
[----:B------:R-:W-:Y:S01]  /*8780*/  IMAD.SHL.U32 R40, R26, 0x80, RZ ;  /* 0x000000801a287824 */ /* 0x000fe200078e00ff */
[----:B------:R-:W-:-:S02]  /*8790*/  SHF.L.W.U32.HI R19, R38, 0x7, R38 ;  /* 0x0000000726137819 */ /* 0x000fc40000010e26 */
[----:B------:R-:W-:Y:S02]  /*87a0*/  LOP3.LUT R0, R31, R26, R0, 0x96, !PT ;  /* 0x0000001a1f007212 */ /* 0x000fe400078e9600 */
[----:B------:R-:W-:Y:S02]  /*87b0*/  SHF.L.W.U32.HI R38, R25, 0x3, R25 ;  /* 0x0000000319267819 */ /* 0x000fe40000010e19 */
[----:B------:R-:W-:Y:S01]  /*87c0*/  SHF.L.W.U32.HI R7, R7, 0x5, R7 ;  /* 0x0000000507077819 */ /* 0x000fe20000010e07 */
[----:B------:R-:W-:Y:S01]  /*87d0*/  IMAD.SHL.U32 R25, R30, 0x8, RZ ;  /* 0x000000081e197824 */ /* 0x000fe200078e00ff */
[----:B------:R-:W-:Y:S02]  /*87e0*/  SHF.L.W.U32.HI R27, R37, 0xd, R37 ;  /* 0x0000000d251b7819 */ /* 0x000fe40000010e25 */
[----:B------:R-:W-:Y:S02]  /*87f0*/  SHF.L.W.U32.HI R33, R0, 0x5, R0 ;  /* 0x0000000500217819 */ /* 0x000fe40000010e00 */
[----:B------:R-:W-:-:S02]  /*8800*/  LOP3.LUT R7, R38, R30, R7, 0x96, !PT ;  /* 0x0000001e26077212 */ /* 0x000fc400078e9607 */
[----:B------:R-:W-:Y:S01]  /*8810*/  LOP3.LUT R14, R31, R40, R34, 0x96, !PT ;  /* 0x000000281f0e7212 */ /* 0x000fe200078e9622 */
[----:B------:R-:W-:Y:S01]  /*8820*/  IMAD.SHL.U32 R34, R24, 0x80, RZ ;  /* 0x0000008018227824 */ /* 0x000fe200078e00ff */
[----:B------:R-:W-:Y:S01]  /*8830*/  LOP3.LUT R0, R19, R24, R32, 0x96, !PT ;  /* 0x0000001813007212 */ /* 0x000fe200078e9620 */
[----:B------:R-:W-:Y:S01]  /*8840*/  IMAD.SHL.U32 R37, R27, 0x8, RZ ;  /* 0x000000081b257824 */ /* 0x000fe200078e00ff */
[----:B------:R-:W-:Y:S02]  /*8850*/  SHF.L.W.U32.HI R32, R6, 0xd, R6 ;  /* 0x0000000d06207819 */ /* 0x000fe40000010e06 */
[----:B------:R-:W-:Y:S02]  /*8860*/  SHF.L.W.U32.HI R39, R24, 0x3, R24 ;  /* 0x0000000318277819 */ /* 0x000fe40000010e18 */
[----:B------:R-:W-:Y:S02]  /*8870*/  LOP3.LUT R25, R38, R25, R33, 0x96, !PT ;  /* 0x0000001926197212 */ /* 0x000fe400078e9621 */
[----:B------:R-:W-:Y:S01]  /*8880*/  SHF.L.W.U32.HI R7, R7, 0x1, R7 ;  /* 0x0000000107077819 */ /* 0x000fe20000010e07 */
[----:B------:R-:W-:Y:S01]  /*8890*/  IMAD.SHL.U32 R22, R21, 0x80, RZ ;  /* 0x0000008015167824 */ /* 0x000fe200078e00ff */
[----:B------:R-:W-:-:S02]  /*88a0*/  SHF.L.W.U32.HI R29, R29, 0x7, R29 ;  /* 0x000000071d1d7819 */ /* 0x000fc40000010e1d */
[----:B------:R-:W-:Y:S02]  /*88b0*/  SHF.L.W.U32.HI R9, R9, 0x16, R9 ;  /* 0x0000001609097819 */ /* 0x000fe40000010e09 */
[----:B------:R-:W-:Y:S02]  /*88c0*/  LOP3.LUT R24, R19, R34, R35, 0x96, !PT ;  /* 0x0000002213187212 */ /* 0x000fe400078e9623 */
[----:B------:R-:W-:Y:S01]  /*88d0*/  LOP3.LUT R23, R6, R4, R23, 0x96, !PT ;  /* 0x0000000406177212 */ /* 0x000fe200078e9617 */
[----:B------:R-:W-:Y:S01]  /*88e0*/  IMAD.SHL.U32 R6, R32, 0x8, RZ ;  /* 0x0000000820067824 */ /* 0x000fe200078e00ff */
[----:B------:R-:W-:Y:S01]  /*88f0*/  LOP3.LUT R28, R39, R37, R28, 0x96, !PT ;  /* 0x00000025271c7212 */ /* 0x000fe200078e961c */
[----:B------:R-:W-:Y:S01]  /*8900*/  IMAD.SHL.U32 R33, R7, 0x80, RZ ;  /* 0x0000008007217824 */ /* 0x000fe200078e00ff */
[----:B------:R-:W-:Y:S02]  /*8910*/  LOP3.LUT R36, R39, R27, R36, 0x96, !PT ;  /* 0x0000001b27247212 */ /* 0x000fe400078e9624 */
[----:B------:R-:W-:-:S02]  /*8920*/  SHF.L.W.U32.HI R35, R25, 0x7, R25 ;  /* 0x0000000719237819 */ /* 0x000fc40000010e19 */
[----:B------:R-:W-:Y:S02]  /*8930*/  SHF.L.W.U32.HI R37, R29, 0x3, R29 ;  /* 0x000000031d257819 */ /* 0x000fe40000010e1d */
[----:B------:R-:W-:Y:S02]  /*8940*/  SHF.L.W.U32.HI R25, R9, 0xd, R9 ;  /* 0x0000000d09197819 */ /* 0x000fe40000010e09 */
[C---:B------:R-:W-:Y:S02]  /*8950*/  LOP3.LUT R22, R29.reuse, R22, R41, 0x96, !PT ;  /* 0x000000161d167212 */ /* 0x040fe400078e9629 */
[----:B------:R-:W-:Y:S02]  /*8960*/  LOP3.LUT R8, R29, R21, R8, 0x96, !PT ;  /* 0x000000151d087212 */ /* 0x000fe400078e9608 */
[----:B------:R-:W-:Y:S02]  /*8970*/  SHF.L.W.U32.HI R24, R24, 0x16, R24 ;  /* 0x0000001618187819 */ /* 0x000fe40000010e18 */
[----:B------:R-:W-:-:S02]  /*8980*/  LOP3.LUT R29, R18, R10, R17, 0x96, !PT ;  /* 0x0000000a121d7212 */ /* 0x000fc400078e9611 */
[----:B------:R-:W-:Y:S02]  /*8990*/  SHF.L.W.U32.HI R40, R36, 0x1, R36 ;  /* 0x0000000124287819 */ /* 0x000fe40000010e24 */
[----:B------:R-:W-:Y:S02]  /*89a0*/  SHF.L.W.U32.HI R34, R28, 0x7, R28 ;  /* 0x000000071c227819 */ /* 0x000fe40000010e1c */
[----:B------:R-:W-:Y:S01]  /*89b0*/  LOP3.LUT R18, R37, R6, R18, 0x96, !PT ;  /* 0x0000000625127212 */ /* 0x000fe200078e9612 */
[----:B------:R-:W-:Y:S01]  /*89c0*/  IMAD.SHL.U32 R6, R25, 0x8, RZ ;  /* 0x0000000819067824 */ /* 0x000fe200078e00ff */
[----:B------:R-:W-:Y:S02]  /*89d0*/  LOP3.LUT R28, R37, R32, R31, 0x96, !PT ;  /* 0x00000020251c7212 */ /* 0x000fe400078e961f */
[----:B------:R-:W-:Y:S02]  /*89e0*/  LOP3.LUT R33, R35, R33, R38, 0x96, !PT ;  /* 0x0000002123217212 */ /* 0x000fe400078e9626 */
[----:B------:R-:W-:-:S02]  /*89f0*/  SHF.L.W.U32.HI R13, R13, 0x16, R13 ;  /* 0x000000160d0d7819 */ /* 0x000fc40000010e0d */
[----:B------:R-:W-:Y:S02]  /*8a00*/  SHF.L.W.U32.HI R38, R24, 0x3, R24 ;  /* 0x0000000318267819 */ /* 0x000fe40000010e18 */
[----:B------:R-:W-:Y:S02]  /*8a10*/  LOP3.LUT R9, R34, R40, R27, 0x96, !PT ;  /* 0x0000002822097212 */ /* 0x000fe400078e961b */
[----:B------:R-:W-:Y:S02]  /*8a20*/  SHF.L.W.U32.HI R28, R28, 0x1, R28 ;  /* 0x000000011c1c7819 */ /* 0x000fe40000010e1c */
[----:B------:R-:W-:Y:S02]  /*8a30*/  LOP3.LUT R27, R38, R6, R13, 0x96, !PT ;  /* 0x00000006261b7212 */ /* 0x000fe400078e960d */
[----:B------:R-:W-:Y:S02]  /*8a40*/  SHF.L.W.U32.HI R13, R9, 0x5, R9 ;  /* 0x00000005090d7819 */ /* 0x000fe40000010e09 */
[----:B------:R-:W-:Y:S01]  /*8a50*/  SHF.L.W.U32.HI R31, R18, 0x7, R18 ;  /* 0x00000007121f7819 */ /* 0x000fe20000010e12 */
[----:B------:R-:W-:Y:S01]  /*8a60*/  IMAD.SHL.U32 R18, R28, 0x80, RZ ;  /* 0x000000801c127824 */ /* 0x000fe200078e00ff */
[----:B------:R-:W-:Y:S01]  /*8a70*/  SHF.L.W.U32.HI R22, R22, 0x16, R22 ;  /* 0x0000001616167819 */ /* 0x000fe20000010e16 */
[----:B------:R-:W-:Y:S01]  /*8a80*/  IMAD.SHL.U32 R36, R40, 0x80, RZ ;  /* 0x0000008028247824 */ /* 0x000fe200078e00ff */
[----:B-1----:R-:W-:-:S02]  /*8a90*/  LOP3.LUT R6, R21, UR10, RZ, 0x3c, !PT ;  /* 0x0000000a15067c12 */ /* 0x002fc4000f8e3cff */
[----:B------:R-:W-:Y:S02]  /*8aa0*/  LOP3.LUT R17, R26, UR8, RZ, 0x3c, !PT ;  /* 0x000000081a117c12 */ /* 0x000fe4000f8e3cff */
[----:B------:R-:W-:Y:S02]  /*8ab0*/  LOP3.LUT R9, R40, UR11, RZ, 0x3c, !PT ;  /* 0x0000000b28097c12 */ /* 0x000fe4000f8e3cff */
[----:B------:R-:W-:Y:S01]  /*8ac0*/  LOP3.LUT R13, R13, UR9, RZ, 0x3c, !PT ;  /* 0x000000090d0d7c12 */ /* 0x000fe2000f8e3cff */
[----:B------:R-:W1:Y:S01]  /*8ad0*/  LDCU.128 UR8, c[0x3][0x60] ;  /* 0x00c00c00ff0877ac */ /* 0x000e620008000c00 */
[----:B------:R-:W-:Y:S02]  /*8ae0*/  LOP3.LUT R37, R31, R18, R37, 0x96, !PT ;  /* 0x000000121f257212 */ /* 0x000fe400078e9625 */
[----:B------:R-:W-:Y:S02]  /*8af0*/  SHF.L.W.U32.HI R15, R15, 0x16, R15 ;  /* 0x000000160f0f7819 */ /* 0x000fe40000010e0f */
[----:B------:R-:W-:-:S02]  /*8b00*/  LOP3.LUT R22, R38, R25, R22, 0x96, !PT ;  /* 0x0000001926167212 */ /* 0x000fc400078e9616 */
[----:B------:R-:W-:Y:S02]  /*8b10*/  LOP3.LUT R36, R34, R36, R39, 0x96, !PT ;  /* 0x0000002422247212 */ /* 0x000fe400078e9627 */
[----:B--2---:R-:W-:Y:S02]  /*8b20*/  LOP3.LUT R24, R10, UR13, RZ, 0x3c, !PT ;  /* 0x0000000d0a187c12 */ /* 0x004fe4000f8e3cff */
[----:B------:R-:W-:Y:S02]  /*8b30*/  LOP3.LUT R26, R31, R28, R32, 0x96, !PT ;  /* 0x0000001c1f1a7212 */ /* 0x000fe400078e9620 */
[----:B------:R-:W-:Y:S02]  /*8b40*/  SHF.L.W.U32.HI R39, R27, 0x7, R27 ;  /* 0x000000071b277819 */ /* 0x000fe40000010e1b */
[----:B------:R-:W-:Y:S02]  /*8b50*/  LOP3.LUT R10, R4, UR15, RZ, 0x3c, !PT ;  /* 0x0000000f040a7c12 */ /* 0x000fe4000f8e3cff */
[----:B------:R-:W-:-:S02]  /*8b60*/  SHF.L.W.U32.HI R29, R29, 0x5, R29 ;  /* 0x000000051d1d7819 */ /* 0x000fc40000010e1d */
[----:B------:R-:W-:Y:S02]  /*8b70*/  SHF.L.W.U32.HI R32, R23, 0x5, R23 ;  /* 0x0000000517207819 */ /* 0x000fe40000010e17 */
[----:B------:R-:W-:Y:S02]  /*8b80*/  SHF.L.W.U32.HI R27, R33, 0x16, R33 ;  /* 0x00000016211b7819 */ /* 0x000fe40000010e21 */
[----:B----4-:R-:W-:Y:S02]  /*8b90*/  LOP3.LUT R42, R15, UR23, RZ, 0x3c, !PT ;  /* 0x000000170f2a7c12 */ /* 0x010fe4000f8e3cff */
[----:B------:R-:W-:Y:S02]  /*8ba0*/  LOP3.LUT R18, R35, R7, R30, 0x96, !PT ;  /* 0x0000000723127212 */ /* 0x000fe400078e961e */
[----:B------:R-:W-:Y:S02]  /*8bb0*/  SHF.L.W.U32.HI R4, R22, 0x1, R22 ;  /* 0x0000000116047819 */ /* 0x000fe40000010e16 */
[----:B------:R-:W-:-:S02]  /*8bc0*/  SHF.L.W.U32.HI R37, R37, 0x16, R37 ;  /* 0x0000001625257819 */ /* 0x000fc40000010e25 */
[----:B------:R-:W-:Y:S02]  /*8bd0*/  SHF.L.W.U32.HI R20, R20, 0x16, R20 ;  /* 0x0000001614147819 */ /* 0x000fe40000010e14 */
[----:B0-----:R-:W-:Y:S02]  /*8be0*/  LOP3.LUT R35, R35, UR7, RZ, 0x3c, !PT ;  /* 0x0000000723237c12 */ /* 0x001fe4000f8e3cff */
[----:B---3--:R-:W-:Y:S02]  /*8bf0*/  LOP3.LUT R15, R31, UR27, RZ, 0x3c, !PT ;  /* 0x0000001b1f0f7c12 */ /* 0x008fe4000f8e3cff */
[----:B------:R-:W-:Y:S02]  /*8c00*/  SHF.L.W.U32.HI R36, R36, 0x16, R36 ;  /* 0x0000001624247819 */ /* 0x000fe40000010e24 */
[----:B------:R-:W-:Y:S02]  /*8c10*/  LOP3.LUT R29, R29, UR4, RZ, 0x3c, !PT ;  /* 0x000000041d1d7c12 */ /* 0x000fe4000f8e3cff */
[----:B------:R-:W-:-:S02]  /*8c20*/  LOP3.LUT R32, R32, UR6, RZ, 0x3c, !PT ;  /* 0x0000000620207c12 */ /* 0x000fc4000f8e3cff */
[----:B------:R-:W-:Y:S01]  /*8c30*/  LOP3.LUT R27, R27, UR5, RZ, 0x3c, !PT ;  /* 0x000000051b1b7c12 */ /* 0x000fe2000f8e3cff */
[----:B------:R-:W0:Y:S01]  /*8c40*/  LDCU.128 UR4, c[0x3][0x40] ;  /* 0x00c00800ff0477ac */ /* 0x000e220008000c00 */
[----:B------:R-:W-:Y:S01]  /*8c50*/  LOP3.LUT R37, R37, UR24, RZ, 0x3c, !PT ;  /* 0x0000001825257c12 */ /* 0x000fe2000f8e3cff */
[----:B------:R-:W-:Y:S01]  /*8c60*/  IMAD.SHL.U32 R22, R4, 0x80, RZ ;  /* 0x0000008004167824 */ /* 0x000fe200078e00ff */
[----:B------:R-:W-:Y:S02]  /*8c70*/  LOP3.LUT R20, R20, UR20, RZ, 0x3c, !PT ;  /* 0x0000001414147c12 */ /* 0x000fe4000f8e3cff */
[----:B------:R-:W-:Y:S02]  /*8c80*/  LOP3.LUT R21, R15, R42, R35, 0x78, !PT ;  /* 0x0000002a0f157212 */ /* 0x000fe400078e7823 */
[----:B------:R-:W-:Y:S02]  /*8c90*/  LOP3.LUT R40, R36, UR12, RZ, 0x3c, !PT ;  /* 0x0000000c24287c12 */ /* 0x000fe4000f8e3cff */
[----:B------:R-:W-:-:S02]  /*8ca0*/  LOP3.LUT R33, R19, UR26, RZ, 0x3c, !PT ;  /* 0x0000001a13217c12 */ /* 0x000fc4000f8e3cff */
[----:B------:R-:W-:Y:S02]  /*8cb0*/  LOP3.LUT R36, R10, R15, R35, 0x1e, !PT ;  /* 0x0000000f0a247212 */ /* 0x000fe400078e1e23 */
[----:B------:R-:W-:Y:S02]  /*8cc0*/  LOP3.LUT R19, R37, R20, R29, 0x78, !PT ;  /* 0x0000001425137212 */ /* 0x000fe400078e781d */
[----:B------:R-:W-:Y:S02]  /*8cd0*/  LOP3.LUT R10, R21, R42, R10, 0x96, !PT ;  /* 0x0000002a150a7212 */ /* 0x000fe400078e960a */
[C---:B------:R-:W-:Y:S02]  /*8ce0*/  LOP3.LUT R22, R39.reuse, R22, R38, 0x96, !PT ;  /* 0x0000001627167212 */ /* 0x040fe400078e9626 */
[----:B------:R-:W-:Y:S01]  /*8cf0*/  LOP3.LUT R31, R34, UR14, RZ, 0x3c, !PT ;  /* 0x0000000e221f7c12 */ /* 0x000fe2000f8e3cff */
[----:B------:R-:W2:Y:S01]  /*8d00*/  LDCU.128 UR12, c[0x3][0x30] ;  /* 0x00c00600ff0c77ac */ /* 0x000ea20008000c00 */
[----:B------:R-:W-:-:S02]  /*8d10*/  LOP3.LUT R23, R39, UR22, RZ, 0x3c, !PT ;  /* 0x0000001627177c12 */ /* 0x000fc4000f8e3cff */
[----:B-1----:R-:W-:Y:S02]  /*8d20*/  LOP3.LUT R15, R28, UR10, RZ, 0x3c, !PT ;  /* 0x0000000a1c0f7c12 */ /* 0x002fe4000f8e3cff */
[----:B------:R-:W-:Y:S02]  /*8d30*/  LOP3.LUT R34, R40, R37, R29, 0x1e, !PT ;  /* 0x0000002528227212 */ /* 0x000fe400078e1e1d */
[----:B------:R-:W-:Y:S02]  /*8d40*/  LOP3.LUT R20, R19, R20, R40, 0x96, !PT ;  /* 0x0000001413147212 */ /* 0x000fe400078e9628 */
[----:B------:R-:W-:Y:S02]  /*8d50*/  LOP3.LUT R28, R10, R35, RZ, 0x3c, !PT ;  /* 0x000000230a1c7212 */ /* 0x000fe400078e3cff */
[----:B------:R-:W-:Y:S02]  /*8d60*/  LOP3.LUT R40, R36, R10, R35, 0xf6, !PT ;  /* 0x0000000a24287212 */ /* 0x000fe400078ef623 */
[----:B------:R-:W-:-:S02]  /*8d70*/  SHF.L.W.U32.HI R35, R22, 0x16, R22 ;  /* 0x0000001616237819 */ /* 0x000fc40000010e16 */
[----:B------:R-:W-:Y:S02]  /*8d80*/  LOP3.LUT R38, R33, R23, R32, 0x78, !PT ;  /* 0x0000001721267212 */ /* 0x000fe400078e7820 */
[----:B------:R-:W-:Y:S02]  /*8d90*/  LOP3.LUT R25, R39, R4, R25, 0x96, !PT ;  /* 0x0000000427197212 */ /* 0x000fe400078e9619 */
[----:B------:R-:W-:Y:S01]  /*8da0*/  LOP3.LUT R16, R16, UR25, RZ, 0x3c, !PT ;  /* 0x0000001910107c12 */ /* 0x000fe2000f8e3cff */
[----:B------:R-:W1:Y:S01]  /*8db0*/  LDCU.128 UR24, c[0x3][0x70] ;  /* 0x00c00e00ff1877ac */ /* 0x000e620008000c00 */
[----:B------:R-:W-:Y:S02]  /*8dc0*/  LOP3.LUT R30, R12, UR8, RZ, 0x3c, !PT ;  /* 0x000000080c1e7c12 */ /* 0x000fe4000f8e3cff */
[----:B------:R-:W-:Y:S01]  /*8dd0*/  LOP3.LUT R35, R35, UR21, RZ, 0x3c, !PT ;  /* 0x0000001523237c12 */ /* 0x000fe2000f8e3cff */
[----:B------:R-:W3:Y:S01]  /*8de0*/  LDCU.128 UR20, c[0x3][0x50] ;  /* 0x00c00a00ff1477ac */ /* 0x000ee20008000c00 */
[----:B------:R-:W-:-:S02]  /*8df0*/  LOP3.LUT R12, R11, UR11, RZ, 0x3c, !PT ;  /* 0x0000000b0b0c7c12 */ /* 0x000fc4000f8e3cff */
[----:B------:R-:W-:Y:S02]  /*8e00*/  LOP3.LUT R39, R31, R33, R32, 0x1e, !PT ;  /* 0x000000211f277212 */ /* 0x000fe400078e1e20 */
[----:B------:R-:W-:Y:S02]  /*8e10*/  LOP3.LUT R23, R38, R23, R31, 0x96, !PT ;  /* 0x0000001726177212 */ /* 0x000fe400078e961f */
[CCC-:B------:R-:W-:Y:S02]  /*8e20*/  LOP3.LUT R11, R36.reuse, R28.reuse, R21.reuse, 0x6c, !PT ;  /* 0x0000001c240b7212 */ /* 0x1c0fe400078e6c15 */
[----:B------:R-:W-:Y:S02]  /*8e30*/  LOP3.LUT R31, R36, R28, R21, 0x9c, !PT ;  /* 0x0000001c241f7212 */ /* 0x000fe400078e9c15 */
[----:B------:R-:W-:Y:S02]  /*8e40*/  LOP3.LUT R28, R40, R21, RZ, 0x3c, !PT ;  /* 0x00000015281c7212 */ /* 0x000fe400078e3cff */
[----:B------:R-:W-:-:S02]  /*8e50*/  SHF.L.W.U32.HI R37, R25, 0x5, R25 ;  /* 0x0000000519257819 */ /* 0x000fc40000010e19 */
[----:B------:R-:W-:Y:S02]  /*8e60*/  SHF.L.W.U32.HI R22, R5, 0x16, R5 ;  /* 0x0000001605167819 */ /* 0x000fe40000010e05 */
[----:B0-----:R-:W-:Y:S02]  /*8e70*/  LOP3.LUT R21, R4, UR7, RZ, 0x3c, !PT ;  /* 0x0000000704157c12 */ /* 0x001fe4000f8e3cff */
[-C--:B------:R-:W-:Y:S01]  /*8e80*/  LOP3.LUT R25, R16, R35.reuse, R27, 0x78, !PT ;  /* 0x0000002310197212 */ /* 0x080fe200078e781b */
[----:B------:R-:W0:Y:S01]  /*8e90*/  LDC.64 R4, c[0x3][RZ] ;  /* 0x00c00000ff047b82 */ /* 0x000e220000000a00 */
[----:B------:R-:W-:Y:S02]  /*8ea0*/  SHF.L.W.U32.HI R33, R14, 0x16, R14 ;  /* 0x000000160e217819 */ /* 0x000fe40000010e0e */
[----:B------:R-:W-:Y:S02]  /*8eb0*/  LOP3.LUT R36, R25, R35, R24, 0x96, !PT ;  /* 0x0000002319247212 */ /* 0x000fe400078e9618 */
[----:B------:R-:W-:-:S02]  /*8ec0*/  LOP3.LUT R14, R23, R32, RZ, 0x3c, !PT ;  /* 0x00000020170e7212 */ /* 0x000fc400078e3cff */
[C---:B------:R-:W-:Y:S02]  /*8ed0*/  LOP3.LUT R35, R39.reuse, R23, R32, 0xf6, !PT ;  /* 0x0000001727237212 */ /* 0x040fe400078ef620 */
[----:B------:R-:W-:Y:S02]  /*8ee0*/  LOP3.LUT R40, R24, R16, R27, 0x1e, !PT ;  /* 0x0000001018287212 */ /* 0x000fe400078e1e1b */
[--C-:B------:R-:W-:Y:S02]  /*8ef0*/  LOP3.LUT R42, R39, R14, R38.reuse, 0x9c, !PT ;  /* 0x0000000e272a7212 */ /* 0x100fe400078e9c26 */
[----:B------:R-:W-:Y:S02]  /*8f00*/  LOP3.LUT R35, R35, R38, RZ, 0x3c, !PT ;  /* 0x0000002623237212 */ /* 0x000fe400078e3cff */
[----:B------:R-:W-:Y:S02]  /*8f10*/  LOP3.LUT R16, R39, R14, R38, 0x6c, !PT ;  /* 0x0000000e27107212 */ /* 0x000fe400078e6c26 */
[----:B------:R-:W-:-:S02]  /*8f20*/  SHF.L.W.U32.HI R14, R20, 0xd, R20 ;  /* 0x0000000d140e7819 */ /* 0x000fc40000010e14 */
[----:B------:R-:W-:Y:S02]  /*8f30*/  LOP3.LUT R24, R20, R29, RZ, 0x3c, !PT ;  /* 0x0000001d14187212 */ /* 0x000fe400078e3cff */
[----:B------:R-:W-:Y:S02]  /*8f40*/  LOP3.LUT R42, R42, R35, RZ, 0x3c, !PT ;  /* 0x000000232a2a7212 */ /* 0x000fe400078e3cff */
[----:B------:R-:W-:Y:S01]  /*8f50*/  LOP3.LUT R32, R34, R20, R29, 0xf6, !PT ;  /* 0x0000001422207212 */ /* 0x000fe200078ef61d */
[----:B------:R-:W-:Y:S01]  /*8f60*/  IMAD.SHL.U32 R29, R14, 0x8, RZ ;  /* 0x000000080e1d7824 */ /* 0x000fe200078e00ff */
[----:B------:R-:W-:Y:S02]  /*8f70*/  LOP3.LUT R20, R34, R24, R19, 0x6c, !PT ;  /* 0x0000001822147212 */ /* 0x000fe400078e6c13 */
[----:B------:R-:W-:Y:S02]  /*8f80*/  LOP3.LUT R38, R40, R36, R27, 0xf6, !PT ;  /* 0x0000002428267212 */ /* 0x000fe400078ef61b */
[----:B------:R-:W-:-:S02]  /*8f90*/  SHF.L.W.U32.HI R42, R42, 0x3, R42 ;  /* 0x000000032a2a7819 */ /* 0x000fc40000010e2a */
[----:B------:R-:W-:Y:S02]  /*8fa0*/  LOP3.LUT R24, R34, R24, R19, 0x9c, !PT ;  /* 0x0000001822187212 */ /* 0x000fe400078e9c13 */
[----:B------:R-:W-:Y:S02]  /*8fb0*/  LOP3.LUT R19, R32, R19, RZ, 0x3c, !PT ;  /* 0x0000001320137212 */ /* 0x000fe400078e3cff */
[----:B------:R-:W-:Y:S02]  /*8fc0*/  LOP3.LUT R32, R36, R27, RZ, 0x3c, !PT ;  /* 0x0000001b24207212 */ /* 0x000fe400078e3cff */
[----:B------:R-:W-:Y:S02]  /*8fd0*/  LOP3.LUT R39, R38, R25, RZ, 0x3c, !PT ;  /* 0x0000001926277212 */ /* 0x000fe400078e3cff */
[----:B------:R-:W-:Y:S02]  /*8fe0*/  LOP3.LUT R34, R42, R11, R29, 0x96, !PT ;  /* 0x0000000b2a227212 */ /* 0x000fe400078e961d */
[----:B------:R-:W-:-:S02]  /*8ff0*/  SHF.L.W.U32.HI R27, R18, 0x5, R18 ;  /* 0x00000005121b7819 */ /* 0x000fc40000010e12 */
[----:B------:R-:W-:Y:S02]  /*9000*/  LOP3.LUT R37, R37, UR4, RZ, 0x3c, !PT ;  /* 0x0000000425257c12 */ /* 0x000fe4000f8e3cff */
[----:B------:R-:W-:Y:S02]  /*9010*/  LOP3.LUT R11, R42, R14, R39, 0x96, !PT ;  /* 0x0000000e2a0b7212 */ /* 0x000fe400078e9627 */
[----:B------:R-:W-:Y:S02]  /*9020*/  LOP3.LUT R34, RZ, R34, RZ, 0x33, !PT ;  /* 0x00000022ff227212 */ /* 0x000fe400078e33ff */
[----:B0-----:R-:W-:Y:S02]  /*9030*/  LOP3.LUT R27, R27, R4, RZ, 0x3c, !PT ;  /* 0x000000041b1b7212 */ /* 0x001fe400078e3cff */
[----:B------:R-:W-:Y:S02]  /*9040*/  SHF.L.W.U32.HI R26, R26, 0x5, R26 ;  /* 0x000000051a1a7819 */ /* 0x000fe40000010e1a */
[----:B------:R-:W-:-:S02]  /*9050*/  LOP3.LUT R29, R40, R32, R25, 0x6c, !PT ;  /* 0x00000020281d7212 */ /* 0x000fc400078e6c19 */
[----:B------:R-:W-:Y:S02]  /*9060*/  SHF.L.W.U32.HI R4, R8, 0x5, R8 ;  /* 0x0000000508047819 */ /* 0x000fe40000010e08 */
[----:B------:R-:W-:Y:S02]  /*9070*/  LOP3.LUT R32, R40, R32, R25, 0x9c, !PT ;  /* 0x0000002028207212 */ /* 0x000fe400078e9c19 */
[----:B------:R-:W-:Y:S02]  /*9080*/  SHF.L.W.U32.HI R11, R11, 0x1, R11 ;  /* 0x000000010b0b7819 */ /* 0x000fe40000010e0b */
[----:B------:R-:W-:Y:S02]  /*9090*/  SHF.L.W.U32.HI R18, R34, 0x7, R34 ;  /* 0x0000000722127819 */ /* 0x000fe40000010e22 */
[----:B------:R-:W-:Y:S02]  /*90a0*/  LOP3.LUT R38, R30, R37, R27, 0x78, !PT ;  /* 0x000000251e267212 */ /* 0x000fe400078e781b */
[----:B------:R-:W-:-:S02]  /*90b0*/  LOP3.LUT R26, R26, UR9, RZ, 0x3c, !PT ;  /* 0x000000091a1a7c12 */ /* 0x000fc4000f8e3cff */
[----:B------:R-:W-:Y:S02]  /*90c0*/  LOP3.LUT R33, R33, UR5, RZ, 0x3c, !PT ;  /* 0x0000000521217c12 */ /* 0x000fe4000f8e3cff */
[----:B------:R-:W-:Y:S01]  /*90d0*/  LOP3.LUT R25, R32, R39, RZ, 0x3c, !PT ;  /* 0x0000002720197212 */ /* 0x000fe200078e3cff */
[----:B------:R-:W-:Y:S01]  /*90e0*/  IMAD.SHL.U32 R41, R11, 0x80, RZ ;  /* 0x000000800b297824 */ /* 0x000fe200078e00ff */
[----:B------:R-:W-:Y:S01]  /*90f0*/  LOP3.LUT R34, R4, 0x3, R5, 0x96, !PT ;  /* 0x0000000304227812 */ /* 0x000fe200078e9605 */
[----:B------:R-:W0:Y:S01]  /*9100*/  LDCU.128 UR8, c[0x3][0x20] ;  /* 0x00c00400ff0877ac */ /* 0x000e220008000c00 */
[----:B------:R-:W-:Y:S01]  /*9110*/  LOP3.LUT R39, R17, R30, R27, 0x1e, !PT ;  /* 0x0000001e11277212 */ /* 0x000fe200078e1e1b */
[----:B------:R-:W4:Y:S01]  /*9120*/  LDC.64 R4, c[0x3][0x8] ;  /* 0x00c00200ff047b82 */ /* 0x000f220000000a00 */
[----:B------:R-:W-:Y:S02]  /*9130*/  LOP3.LUT R30, R38, R37, R17, 0x96, !PT ;  /* 0x00000025261e7212 */ /* 0x000fe400078e9611 */
[----:B------:R-:W-:-:S02]  /*9140*/  LOP3.LUT R32, R26, R33, R34, 0x78, !PT ;  /* 0x000000211a207212 */ /* 0x000fc400078e7822 */
[----:B------:R-:W-:Y:S02]  /*9150*/  LOP3.LUT R31, R31, R28, RZ, 0x3c, !PT ;  /* 0x0000001c1f1f7212 */ /* 0x000fe400078e3cff */
[----:B------:R-:W-:Y:S02]  /*9160*/  LOP3.LUT R37, R13, R26, R34, 0x1e, !PT ;  /* 0x0000001a0d257212 */ /* 0x000fe400078e1e22 */
[----:B------:R-:W-:Y:S02]  /*9170*/  SHF.L.W.U32.HI R26, R36, 0xd, R36 ;  /* 0x0000000d241a7819 */ /* 0x000fe40000010e24 */
[----:B------:R-:W-:Y:S02]  /*9180*/  LOP3.LUT R17, R30, R27, RZ, 0x3c, !PT ;  /* 0x0000001b1e117212 */ /* 0x000fe400078e3cff */
[----:B------:R-:W-:Y:S02]  /*9190*/  SHF.L.W.U32.HI R40, R31, 0x3, R31 ;  /* 0x000000031f287819 */ /* 0x000fe40000010e1f */
[----:B------:R-:W-:Y:S01]  /*91a0*/  LOP3.LUT R8, R18, R41, R42, 0x96, !PT ;  /* 0x0000002912087212 */ /* 0x000fe200078e962a */
[----:B------:R-:W-:Y:S01]  /*91b0*/  IMAD.SHL.U32 R41, R26, 0x8, RZ ;  /* 0x000000081a297824 */ /* 0x000fe200078e00ff */
[----:B------:R-:W-:-:S02]  /*91c0*/  LOP3.LUT R31, R39, R30, R27, 0xf6, !PT ;  /* 0x0000001e271f7212 */ /* 0x000fc400078ef61b */
[C-C-:B------:R-:W-:Y:S02]  /*91d0*/  LOP3.LUT R27, R39.reuse, R17, R38.reuse, 0x6c, !PT ;  /* 0x00000011271b7212 */ /* 0x140fe400078e6c26 */
[----:B------:R-:W-:Y:S02]  /*91e0*/  LOP3.LUT R33, R32, R33, R13, 0x96, !PT ;  /* 0x0000002120217212 */ /* 0x000fe400078e960d */
[----:B------:R-:W-:Y:S02]  /*91f0*/  LOP3.LUT R36, R39, R17, R38, 0x9c, !PT ;  /* 0x0000001127247212 */ /* 0x000fe400078e9c26 */
[----:B------:R-:W-:Y:S02]  /*9200*/  LOP3.LUT R31, R31, R38, RZ, 0x3c, !PT ;  /* 0x000000261f1f7212 */ /* 0x000fe400078e3cff */
[----:B------:R-:W-:Y:S02]  /*9210*/  LOP3.LUT R41, R40, R27, R41, 0x96, !PT ;  /* 0x0000001b28297212 */ /* 0x000fe400078e9629 */
[----:B------:R-:W-:-:S02]  /*9220*/  SHF.L.W.U32.HI R23, R23, 0xd, R23 ;  /* 0x0000000d17177819 */ /* 0x000fc40000010e17 */
[----:B------:R-:W-:Y:S02]  /*9230*/  LOP3.LUT R27, R40, R26, R35, 0x96, !PT ;  /* 0x0000001a281b7212 */ /* 0x000fe400078e9623 */
[----:B------:R-:W-:Y:S02]  /*9240*/  LOP3.LUT R35, R33, R34, RZ, 0x3c, !PT ;  /* 0x0000002221237212 */ /* 0x000fe400078e3cff */
[----:B------:R-:W-:Y:S01]  /*9250*/  LOP3.LUT R36, R36, R31, RZ, 0x3c, !PT ;  /* 0x0000001f24247212 */ /* 0x000fe200078e3cff */
[----:B------:R-:W-:Y:S01]  /*9260*/  IMAD.SHL.U32 R39, R23, 0x8, RZ ;  /* 0x0000000817277824 */ /* 0x000fe200078e00ff */
[C---:B------:R-:W-:Y:S02]  /*9270*/  LOP3.LUT R17, R37.reuse, R33, R34, 0xf6, !PT ;  /* 0x0000002125117212 */ /* 0x040fe400078ef622 */
[----:B------:R-:W-:Y:S02]  /*9280*/  LOP3.LUT R34, R37, R35, R32, 0x6c, !PT ;  /* 0x0000002325227212 */ /* 0x000fe400078e6c20 */
[----:B------:R-:W-:-:S04]  /*9290*/  SHF.L.W.U32.HI R42, R36, 0x3, R36 ;  /* 0x00000003242a7819 */ /* 0x000fc80000010e24 */
[C---:B------:R-:W-:Y:S02]  /*92a0*/  LOP3.LUT R39, R42.reuse, R34, R39, 0x96, !PT ;  /* 0x000000222a277212 */ /* 0x040fe400078e9627 */
[----:B------:R-:W-:Y:S02]  /*92b0*/  LOP3.LUT R34, R42, R23, R28, 0x96, !PT ;  /* 0x000000172a227212 */ /* 0x000fe400078e961c */
[----:B------:R-:W-:Y:S01]  /*92c0*/  LOP3.LUT R22, R22, UR6, RZ, 0x3c, !PT ;  /* 0x0000000616167c12 */ /* 0x000fe2000f8e3cff */
[----:B------:R-:W5:Y:S01]  /*92d0*/  LDCU.128 UR4, c[0x3][0x10] ;  /* 0x00c00200ff0477ac */ /* 0x000f620008000c00 */
[----:B------:R-:W-:Y:S02]  /*92e0*/  SHF.L.W.U32.HI R28, R0, 0x5, R0 ;  /* 0x00000005001c7819 */ /* 0x000fe40000010e00 */
[----:B----4-:R-:W-:Y:S02]  /*92f0*/  LOP3.LUT R7, R7, R4, RZ, 0x3c, !PT ;  /* 0x0000000407077212 */ /* 0x010fe400078e3cff */
[----:B------:R-:W-:-:S02]  /*9300*/  SHF.L.W.U32.HI R0, R34, 0x1, R34 ;  /* 0x0000000122007819 */ /* 0x000fc40000010e22 */
[----:B------:R-:W-:Y:S02]  /*9310*/  LOP3.LUT R36, RZ, R39, RZ, 0x33, !PT ;  /* 0x00000027ff247212 */ /* 0x000fe400078e33ff */
[----:B------:R-:W-:Y:S02]  /*9320*/  LOP3.LUT R4, R28, R5, RZ, 0x3c, !PT ;  /* 0x000000051c047212 */ /* 0x000fe400078e3cff */
[--C-:B------:R-:W-:Y:S01]  /*9330*/  LOP3.LUT R39, R15, R22, R7.reuse, 0x78, !PT ;  /* 0x000000160f277212 */ /* 0x100fe200078e7807 */
[----:B------:R-:W-:Y:S01]  /*9340*/  IMAD.SHL.U32 R34, R0, 0x80, RZ ;  /* 0x0000008000227824 */ /* 0x000fe200078e00ff */
[----:B------:R-:W-:Y:S02]  /*9350*/  SHF.L.W.U32.HI R5, R36, 0x7, R36 ;  /* 0x0000000724057819 */ /* 0x000fe40000010e24 */
[----:B------:R-:W-:Y:S02]  /*9360*/  LOP3.LUT R28, R6, R15, R7, 0x1e, !PT ;  /* 0x0000000f061c7212 */ /* 0x000fe400078e1e07 */
[----:B------:R-:W-:-:S02]  /*9370*/  LOP3.LUT R36, R12, R21, R4, 0x78, !PT ;  /* 0x000000150c247212 */ /* 0x000fc400078e7804 */
[----:B------:R-:W-:Y:S02]  /*9380*/  LOP3.LUT R22, R39, R22, R6, 0x96, !PT ;  /* 0x0000001627167212 */ /* 0x000fe400078e9606 */
[----:B------:R-:W-:Y:S02]  /*9390*/  SHF.L.W.U32.HI R27, R27, 0x1, R27 ;  /* 0x000000011b1b7819 */ /* 0x000fe40000010e1b */
[----:B------:R-:W-:Y:S02]  /*93a0*/  LOP3.LUT R41, RZ, R41, RZ, 0x33, !PT ;  /* 0x00000029ff297212 */ /* 0x000fe400078e33ff */
[----:B------:R-:W-:Y:S02]  /*93b0*/  LOP3.LUT R6, R5, R34, R42, 0x96, !PT ;  /* 0x0000002205067212 */ /* 0x000fe400078e962a */
[----:B------:R-:W-:Y:S02]  /*93c0*/  LOP3.LUT R15, R9, R12, R4, 0x1e, !PT ;  /* 0x0000000c090f7212 */ /* 0x000fe400078e1e04 */
[----:B------:R-:W-:-:S02]  /*93d0*/  LOP3.LUT R21, R36, R21, R9, 0x96, !PT ;  /* 0x0000001524157212 */ /* 0x000fc400078e9609 */
[----:B------:R-:W-:Y:S02]  /*93e0*/  LOP3.LUT R34, R28, R22, R7, 0xf6, !PT ;  /* 0x000000161c227212 */ /* 0x000fe400078ef607 */
[C---:B------:R-:W-:Y:S01]  /*93f0*/  LOP3.LUT R12, R22.reuse, R7, RZ, 0x3c, !PT ;  /* 0x00000007160c7212 */ /* 0x040fe200078e3cff */
[----:B------:R-:W-:Y:S01]  /*9400*/  IMAD.SHL.U32 R38, R27, 0x80, RZ ;  /* 0x000000801b267824 */ /* 0x000fe200078e00ff */
[----:B------:R-:W-:Y:S02]  /*9410*/  SHF.L.W.U32.HI R13, R41, 0x7, R41 ;  /* 0x00000007290d7819 */ /* 0x000fe40000010e29 */
[----:B------:R-:W-:Y:S02]  /*9420*/  SHF.L.W.U32.HI R9, R22, 0xd, R22 ;  /* 0x0000000d16097819 */ /* 0x000fe40000010e16 */
[----:B------:R-:W-:Y:S02]  /*9430*/  LOP3.LUT R22, R21, R4, RZ, 0x3c, !PT ;  /* 0x0000000415167212 */ /* 0x000fe400078e3cff */
[----:B------:R-:W-:-:S02]  /*9440*/  LOP3.LUT R34, R34, R39, RZ, 0x3c, !PT ;  /* 0x0000002722227212 */ /* 0x000fc400078e3cff */
[----:B------:R-:W-:Y:S02]  /*9450*/  LOP3.LUT R7, R28, R12, R39, 0x9c, !PT ;  /* 0x0000000c1c077212 */ /* 0x000fe400078e9c27 */
[----:B------:R-:W-:Y:S02]  /*9460*/  LOP3.LUT R35, R37, R35, R32, 0x9c, !PT ;  /* 0x0000002325237212 */ /* 0x000fe400078e9c20 */
[----:B------:R-:W-:Y:S02]  /*9470*/  LOP3.LUT R41, R15, R21, R4, 0xf6, !PT ;  /* 0x000000150f297212 */ /* 0x000fe400078ef604 */
[----:B------:R-:W-:Y:S02]  /*9480*/  LOP3.LUT R32, R17, R32, RZ, 0x3c, !PT ;  /* 0x0000002011207212 */ /* 0x000fe400078e3cff */
[----:B------:R-:W-:Y:S02]  /*9490*/  LOP3.LUT R17, R13, R38, R40, 0x96, !PT ;  /* 0x000000260d117212 */ /* 0x000fe400078e9628 */
[----:B------:R-:W-:-:S02]  /*94a0*/  LOP3.LUT R38, R15, R22, R36, 0x6c, !PT ;  /* 0x000000160f267212 */ /* 0x000fc400078e6c24 */
[----:B------:R-:W-:Y:S02]  /*94b0*/  LOP3.LUT R37, R7, R34, RZ, 0x3c, !PT ;  /* 0x0000002207257212 */ /* 0x000fe400078e3cff */
[----:B------:R-:W-:Y:S02]  /*94c0*/  LOP3.LUT R22, R15, R22, R36, 0x9c, !PT ;  /* 0x000000160f167212 */ /* 0x000fe400078e9c24 */
[----:B------:R-:W-:Y:S02]  /*94d0*/  LOP3.LUT R7, R41, R36, RZ, 0x3c, !PT ;  /* 0x0000002429077212 */ /* 0x000fe400078e3cff */
[----:B------:R-:W-:Y:S02]  /*94e0*/  SHF.L.W.U32.HI R33, R33, 0xd, R33 ;  /* 0x0000000d21217819 */ /* 0x000fe40000010e21 */
[----:B------:R-:W-:Y:S02]  /*94f0*/  LOP3.LUT R22, R22, R7, RZ, 0x3c, !PT ;  /* 0x0000000716167212 */ /* 0x000fe400078e3cff */
[----:B------:R-:W-:Y:S01]  /*9500*/  SHF.L.W.U32.HI R15, R30, 0xd, R30 ;  /* 0x0000000d1e0f7819 */ /* 0x000fe20000010e1e */
[----:B------:R-:W-:Y:S01]  /*9510*/  IMAD.SHL.U32 R30, R33, 0x8, RZ ;  /* 0x00000008211e7824 */ /* 0x000fe200078e00ff */
[----:B------:R-:W-:-:S02]  /*9520*/  SHF.L.W.U32.HI R41, R22, 0x3, R22 ;  /* 0x0000000316297819 */ /* 0x000fc40000010e16 */
[----:B------:R-:W-:Y:S02]  /*9530*/  LOP3.LUT R39, R28, R12, R39, 0x6c, !PT ;  /* 0x0000000c1c277212 */ /* 0x000fe400078e6c27 */
[----:B------:R-:W-:Y:S01]  /*9540*/  LOP3.LUT R12, R41, R33, R34, 0x96, !PT ;  /* 0x00000021290c7212 */ /* 0x000fe200078e9622 */
[----:B------:R-:W-:Y:S01]  /*9550*/  IMAD.SHL.U32 R22, R15, 0x8, RZ ;  /* 0x000000080f167824 */ /* 0x000fe200078e00ff */
[----:B------:R-:W-:Y:S02]  /*9560*/  LOP3.LUT R20, R41, R20, R30, 0x96, !PT ;  /* 0x0000001429147212 */ /* 0x000fe400078e961e */
[----:B------:R-:W-:Y:S02]  /*9570*/  SHF.L.W.U32.HI R28, R10, 0xd, R10 ;  /* 0x0000000d0a1c7819 */ /* 0x000fe40000010e0a */
[----:B------:R-:W-:Y:S02]  /*9580*/  SHF.L.W.U32.HI R37, R37, 0x3, R37 ;  /* 0x0000000325257819 */ /* 0x000fe40000010e25 */
[----:B------:R-:W-:-:S02]  /*9590*/  LOP3.LUT R35, R35, R32, RZ, 0x3c, !PT ;  /* 0x0000002023237212 */ /* 0x000fc400078e3cff */
[----:B------:R-:W-:Y:S02]  /*95a0*/  SHF.L.W.U32.HI R12, R12, 0x1, R12 ;  /* 0x000000010c0c7819 */ /* 0x000fe40000010e0c */
[----:B------:R-:W-:Y:S01]  /*95b0*/  LOP3.LUT R24, R24, R19, RZ, 0x3c, !PT ;  /* 0x0000001318187212 */ /* 0x000fe200078e3cff */
[----:B------:R-:W-:Y:S01]  /*95c0*/  IMAD.SHL.U32 R30, R28, 0x8, RZ ;  /* 0x000000081c1e7824 */ /* 0x000fe200078e00ff */
[----:B------:R-:W-:Y:S02]  /*95d0*/  LOP3.LUT R20, RZ, R20, RZ, 0x33, !PT ;  /* 0x00000014ff147212 */ /* 0x000fe400078e33ff */
[----:B------:R-:W-:Y:S01]  /*95e0*/  LOP3.LUT R22, R37, R38, R22, 0x96, !PT ;  /* 0x0000002625167212 */ /* 0x000fe200078e9616 */
[----:B------:R-:W-:Y:S01]  /*95f0*/  IMAD.SHL.U32 R10, R12, 0x80, RZ ;  /* 0x000000800c0a7824 */ /* 0x000fe200078e00ff */
[----:B------:R-:W-:Y:S01]  /*9600*/  SHF.L.W.U32.HI R34, R35, 0x3, R35 ;  /* 0x0000000323227819 */ /* 0x000fe20000010e23 */
[----:B------:R-:W-:Y:S01]  /*9610*/  IMAD.SHL.U32 R36, R9, 0x8, RZ ;  /* 0x0000000809247824 */ /* 0x000fe200078e00ff */
[----:B------:R-:W-:-:S02]  /*9620*/  SHF.L.W.U32.HI R4, R24, 0x3, R24 ;  /* 0x0000000318047819 */ /* 0x000fc40000010e18 */
[----:B------:R-:W-:Y:S02]  /*9630*/  SHF.L.W.U32.HI R24, R20, 0x7, R20 ;  /* 0x0000000714187819 */ /* 0x000fe40000010e14 */
[----:B------:R-:W-:Y:S02]  /*9640*/  LOP3.LUT R32, R37, R15, R32, 0x96, !PT ;  /* 0x0000000f25207212 */ /* 0x000fe400078e9620 */
[----:B------:R-:W-:Y:S02]  /*9650*/  LOP3.LUT R22, RZ, R22, RZ, 0x33, !PT ;  /* 0x00000016ff167212 */ /* 0x000fe400078e33ff */
[----:B------:R-:W-:Y:S02]  /*9660*/  LOP3.LUT R39, R34, R39, R30, 0x96, !PT ;  /* 0x0000002722277212 */ /* 0x000fe400078e961e */
[----:B------:R-:W-:Y:S02]  /*9670*/  SHF.L.W.U32.HI R30, R21, 0xd, R21 ;  /* 0x0000000d151e7819 */ /* 0x000fe40000010e15 */
[----:B------:R-:W-:-:S02]  /*9680*/  LOP3.LUT R21, R24, R10, R41, 0x96, !PT ;  /* 0x0000000a18157212 */ /* 0x000fc400078e9629 */
[----:B------:R-:W-:Y:S02]  /*9690*/  SHF.L.W.U32.HI R20, R32, 0x1, R32 ;  /* 0x0000000120147819 */ /* 0x000fe40000010e20 */
[----:B------:R-:W-:Y:S02]  /*96a0*/  LOP3.LUT R29, R4, R29, R36, 0x96, !PT ;  /* 0x0000001d041d7212 */ /* 0x000fe400078e9624 */
[----:B------:R-:W-:Y:S02]  /*96b0*/  SHF.L.W.U32.HI R10, R22, 0x7, R22 ;  /* 0x00000007160a7819 */ /* 0x000fe40000010e16 */
[----:B------:R-:W-:Y:S02]  /*96c0*/  LOP3.LUT R22, R34, R28, R31, 0x96, !PT ;  /* 0x0000001c22167212 */ /* 0x000fe400078e961f */
[----:B------:R-:W-:Y:S01]  /*96d0*/  LOP3.LUT R36, R4, R9, R7, 0x96, !PT ;  /* 0x0000000904247212 */ /* 0x000fe200078e9607 */
[----:B------:R-:W-:Y:S01]  /*96e0*/  IMAD.SHL.U32 R35, R30, 0x8, RZ ;  /* 0x000000081e237824 */ /* 0x000fe200078e00ff */
[----:B------:R-:W-:Y:S01]  /*96f0*/  SHF.L.W.U32.HI R32, R25, 0x3, R25 ;  /* 0x0000000319207819 */ /* 0x000fe20000010e19 */
[----:B------:R-:W-:Y:S01]  /*9700*/  IMAD.SHL.U32 R25, R20, 0x80, RZ ;  /* 0x0000008014197824 */ /* 0x000fe200078e00ff */
[----:B------:R-:W-:-:S02]  /*9710*/  SHF.L.W.U32.HI R22, R22, 0x1, R22 ;  /* 0x0000000116167819 */ /* 0x000fc40000010e16 */
[----:B------:R-:W-:Y:S02]  /*9720*/  SHF.L.W.U32.HI R36, R36, 0x1, R36 ;  /* 0x0000000124247819 */ /* 0x000fe40000010e24 */
[----:B------:R-:W-:Y:S02]  /*9730*/  LOP3.LUT R29, RZ, R29, RZ, 0x33, !PT ;  /* 0x0000001dff1d7212 */ /* 0x000fe400078e33ff */
[----:B------:R-:W-:Y:S02]  /*9740*/  LOP3.LUT R39, RZ, R39, RZ, 0x33, !PT ;  /* 0x00000027ff277212 */ /* 0x000fe400078e33ff */
[----:B------:R-:W-:Y:S01]  /*9750*/  LOP3.LUT R38, R32, R16, R35, 0x96, !PT ;  /* 0x0000001020267212 */ /* 0x000fe200078e9623 */
[----:B------:R-:W-:Y:S01]  /*9760*/  IMAD.SHL.U32 R35, R36, 0x80, RZ ;  /* 0x0000008024237824 */ /* 0x000fe200078e00ff */
[----:B------:R-:W-:Y:S01]  /*9770*/  LOP3.LUT R7, R10, R25, R37, 0x96, !PT ;  /* 0x000000190a077212 */ /* 0x000fe200078e9625 */
[----:B------:R-:W-:Y:S01]  /*9780*/  IMAD.SHL.U32 R37, R22, 0x80, RZ ;  /* 0x0000008016257824 */ /* 0x000fe200078e00ff */
[----:B------:R-:W-:-:S02]  /*9790*/  SHF.L.W.U32.HI R16, R29, 0x7, R29 ;  /* 0x000000071d107819 */ /* 0x000fc40000010e1d */
[----:B------:R-:W-:Y:S02]  /*97a0*/  SHF.L.W.U32.HI R29, R39, 0x7, R39 ;  /* 0x00000007271d7819 */ /* 0x000fe40000010e27 */
[----:B------:R-:W-:Y:S02]  /*97b0*/  LOP3.LUT R19, R32, R30, R19, 0x96, !PT ;  /* 0x0000001e20137212 */ /* 0x000fe400078e9613 */
[----:B------:R-:W-:Y:S02]  /*97c0*/  LOP3.LUT R26, R13, R27, R26, 0x96, !PT ;  /* 0x0000001b0d1a7212 */ /* 0x000fe400078e961a */
[----:B------:R-:W-:Y:S02]  /*97d0*/  LOP3.LUT R31, R10, R20, R15, 0x96, !PT ;  /* 0x000000140a1f7212 */ /* 0x000fe400078e960f */
[----:B------:R-:W-:Y:S02]  /*97e0*/  LOP3.LUT R38, RZ, R38, RZ, 0x33, !PT ;  /* 0x00000026ff267212 */ /* 0x000fe400078e33ff */
[----:B------:R-:W-:-:S02]  /*97f0*/  SHF.L.W.U32.HI R25, R20, 0xd, R20 ;  /* 0x0000000d14197819 */ /* 0x000fc40000010e14 */
[----:B------:R-:W-:Y:S02]  /*9800*/  LOP3.LUT R20, R16, R35, R4, 0x96, !PT ;  /* 0x0000002310147212 */ /* 0x000fe400078e9604 */
[----:B------:R-:W-:Y:S02]  /*9810*/  LOP3.LUT R15, R29, R37, R34, 0x96, !PT ;  /* 0x000000251d0f7212 */ /* 0x000fe400078e9622 */
[----:B------:R-:W-:Y:S02]  /*9820*/  SHF.L.W.U32.HI R34, R19, 0x1, R19 ;  /* 0x0000000113227819 */ /* 0x000fe40000010e13 */
[----:B------:R-:W-:Y:S02]  /*9830*/  LOP3.LUT R28, R29, R22, R28, 0x96, !PT ;  /* 0x000000161d1c7212 */ /* 0x000fe400078e961c */
[----:B------:R-:W-:Y:S02]  /*9840*/  SHF.L.W.U32.HI R35, R26, 0x5, R26 ;  /* 0x000000051a237819 */ /* 0x000fe40000010e1a */
[----:B------:R-:W-:-:S02]  /*9850*/  SHF.L.W.U32.HI R26, R31, 0x5, R31 ;  /* 0x000000051f1a7819 */ /* 0x000fc40000010e1f */
[----:B------:R-:W-:Y:S01]  /*9860*/  SHF.L.W.U32.HI R19, R38, 0x7, R38 ;  /* 0x0000000726137819 */ /* 0x000fe20000010e26 */
[----:B------:R-:W-:Y:S01]  /*9870*/  IMAD.SHL.U32 R37, R25, 0x8, RZ ;  /* 0x0000000819257824 */ /* 0x000fe200078e00ff */
[----:B------:R-:W-:Y:S01]  /*9880*/  SHF.L.W.U32.HI R31, R28, 0x5, R28 ;  /* 0x000000051c1f7819 */ /* 0x000fe20000010e1c */
[----:B------:R-:W-:Y:S01]  /*9890*/  IMAD.SHL.U32 R28, R34, 0x80, RZ ;  /* 0x00000080221c7824 */ /* 0x000fe200078e00ff */
[----:B------:R-:W-:Y:S02]  /*98a0*/  SHF.L.W.U32.HI R26, R26, 0xd, R26 ;  /* 0x0000000d1a1a7819 */ /* 0x000fe40000010e1a */
[----:B------:R-:W-:Y:S02]  /*98b0*/  LOP3.LUT R4, R19, R34, R30, 0x96, !PT ;  /* 0x0000002213047212 */ /* 0x000fe400078e961e */
[----:B------:R-:W-:Y:S01]  /*98c0*/  SHF.L.W.U32.HI R34, R34, 0x3, R34 ;  /* 0x0000000322227819 */ /* 0x000fe20000010e22 */
[----:B------:R-:W-:Y:S01]  /*98d0*/  IMAD.SHL.U32 R30, R26, 0x8, RZ ;  /* 0x000000081a1e7824 */ /* 0x000fe200078e00ff */
[----:B------:R-:W-:-:S02]  /*98e0*/  SHF.L.W.U32.HI R38, R35, 0x3, R35 ;  /* 0x0000000323267819 */ /* 0x000fc40000010e23 */
[----:B------:R-:W-:Y:S02]  /*98f0*/  LOP3.LUT R37, R34, R37, R27, 0x96, !PT ;  /* 0x0000002522257212 */ /* 0x000fe400078e961b */
[----:B------:R-:W-:Y:S02]  /*9900*/  LOP3.LUT R27, R16, R36, R9, 0x96, !PT ;  /* 0x00000024101b7212 */ /* 0x000fe400078e9609 */
[----:B------:R-:W-:Y:S02]  /*9910*/  LOP3.LUT R31, R38, R30, R31, 0x96, !PT ;  /* 0x0000001e261f7212 */ /* 0x000fe400078e961f */
[----:B------:R-:W-:Y:S02]  /*9920*/  SHF.L.W.U32.HI R27, R27, 0x5, R27 ;  /* 0x000000051b1b7819 */ /* 0x000fe40000010e1b */
[----:B------:R-:W-:Y:S02]  /*9930*/  SHF.L.W.U32.HI R30, R5, 0xd, R5 ;  /* 0x0000000d051e7819 */ /* 0x000fe40000010e05 */
[----:B------:R-:W-:-:S02]  /*9940*/  LOP3.LUT R9, R24, R12, R33, 0x96, !PT ;  /* 0x0000000c18097212 */ /* 0x000fc400078e9621 */
[----:B------:R-:W-:Y:S02]  /*9950*/  SHF.L.W.U32.HI R33, R24, 0x3, R24 ;  /* 0x0000000318217819 */ /* 0x000fe40000010e18 */
[----:B------:R-:W-:Y:S02]  /*9960*/  LOP3.LUT R23, R5, R0, R23, 0x96, !PT ;  /* 0x0000000005177212 */ /* 0x000fe400078e9617 */
[----:B------:R-:W-:Y:S02]  /*9970*/  LOP3.LUT R36, R34, R25, R36, 0x96, !PT ;  /* 0x0000001922247212 */ /* 0x000fe400078e9624 */
[----:B------:R-:W-:Y:S02]  /*9980*/  LOP3.LUT R5, R38, R26, R27, 0x96, !PT ;  /* 0x0000001a26057212 */ /* 0x000fe400078e961b */
[----:B------:R-:W-:Y:S01]  /*9990*/  LOP3.LUT R27, R18, R11, R14, 0x96, !PT ;  /* 0x0000000b121b7212 */ /* 0x000fe200078e960e */
[----:B------:R-:W-:Y:S01]  /*99a0*/  IMAD.SHL.U32 R14, R30, 0x8, RZ ;  /* 0x000000081e0e7824 */ /* 0x000fe200078e00ff */
[----:B------:R-:W-:-:S02]  /*99b0*/  LOP3.LUT R24, R33, R30, R29, 0x96, !PT ;  /* 0x0000001e21187212 */ /* 0x000fc400078e961d */
[----:B------:R-:W-:Y:S02]  /*99c0*/  SHF.L.W.U32.HI R36, R36, 0x1, R36 ;  /* 0x0000000124247819 */ /* 0x000fe40000010e24 */
[----:B------:R-:W-:Y:S02]  /*99d0*/  SHF.L.W.U32.HI R6, R6, 0x16, R6 ;  /* 0x0000001606067819 */ /* 0x000fe40000010e06 */
[----:B------:R-:W-:Y:S02]  /*99e0*/  LOP3.LUT R35, R19, R28, R32, 0x96, !PT ;  /* 0x0000001c13237212 */ /* 0x000fe400078e9620 */
[----:B------:R-:W-:Y:S02]  /*99f0*/  LOP3.LUT R18, R33, R14, R18, 0x96, !PT ;  /* 0x0000000e21127212 */ /* 0x000fe400078e9612 */
[----:B------:R-:W-:Y:S02]  /*9a00*/  SHF.L.W.U32.HI R24, R24, 0x1, R24 ;  /* 0x0000000118187819 */ /* 0x000fe40000010e18 */
[----:B------:R-:W-:Y:S01]  /*9a10*/  SHF.L.W.U32.HI R32, R37, 0x7, R37 ;  /* 0x0000000725207819 */ /* 0x000fe20000010e25 */
[----:B------:R-:W-:Y:S01]  /*9a20*/  IMAD.SHL.U32 R37, R36, 0x80, RZ ;  /* 0x0000008024257824 */ /* 0x000fe200078e00ff */
[----:B------:R-:W-:-:S02]  /*9a30*/  SHF.L.W.U32.HI R6, R6, 0xd, R6 ;  /* 0x0000000d06067819 */ /* 0x000fc40000010e06 */
[----:B------:R-:W-:Y:S02]  /*9a40*/  SHF.L.W.U32.HI R35, R35, 0x16, R35 ;  /* 0x0000001623237819 */ /* 0x000fe40000010e23 */
[----:B------:R-:W-:Y:S01]  /*9a50*/  SHF.L.W.U32.HI R39, R18, 0x7, R18 ;  /* 0x0000000712277819 */ /* 0x000fe20000010e12 */
[----:B------:R-:W-:Y:S01]  /*9a60*/  IMAD.SHL.U32 R18, R24, 0x80, RZ ;  /* 0x0000008018127824 */ /* 0x000fe200078e00ff */
[----:B------:R-:W-:Y:S01]  /*9a70*/  LOP3.LUT R34, R32, R37, R34, 0x96, !PT ;  /* 0x0000002520227212 */ /* 0x000fe200078e9622 */
[----:B------:R-:W-:Y:S01]  /*9a80*/  IMAD.SHL.U32 R14, R6, 0x8, RZ ;  /* 0x00000008060e7824 */ /* 0x000fe200078e00ff */
[----:B------:R-:W-:Y:S02]  /*9a90*/  LOP3.LUT R25, R32, R36, R25, 0x96, !PT ;  /* 0x0000002420197212 */ /* 0x000fe400078e9619 */
[----:B------:R-:W-:Y:S02]  /*9aa0*/  SHF.L.W.U32.HI R8, R8, 0x16, R8 ;  /* 0x0000001608087819 */ /* 0x000fe40000010e08 */
[----:B------:R-:W-:-:S02]  /*9ab0*/  SHF.L.W.U32.HI R37, R35, 0x3, R35 ;  /* 0x0000000323257819 */ /* 0x000fc40000010e23 */
[----:B------:R-:W-:Y:S02]  /*9ac0*/  LOP3.LUT R29, R39, R18, R33, 0x96, !PT ;  /* 0x00000012271d7212 */ /* 0x000fe400078e9621 */
[----:B------:R-:W-:Y:S02]  /*9ad0*/  SHF.L.W.U32.HI R18, R25, 0x5, R25 ;  /* 0x0000000519127819 */ /* 0x000fe40000010e19 */
[----:B------:R-:W-:Y:S02]  /*9ae0*/  LOP3.LUT R35, R37, R14, R8, 0x96, !PT ;  /* 0x0000000e25237212 */ /* 0x000fe400078e9608 */
[----:B0-----:R-:W-:Y:S02]  /*9af0*/  LOP3.LUT R14, R22, UR8, RZ, 0x3c, !PT ;  /* 0x00000008160e7c12 */ /* 0x001fe4000f8e3cff */
[----:B------:R-:W-:Y:S02]  /*9b00*/  SHF.L.W.U32.HI R5, R5, 0x1, R5 ;  /* 0x0000000105057819 */ /* 0x000fe40000010e05 */
[----:B------:R-:W-:-:S02]  /*9b10*/  SHF.L.W.U32.HI R22, R21, 0x16, R21 ;  /* 0x0000001615167819 */ /* 0x000fc40000010e15 */
[----:B------:R-:W-:Y:S02]  /*9b20*/  LOP3.LUT R12, R12, UR10, RZ, 0x3c, !PT ;  /* 0x0000000a0c0c7c12 */ /* 0x000fe4000f8e3cff */
[----:B------:R-:W-:Y:S02]  /*9b30*/  LOP3.LUT R8, R36, UR11, RZ, 0x3c, !PT ;  /* 0x0000000b24087c12 */ /* 0x000fe4000f8e3cff */
[----:B------:R-:W-:Y:S01]  /*9b40*/  LOP3.LUT R18, R18, UR9, RZ, 0x3c, !PT ;  /* 0x0000000912127c12 */ /* 0x000fe2000f8e3cff */
[----:B------:R-:W0:Y:S01]  /*9b50*/  LDCU.128 UR8, c[0x3][0x60] ;  /* 0x00c00c00ff0877ac */ /* 0x000e220008000c00 */
[----:B------:R-:W-:Y:S01]  /*9b60*/  LOP3.LUT R22, R37, R6, R22, 0x96, !PT ;  /* 0x0000000625167212 */ /* 0x000fe200078e9616 */
[----:B------:R-:W-:Y:S01]  /*9b70*/  IMAD.SHL.U32 R28, R5, 0x80, RZ ;  /* 0x00000080051c7824 */ /* 0x000fe200078e00ff */
[----:B------:R-:W-:Y:S02]  /*9b80*/  SHF.L.W.U32.HI R31, R31, 0x7, R31 ;  /* 0x000000071f1f7819 */ /* 0x000fe40000010e1f */
[----:B------:R-:W-:-:S02]  /*9b90*/  SHF.L.W.U32.HI R17, R17, 0x16, R17 ;  /* 0x0000001611117819 */ /* 0x000fc40000010e11 */
[----:B------:R-:W-:Y:S02]  /*9ba0*/  SHF.L.W.U32.HI R25, R22, 0x1, R22 ;  /* 0x0000000116197819 */ /* 0x000fe40000010e16 */
[----:B------:R-:W-:Y:S02]  /*9bb0*/  LOP3.LUT R28, R31, R28, R38, 0x96, !PT ;  /* 0x0000001c1f1c7212 */ /* 0x000fe400078e9626 */
[----:B--2---:R-:W-:Y:S02]  /*9bc0*/  LOP3.LUT R21, R11, UR13, RZ, 0x3c, !PT ;  /* 0x0000000d0b157c12 */ /* 0x004fe4000f8e3cff */
[----:B---3--:R-:W-:Y:S02]  /*9bd0*/  LOP3.LUT R40, R17, UR23, RZ, 0x3c, !PT ;  /* 0x0000001711287c12 */ /* 0x008fe4000f8e3cff */
[----:B-----5:R-:W-:Y:S02]  /*9be0*/  LOP3.LUT R33, R31, UR7, RZ, 0x3c, !PT ;  /* 0x000000071f217c12 */ /* 0x020fe4000f8e3cff */
[----:B------:R-:W-:-:S02]  /*9bf0*/  LOP3.LUT R38, R39, R24, R30, 0x96, !PT ;  /* 0x0000001827267212 */ /* 0x000fc400078e961e */
[----:B-1----:R-:W-:Y:S02]  /*9c00*/  LOP3.LUT R11, R39, UR27, RZ, 0x3c, !PT ;  /* 0x0000001b270b7c12 */ /* 0x002fe4000f8e3cff */
[----:B------:R-:W-:Y:S01]  /*9c10*/  SHF.L.W.U32.HI R39, R34, 0x16, R34 ;  /* 0x0000001622277819 */ /* 0x000fe20000010e22 */
[----:B------:R-:W-:Y:S01]  /*9c20*/  IMAD.SHL.U32 R34, R25, 0x80, RZ ;  /* 0x0000008019227824 */ /* 0x000fe200078e00ff */
[----:B------:R-:W-:Y:S02]  /*9c30*/  SHF.L.W.U32.HI R22, R27, 0x5, R27 ;  /* 0x000000051b167819 */ /* 0x000fe40000010e1b */
[----:B------:R-:W-:Y:S02]  /*9c40*/  SHF.L.W.U32.HI R29, R29, 0x16, R29 ;  /* 0x000000161d1d7819 */ /* 0x000fe40000010e1d */
[----:B------:R-:W-:Y:S02]  /*9c50*/  SHF.L.W.U32.HI R20, R20, 0x16, R20 ;  /* 0x0000001614147819 */ /* 0x000fe40000010e14 */
[----:B------:R-:W-:-:S02]  /*9c60*/  LOP3.LUT R0, R0, UR15, RZ, 0x3c, !PT ;  /* 0x0000000f00007c12 */ /* 0x000fc4000f8e3cff */
[----:B------:R-:W-:Y:S02]  /*9c70*/  SHF.L.W.U32.HI R36, R35, 0x7, R35 ;  /* 0x0000000723247819 */ /* 0x000fe40000010e23 */
[----:B------:R-:W-:Y:S02]  /*9c80*/  LOP3.LUT R17, R31, R5, R26, 0x96, !PT ;  /* 0x000000051f117212 */ /* 0x000fe400078e961a */
[----:B------:R-:W-:Y:S02]  /*9c90*/  LOP3.LUT R35, R11, R40, R33, 0x78, !PT ;  /* 0x000000280b237212 */ /* 0x000fe400078e7821 */
[----:B------:R-:W-:Y:S02]  /*9ca0*/  SHF.L.W.U32.HI R23, R23, 0x5, R23 ;  /* 0x0000000517177819 */ /* 0x000fe40000010e17 */
[----:B------:R-:W-:Y:S02]  /*9cb0*/  LOP3.LUT R31, R16, UR25, RZ, 0x3c, !PT ;  /* 0x00000019101f7c12 */ /* 0x000fe4000f8e3cff */
[----:B------:R-:W-:-:S02]  /*9cc0*/  LOP3.LUT R26, R32, UR14, RZ, 0x3c, !PT ;  /* 0x0000000e201a7c12 */ /* 0x000fc4000f8e3cff */
[----:B------:R-:W-:Y:S02]  /*9cd0*/  LOP3.LUT R22, R22, UR4, RZ, 0x3c, !PT ;  /* 0x0000000416167c12 */ /* 0x000fe4000f8e3cff */
[----:B------:R-:W-:Y:S02]  /*9ce0*/  LOP3.LUT R16, R29, UR24, RZ, 0x3c, !PT ;  /* 0x000000181d107c12 */ /* 0x000fe4000f8e3cff */
[----:B------:R-:W-:Y:S02]  /*9cf0*/  LOP3.LUT R27, R20, UR20, RZ, 0x3c, !PT ;  /* 0x00000014141b7c12 */ /* 0x000fe4000f8e3cff */
[----:B------:R-:W-:Y:S01]  /*9d00*/  LOP3.LUT R39, R39, UR12, RZ, 0x3c, !PT ;  /* 0x0000000c27277c12 */ /* 0x000fe2000f8e3cff */
[----:B------:R-:W1:Y:S01]  /*9d10*/  LDCU.128 UR12, c[0x3][0x50] ;  /* 0x00c00a00ff0c77ac */ /* 0x000e620008000c00 */
[----:B------:R-:W-:Y:S02]  /*9d20*/  LOP3.LUT R34, R36, R34, R37, 0x96, !PT ;  /* 0x0000002224227212 */ /* 0x000fe400078e9625 */
[----:B------:R-:W-:-:S02]  /*9d30*/  LOP3.LUT R32, R0, R11, R33, 0x1e, !PT ;  /* 0x0000000b00207212 */ /* 0x000fc400078e1e21 */
[----:B------:R-:W-:Y:S02]  /*9d40*/  SHF.L.W.U32.HI R30, R28, 0x16, R28 ;  /* 0x000000161c1e7819 */ /* 0x000fe40000010e1c */
[C---:B------:R-:W-:Y:S02]  /*9d50*/  LOP3.LUT R6, R36.reuse, R25, R6, 0x96, !PT ;  /* 0x0000001924067212 */ /* 0x040fe400078e9606 */
[----:B------:R-:W-:Y:S02]  /*9d60*/  LOP3.LUT R0, R35, R40, R0, 0x96, !PT ;  /* 0x0000002823007212 */ /* 0x000fe400078e9600 */
[----:B------:R-:W-:Y:S02]  /*9d70*/  LOP3.LUT R23, R23, UR6, RZ, 0x3c, !PT ;  /* 0x0000000617177c12 */ /* 0x000fe4000f8e3cff */
[----:B------:R-:W-:Y:S01]  /*9d80*/  LOP3.LUT R28, R19, UR26, RZ, 0x3c, !PT ;  /* 0x0000001a131c7c12 */ /* 0x000fe2000f8e3cff */
[----:B------:R-:W2:Y:S01]  /*9d90*/  LDCU.128 UR24, c[0x3][0x160] ;  /* 0x00c02c00ff1877ac */ /* 0x000ea20008000c00 */
[----:B------:R-:W-:-:S02]  /*9da0*/  LOP3.LUT R36, R36, UR22, RZ, 0x3c, !PT ;  /* 0x0000001624247c12 */ /* 0x000fc4000f8e3cff */
[----:B0-----:R-:W-:Y:S02]  /*9db0*/  LOP3.LUT R11, R10, UR11, RZ, 0x3c, !PT ;  /* 0x0000000b0a0b7c12 */ /* 0x001fe4000f8e3cff */
[--C-:B------:R-:W-:Y:S02]  /*9dc0*/  LOP3.LUT R10, R16, R27, R22.reuse, 0x78, !PT ;  /* 0x0000001b100a7212 */ /* 0x100fe400078e7816 */
[----:B------:R-:W-:Y:S02]  /*9dd0*/  LOP3.LUT R41, R39, R16, R22, 0x1e, !PT ;  /* 0x0000001027297212 */ /* 0x000fe400078e1e16 */
[----:B------:R-:W-:Y:S02]  /*9de0*/  LOP3.LUT R37, R28, R36, R23, 0x78, !PT ;  /* 0x000000241c257212 */ /* 0x000fe400078e7817 */
[----:B------:R-:W-:Y:S02]  /*9df0*/  LOP3.LUT R16, R0, R33, RZ, 0x3c, !PT ;  /* 0x0000002100107212 */ /* 0x000fe400078e3cff */
[----:B------:R-:W-:-:S02]  /*9e00*/  SHF.L.W.U32.HI R34, R34, 0x16, R34 ;  /* 0x0000001622227819 */ /* 0x000fc40000010e22 */
[----:B------:R-:W-:Y:S02]  /*9e10*/  LOP3.LUT R19, R13, UR8, RZ, 0x3c, !PT ;  /* 0x000000080d137c12 */ /* 0x000fe4000f8e3cff */
[----:B------:R-:W-:Y:S02]  /*9e20*/  LOP3.LUT R39, R10, R27, R39, 0x96, !PT ;  /* 0x0000001b0a277212 */ /* 0x000fe400078e9627 */
[----:B------:R-:W-:Y:S02]  /*9e30*/  LOP3.LUT R13, R24, UR10, RZ, 0x3c, !PT ;  /* 0x0000000a180d7c12 */ /* 0x000fe4000f8e3cff */
[----:B------:R-:W-:Y:S02]  /*9e40*/  LOP3.LUT R40, R26, R28, R23, 0x1e, !PT ;  /* 0x0000001c1a287212 */ /* 0x000fe400078e1e17 */
[----:B------:R-:W-:Y:S02]  /*9e50*/  SHF.L.W.U32.HI R29, R38, 0x5, R38 ;  /* 0x00000005261d7819 */ /* 0x000fe40000010e26 */
[----:B------:R-:W-:-:S02]  /*9e60*/  LOP3.LUT R26, R37, R36, R26, 0x96, !PT ;  /* 0x00000024251a7212 */ /* 0x000fc400078e961a */
[C---:B------:R-:W-:Y:S02]  /*9e70*/  LOP3.LUT R20, R32.reuse, R0, R33, 0xf6, !PT ;  /* 0x0000000020147212 */ /* 0x040fe400078ef621 */
[-CC-:B------:R-:W-:Y:S02]  /*9e80*/  LOP3.LUT R24, R32, R16.reuse, R35.reuse, 0x6c, !PT ;  /* 0x0000001020187212 */ /* 0x180fe400078e6c23 */
[----:B------:R-:W-:Y:S01]  /*9e90*/  LOP3.LUT R30, R30, UR5, RZ, 0x3c, !PT ;  /* 0x000000051e1e7c12 */ /* 0x000fe2000f8e3cff */
[----:B------:R-:W0:Y:S01]  /*9ea0*/  LDCU.128 UR4, c[0x3][0x40] ;  /* 0x00c00800ff0477ac */ /* 0x000e220008000c00 */
[----:B------:R-:W-:Y:S02]  /*9eb0*/  LOP3.LUT R32, R32, R16, R35, 0x9c, !PT ;  /* 0x0000001020207212 */ /* 0x000fe400078e9c23 */
[----:B------:R-:W-:Y:S01]  /*9ec0*/  LOP3.LUT R38, R34, UR21, RZ, 0x3c, !PT ;  /* 0x0000001522267c12 */ /* 0x000fe2000f8e3cff */
[----:B------:R-:W3:Y:S01]  /*9ed0*/  LDCU.128 UR20, c[0x3][0x70] ;  /* 0x00c00e00ff1477ac */ /* 0x000ee20008000c00 */
[----:B------:R-:W-:-:S02]  /*9ee0*/  SHF.L.W.U32.HI R28, R7, 0x16, R7 ;  /* 0x00000016071c7819 */ /* 0x000fc40000010e07 */
[----:B------:R-:W-:Y:S02]  /*9ef0*/  SHF.L.W.U32.HI R36, R6, 0x5, R6 ;  /* 0x0000000506247819 */ /* 0x000fe40000010e06 */
[----:B------:R-:W-:Y:S01]  /*9f00*/  LOP3.LUT R16, R39, R22, RZ, 0x3c, !PT ;  /* 0x0000001627107212 */ /* 0x000fe200078e3cff */
[----:B------:R-:W4:Y:S01]  /*9f10*/  LDC.64 R6, c[0x3][RZ] ;  /* 0x00c00000ff067b82 */ /* 0x000f220000000a00 */
[----:B------:R-:W-:Y:S02]  /*9f20*/  SHF.L.W.U32.HI R33, R15, 0x16, R15 ;  /* 0x000000160f217819 */ /* 0x000fe40000010e0f */
[----:B------:R-:W-:Y:S02]  /*9f30*/  LOP3.LUT R34, R26, R23, RZ, 0x3c, !PT ;  /* 0x000000171a227212 */ /* 0x000fe400078e3cff */
[----:B------:R-:W-:Y:S02]  /*9f40*/  LOP3.LUT R42, R40, R26, R23, 0xf6, !PT ;  /* 0x0000001a282a7212 */ /* 0x000fe400078ef617 */
[----:B------:R-:W-:-:S02]  /*9f50*/  LOP3.LUT R15, R41, R39, R22, 0xf6, !PT ;  /* 0x00000027290f7212 */ /* 0x000fc400078ef616 */
[----:B------:R-:W-:Y:S02]  /*9f60*/  LOP3.LUT R23, R31, R38, R30, 0x78, !PT ;  /* 0x000000261f177212 */ /* 0x000fe400078e781e */
[CCC-:B------:R-:W-:Y:S02]  /*9f70*/  LOP3.LUT R22, R41.reuse, R16.reuse, R10.reuse, 0x6c, !PT ;  /* 0x0000001029167212 */ /* 0x1c0fe400078e6c0a */
[----:B------:R-:W-:Y:S02]  /*9f80*/  LOP3.LUT R27, R20, R35, RZ, 0x3c, !PT ;  /* 0x00000023141b7212 */ /* 0x000fe400078e3cff */
[----:B------:R-:W-:Y:S02]  /*9f90*/  LOP3.LUT R16, R41, R16, R10, 0x9c, !PT ;  /* 0x0000001029107212 */ /* 0x000fe400078e9c0a */
[CCC-:B------:R-:W-:Y:S02]  /*9fa0*/  LOP3.LUT R20, R40.reuse, R34.reuse, R37.reuse, 0x6c, !PT ;  /* 0x0000002228147212 */ /* 0x1c0fe400078e6c25 */
[----:B------:R-:W-:-:S02]  /*9fb0*/  LOP3.LUT R41, R40, R34, R37, 0x9c, !PT ;  /* 0x0000002228297212 */ /* 0x000fc400078e9c25 */
[----:B------:R-:W-:Y:S02]  /*9fc0*/  LOP3.LUT R34, R42, R37, RZ, 0x3c, !PT ;  /* 0x000000252a227212 */ /* 0x000fe400078e3cff */
[----:B------:R-:W-:Y:S02]  /*9fd0*/  LOP3.LUT R40, R21, R31, R30, 0x1e, !PT ;  /* 0x0000001f15287212 */ /* 0x000fe400078e1e1e */
[----:B------:R-:W-:Y:S02]  /*9fe0*/  LOP3.LUT R35, R23, R38, R21, 0x96, !PT ;  /* 0x0000002617237212 */ /* 0x000fe400078e9615 */
[----:B------:R-:W-:Y:S02]  /*9ff0*/  LOP3.LUT R15, R15, R10, RZ, 0x3c, !PT ;  /* 0x0000000a0f0f7212 */ /* 0x000fe400078e3cff */
[----:B------:R-:W-:Y:S02]  /*a000*/  SHF.L.W.U32.HI R10, R39, 0xd, R39 ;  /* 0x0000000d270a7819 */ /* 0x000fe40000010e27 */
[----:B------:R-:W-:-:S02]  /*a010*/  LOP3.LUT R41, R41, R34, RZ, 0x3c, !PT ;  /* 0x0000002229297212 */ /* 0x000fc400078e3cff */
[----:B------:R-:W-:Y:S02]  /*a020*/  LOP3.LUT R38, R40, R35, R30, 0xf6, !PT ;  /* 0x0000002328267212 */ /* 0x000fe400078ef61e */
[----:B------:R-:W-:Y:S01]  /*a030*/  LOP3.LUT R30, R35, R30, RZ, 0x3c, !PT ;  /* 0x0000001e231e7212 */ /* 0x000fe200078e3cff */
[----:B------:R-:W-:Y:S01]  /*a040*/  IMAD.SHL.U32 R31, R10, 0x8, RZ ;  /* 0x000000080a1f7824 */ /* 0x000fe200078e00ff */
[----:B------:R-:W-:Y:S02]  /*a050*/  SHF.L.W.U32.HI R41, R41, 0x3, R41 ;  /* 0x0000000329297819 */ /* 0x000fe40000010e29 */
[----:B------:R-:W-:Y:S02]  /*a060*/  LOP3.LUT R21, R38, R23, RZ, 0x3c, !PT ;  /* 0x0000001726157212 */ /* 0x000fe400078e3cff */
[CCC-:B------:R-:W-:Y:S02]  /*a070*/  LOP3.LUT R38, R40.reuse, R30.reuse, R23.reuse, 0x9c, !PT ;  /* 0x0000001e28267212 */ /* 0x1c0fe400078e9c17 */
[----:B------:R-:W-:-:S02]  /*a080*/  LOP3.LUT R23, R40, R30, R23, 0x6c, !PT ;  /* 0x0000001e28177212 */ /* 0x000fc400078e6c17 */
[----:B------:R-:W-:Y:S02]  /*a090*/  SHF.L.W.U32.HI R30, R9, 0x5, R9 ;  /* 0x00000005091e7819 */ /* 0x000fe40000010e09 */
[C---:B------:R-:W-:Y:S02]  /*a0a0*/  LOP3.LUT R9, R41.reuse, R10, R21, 0x96, !PT ;  /* 0x0000000a29097212 */ /* 0x040fe400078e9615 */
[----:B------:R-:W-:Y:S02]  /*a0b0*/  LOP3.LUT R31, R41, R24, R31, 0x96, !PT ;  /* 0x00000018291f7212 */ /* 0x000fe400078e961f */
[----:B------:R-:W-:Y:S02]  /*a0c0*/  SHF.L.W.U32.HI R17, R17, 0x5, R17 ;  /* 0x0000000511117819 */ /* 0x000fe40000010e11 */
[----:B------:R-:W-:Y:S02]  /*a0d0*/  SHF.L.W.U32.HI R9, R9, 0x1, R9 ;  /* 0x0000000109097819 */ /* 0x000fe40000010e09 */
[----:B------:R-:W-:Y:S01]  /*a0e0*/  LOP3.LUT R29, R29, UR9, RZ, 0x3c, !PT ;  /* 0x000000091d1d7c12 */ /* 0x000fe2000f8e3cff */
[----:B------:R-:W5:Y:S01]  /*a0f0*/  LDCU.128 UR8, c[0x3][0x30] ;  /* 0x00c00600ff0877ac */ /* 0x000f620008000c00 */
[----:B0-----:R-:W-:-:S02]  /*a100*/  LOP3.LUT R33, R33, UR5, RZ, 0x3c, !PT ;  /* 0x0000000521217c12 */ /* 0x001fc4000f8e3cff */
[----:B----4-:R-:W-:Y:S02]  /*a110*/  LOP3.LUT R30, R30, 0x4, R7, 0x96, !PT ;  /* 0x000000041e1e7812 */ /* 0x010fe400078e9607 */
[----:B------:R-:W-:Y:S02]  /*a120*/  LOP3.LUT R31, RZ, R31, RZ, 0x33, !PT ;  /* 0x0000001fff1f7212 */ /* 0x000fe400078e33ff */
[----:B------:R-:W-:Y:S01]  /*a130*/  LOP3.LUT R24, R38, R21, RZ, 0x3c, !PT ;  /* 0x0000001526187212 */ /* 0x000fe200078e3cff */
[----:B------:R-:W-:Y:S01]  /*a140*/  IMAD.SHL.U32 R40, R9, 0x80, RZ ;  /* 0x0000008009287824 */ /* 0x000fe200078e00ff */
[----:B------:R-:W-:Y:S02]  /*a150*/  LOP3.LUT R36, R36, UR4, RZ, 0x3c, !PT ;  /* 0x0000000424247c12 */ /* 0x000fe4000f8e3cff */
[----:B------:R-:W-:Y:S02]  /*a160*/  LOP3.LUT R38, R17, R6, RZ, 0x3c, !PT ;  /* 0x0000000611267212 */ /* 0x000fe400078e3cff */
[----:B------:R-:W-:Y:S01]  /*a170*/  LOP3.LUT R39, R29, R33, R30, 0x78, !PT ;  /* 0x000000211d277212 */ /* 0x000fe200078e781e */
[----:B------:R-:W0:Y:S01]  /*a180*/  LDC.64 R6, c[0x3][0x8] ;  /* 0x00c00200ff067b82 */ /* 0x000e220000000a00 */
[----:B------:R-:W-:-:S02]  /*a190*/  SHF.L.W.U32.HI R17, R31, 0x7, R31 ;  /* 0x000000071f117819 */ /* 0x000fc40000010e1f */
[----:B------:R-:W-:Y:S02]  /*a1a0*/  LOP3.LUT R37, R19, R36, R38, 0x78, !PT ;  /* 0x0000002413257212 */ /* 0x000fe400078e7826 */
[----:B------:R-:W-:Y:S02]  /*a1b0*/  LOP3.LUT R31, R39, R33, R18, 0x96, !PT ;  /* 0x00000021271f7212 */ /* 0x000fe400078e9612 */
[----:B------:R-:W-:Y:S02]  /*a1c0*/  LOP3.LUT R21, R17, R40, R41, 0x96, !PT ;  /* 0x0000002811157212 */ /* 0x000fe400078e9629 */
[----:B------:R-:W-:Y:S02]  /*a1d0*/  LOP3.LUT R40, R18, R29, R30, 0x1e, !PT ;  /* 0x0000001d12287212 */ /* 0x000fe400078e1e1e */
[----:B------:R-:W-:Y:S02]  /*a1e0*/  LOP3.LUT R33, R37, R36, R14, 0x96, !PT ;  /* 0x0000002425217212 */ /* 0x000fe400078e960e */
[----:B------:R-:W-:-:S02]  /*a1f0*/  LOP3.LUT R14, R14, R19, R38, 0x1e, !PT ;  /* 0x000000130e0e7212 */ /* 0x000fc400078e1e26 */
[----:B------:R-:W-:Y:S02]  /*a200*/  LOP3.LUT R29, R31, R30, RZ, 0x3c, !PT ;  /* 0x0000001e1f1d7212 */ /* 0x000fe400078e3cff */
[----:B------:R-:W-:Y:S02]  /*a210*/  LOP3.LUT R36, R40, R31, R30, 0xf6, !PT ;  /* 0x0000001f28247212 */ /* 0x000fe400078ef61e */
[----:B------:R-:W-:Y:S02]  /*a220*/  LOP3.LUT R18, R33, R38, RZ, 0x3c, !PT ;  /* 0x0000002621127212 */ /* 0x000fe400078e3cff */
[----:B------:R-:W-:Y:S02]  /*a230*/  LOP3.LUT R38, R14, R33, R38, 0xf6, !PT ;  /* 0x000000210e267212 */ /* 0x000fe400078ef626 */
[CCC-:B------:R-:W-:Y:S02]  /*a240*/  LOP3.LUT R41, R40.reuse, R29.reuse, R39.reuse, 0x6c, !PT ;  /* 0x0000001d28297212 */ /* 0x1c0fe400078e6c27 */
[----:B------:R-:W-:-:S02]  /*a250*/  LOP3.LUT R30, R40, R29, R39, 0x9c, !PT ;  /* 0x0000001d281e7212 */ /* 0x000fc400078e9c27 */
[----:B------:R-:W-:Y:S02]  /*a260*/  LOP3.LUT R29, R36, R39, RZ, 0x3c, !PT ;  /* 0x00000027241d7212 */ /* 0x000fe400078e3cff */
[CCC-:B------:R-:W-:Y:S02]  /*a270*/  LOP3.LUT R36, R14.reuse, R18.reuse, R37.reuse, 0x6c, !PT ;  /* 0x000000120e247212 */ /* 0x1c0fe400078e6c25 */
[----:B------:R-:W-:Y:S02]  /*a280*/  LOP3.LUT R39, R14, R18, R37, 0x9c, !PT ;  /* 0x000000120e277212 */ /* 0x000fe400078e9c25 */
[----:B------:R-:W-:Y:S02]  /*a290*/  LOP3.LUT R18, R38, R37, RZ, 0x3c, !PT ;  /* 0x0000002526127212 */ /* 0x000fe400078e3cff */
[----:B------:R-:W-:Y:S02]  /*a2a0*/  SHF.L.W.U32.HI R19, R35, 0xd, R35 ;  /* 0x0000000d23137819 */ /* 0x000fe40000010e23 */
[----:B------:R-:W-:-:S02]  /*a2b0*/  LOP3.LUT R32, R32, R27, RZ, 0x3c, !PT ;  /* 0x0000001b20207212 */ /* 0x000fc400078e3cff */
[----:B------:R-:W-:Y:S01]  /*a2c0*/  SHF.L.W.U32.HI R14, R26, 0xd, R26 ;  /* 0x0000000d1a0e7819 */ /* 0x000fe20000010e1a */
[----:B------:R-:W-:Y:S01]  /*a2d0*/  IMAD.SHL.U32 R26, R19, 0x8, RZ ;  /* 0x00000008131a7824 */ /* 0x000fe200078e00ff */
[----:B------:R-:W-:Y:S02]  /*a2e0*/  LOP3.LUT R39, R39, R18, RZ, 0x3c, !PT ;  /* 0x0000001227277212 */ /* 0x000fe400078e3cff */
[----:B------:R-:W-:Y:S02]  /*a2f0*/  SHF.L.W.U32.HI R43, R32, 0x3, R32 ;  /* 0x00000003202b7819 */ /* 0x000fe40000010e20 */
[----:B------:R-:W-:Y:S01]  /*a300*/  SHF.L.W.U32.HI R4, R4, 0x5, R4 ;  /* 0x0000000504047819 */ /* 0x000fe20000010e04 */
[----:B------:R-:W-:Y:S01]  /*a310*/  IMAD.SHL.U32 R35, R14, 0x8, RZ ;  /* 0x000000080e237824 */ /* 0x000fe200078e00ff */
[----:B------:R-:W-:Y:S02]  /*a320*/  SHF.L.W.U32.HI R38, R39, 0x3, R39 ;  /* 0x0000000327267819 */ /* 0x000fe40000010e27 */
[----:B0-----:R-:W-:-:S02]  /*a330*/  LOP3.LUT R32, R5, R6, RZ, 0x3c, !PT ;  /* 0x0000000605207212 */ /* 0x001fc400078e3cff */
[----:B------:R-:W-:Y:S02]  /*a340*/  LOP3.LUT R5, R43, R36, R26, 0x96, !PT ;  /* 0x000000242b057212 */ /* 0x000fe400078e961a */
[----:B------:R-:W-:Y:S02]  /*a350*/  LOP3.LUT R28, R28, UR6, RZ, 0x3c, !PT ;  /* 0x000000061c1c7c12 */ /* 0x000fe4000f8e3cff */
[----:B------:R-:W-:Y:S02]  /*a360*/  LOP3.LUT R36, R4, R7, RZ, 0x3c, !PT ;  /* 0x0000000704247212 */ /* 0x000fe400078e3cff */
[C---:B------:R-:W-:Y:S02]  /*a370*/  LOP3.LUT R7, R38.reuse, R14, R27, 0x96, !PT ;  /* 0x0000000e26077212 */ /* 0x040fe400078e961b */
[----:B------:R-:W-:Y:S01]  /*a380*/  LOP3.LUT R25, R25, UR7, RZ, 0x3c, !PT ;  /* 0x0000000719197c12 */ /* 0x000fe2000f8e3cff */
[----:B------:R-:W0:Y:S01]  /*a390*/  LDCU.128 UR4, c[0x3][0x10] ;  /* 0x00c00200ff0477ac */ /* 0x000e220008000c00 */
[----:B------:R-:W-:-:S02]  /*a3a0*/  LOP3.LUT R41, R38, R41, R35, 0x96, !PT ;  /* 0x0000002926297212 */ /* 0x000fc400078e9623 */
[----:B------:R-:W-:Y:S02]  /*a3b0*/  LOP3.LUT R35, R13, R28, R32, 0x78, !PT ;  /* 0x0000001c0d237212 */ /* 0x000fe400078e7820 */
[----:B------:R-:W-:Y:S02]  /*a3c0*/  LOP3.LUT R4, R43, R19, R34, 0x96, !PT ;  /* 0x000000132b047212 */ /* 0x000fe400078e9622 */
[----:B------:R-:W-:Y:S02]  /*a3d0*/  SHF.L.W.U32.HI R7, R7, 0x1, R7 ;  /* 0x0000000107077819 */ /* 0x000fe40000010e07 */
[----:B------:R-:W-:Y:S02]  /*a3e0*/  LOP3.LUT R34, R11, R25, R36, 0x78, !PT ;  /* 0x000000190b227212 */ /* 0x000fe400078e7824 */
[----:B------:R-:W-:Y:S02]  /*a3f0*/  LOP3.LUT R5, RZ, R5, RZ, 0x33, !PT ;  /* 0x00000005ff057212 */ /* 0x000fe400078e33ff */
[----:B------:R-:W-:-:S02]  /*a400*/  LOP3.LUT R26, R12, R13, R32, 0x1e, !PT ;  /* 0x0000000d0c1a7212 */ /* 0x000fc400078e1e20 */
[----:B------:R-:W-:Y:S02]  /*a410*/  LOP3.LUT R41, RZ, R41, RZ, 0x33, !PT ;  /* 0x00000029ff297212 */ /* 0x000fe400078e33ff */
[----:B------:R-:W-:Y:S01]  /*a420*/  LOP3.LUT R13, R35, R28, R12, 0x96, !PT ;  /* 0x0000001c230d7212 */ /* 0x000fe200078e960c */
[----:B------:R-:W-:Y:S01]  /*a430*/  IMAD.SHL.U32 R27, R7, 0x80, RZ ;  /* 0x00000080071b7824 */ /* 0x000fe200078e00ff */
[----:B------:R-:W-:Y:S02]  /*a440*/  SHF.L.W.U32.HI R42, R5, 0x7, R5 ;  /* 0x00000007052a7819 */ /* 0x000fe40000010e05 */
[----:B------:R-:W-:Y:S02]  /*a450*/  LOP3.LUT R37, R8, R11, R36, 0x1e, !PT ;  /* 0x0000000b08257212 */ /* 0x000fe400078e1e24 */
[----:B------:R-:W-:Y:S02]  /*a460*/  LOP3.LUT R12, R34, R25, R8, 0x96, !PT ;  /* 0x00000019220c7212 */ /* 0x000fe400078e9608 */
[----:B------:R-:W-:-:S02]  /*a470*/  SHF.L.W.U32.HI R5, R41, 0x7, R41 ;  /* 0x0000000729057819 */ /* 0x000fc40000010e29 */
[----:B------:R-:W-:Y:S02]  /*a480*/  LOP3.LUT R28, R26, R13, R32, 0xf6, !PT ;  /* 0x0000000d1a1c7212 */ /* 0x000fe400078ef620 */
[----:B------:R-:W-:Y:S02]  /*a490*/  LOP3.LUT R25, R13, R32, RZ, 0x3c, !PT ;  /* 0x000000200d197212 */ /* 0x000fe400078e3cff */
[----:B------:R-:W-:Y:S02]  /*a4a0*/  LOP3.LUT R11, R37, R12, R36, 0xf6, !PT ;  /* 0x0000000c250b7212 */ /* 0x000fe400078ef624 */
[----:B------:R-:W-:Y:S02]  /*a4b0*/  LOP3.LUT R8, R5, R27, R38, 0x96, !PT ;  /* 0x0000001b05087212 */ /* 0x000fe400078e9626 */
[----:B------:R-:W-:Y:S02]  /*a4c0*/  LOP3.LUT R36, R12, R36, RZ, 0x3c, !PT ;  /* 0x000000240c247212 */ /* 0x000fe400078e3cff */
[----:B------:R-:W-:-:S02]  /*a4d0*/  LOP3.LUT R27, R28, R35, RZ, 0x3c, !PT ;  /* 0x000000231c1b7212 */ /* 0x000fc400078e3cff */
[----:B------:R-:W-:Y:S02]  /*a4e0*/  LOP3.LUT R28, R26, R25, R35, 0x9c, !PT ;  /* 0x000000191a1c7212 */ /* 0x000fe400078e9c23 */
[----:B------:R-:W-:Y:S02]  /*a4f0*/  LOP3.LUT R11, R11, R34, RZ, 0x3c, !PT ;  /* 0x000000220b0b7212 */ /* 0x000fe400078e3cff */
[----:B------:R-:W-:Y:S02]  /*a500*/  LOP3.LUT R32, R37, R36, R34, 0x9c, !PT ;  /* 0x0000002425207212 */ /* 0x000fe400078e9c22 */
[----:B------:R-:W-:Y:S02]  /*a510*/  SHF.L.W.U32.HI R33, R33, 0xd, R33 ;  /* 0x0000000d21217819 */ /* 0x000fe40000010e21 */
[----:B------:R-:W-:Y:S02]  /*a520*/  SHF.L.W.U32.HI R31, R31, 0xd, R31 ;  /* 0x0000000d1f1f7819 */ /* 0x000fe40000010e1f */
[----:B------:R-:W-:-:S02]  /*a530*/  LOP3.LUT R28, R28, R27, RZ, 0x3c, !PT ;  /* 0x0000001b1c1c7212 */ /* 0x000fc400078e3cff */
[----:B------:R-:W-:Y:S01]  /*a540*/  LOP3.LUT R37, R37, R36, R34, 0x6c, !PT ;  /* 0x0000002425257212 */ /* 0x000fe200078e6c22 */
[----:B------:R-:W-:Y:S01]  /*a550*/  IMAD.SHL.U32 R34, R33, 0x8, RZ ;  /* 0x0000000821227824 */ /* 0x000fe200078e00ff */
[----:B------:R-:W-:Y:S01]  /*a560*/  LOP3.LUT R32, R32, R11, RZ, 0x3c, !PT ;  /* 0x0000000b20207212 */ /* 0x000fe200078e3cff */
[----:B------:R-:W-:Y:S01]  /*a570*/  IMAD.SHL.U32 R39, R31, 0x8, RZ ;  /* 0x000000081f277824 */ /* 0x000fe200078e00ff */
[----:B------:R-:W-:Y:S02]  /*a580*/  SHF.L.W.U32.HI R28, R28, 0x3, R28 ;  /* 0x000000031c1c7819 */ /* 0x000fe40000010e1c */
[----:B------:R-:W-:Y:S02]  /*a590*/  SHF.L.W.U32.HI R32, R32, 0x3, R32 ;  /* 0x0000000320207819 */ /* 0x000fe40000010e20 */
[----:B------:R-:W-:Y:S02]  /*a5a0*/  LOP3.LUT R35, R26, R25, R35, 0x6c, !PT ;  /* 0x000000191a237212 */ /* 0x000fe400078e6c23 */
[----:B------:R-:W-:-:S02]  /*a5b0*/  SHF.L.W.U32.HI R25, R0, 0xd, R0 ;  /* 0x0000000d00197819 */ /* 0x000fc40000010e00 */
[----:B------:R-:W-:Y:S02]  /*a5c0*/  LOP3.LUT R37, R28, R37, R34, 0x96, !PT ;  /* 0x000000251c257212 */ /* 0x000fe400078e9622 */
[----:B------:R-:W-:Y:S02]  /*a5d0*/  LOP3.LUT R34, R30, R29, RZ, 0x3c, !PT ;  /* 0x0000001d1e227212 */ /* 0x000fe400078e3cff */
[----:B------:R-:W-:Y:S02]  /*a5e0*/  LOP3.LUT R39, R32, R22, R39, 0x96, !PT ;  /* 0x0000001620277212 */ /* 0x000fe400078e9627 */
[----:B------:R-:W-:Y:S01]  /*a5f0*/  SHF.L.W.U32.HI R22, R13, 0xd, R13 ;  /* 0x0000000d0d167819 */ /* 0x000fe20000010e0d */
[----:B------:R-:W-:Y:S01]  /*a600*/  IMAD.SHL.U32 R13, R25, 0x8, RZ ;  /* 0x00000008190d7824 */ /* 0x000fe200078e00ff */
[----:B------:R-:W-:Y:S02]  /*a610*/  SHF.L.W.U32.HI R34, R34, 0x3, R34 ;  /* 0x0000000322227819 */ /* 0x000fe40000010e22 */
[----:B------:R-:W-:-:S02]  /*a620*/  LOP3.LUT R16, R16, R15, RZ, 0x3c, !PT ;  /* 0x0000000f10107212 */ /* 0x000fc400078e3cff */
[----:B------:R-:W-:Y:S02]  /*a630*/  LOP3.LUT R29, R28, R33, R29, 0x96, !PT ;  /* 0x000000211c1d7212 */ /* 0x000fe400078e961d */
[----:B------:R-:W-:Y:S02]  /*a640*/  LOP3.LUT R35, R34, R35, R13, 0x96, !PT ;  /* 0x0000002322237212 */ /* 0x000fe400078e960d */
[----:B------:R-:W-:Y:S02]  /*a650*/  SHF.L.W.U32.HI R30, R16, 0x3, R16 ;  /* 0x00000003101e7819 */ /* 0x000fe40000010e10 */
[----:B------:R-:W-:Y:S02]  /*a660*/  SHF.L.W.U32.HI R13, R29, 0x1, R29 ;  /* 0x000000011d0d7819 */ /* 0x000fe40000010e1d */
[----:B------:R-:W-:Y:S02]  /*a670*/  LOP3.LUT R37, RZ, R37, RZ, 0x33, !PT ;  /* 0x00000025ff257212 */ /* 0x000fe400078e33ff */
[----:B------:R-:W-:Y:S01]  /*a680*/  LOP3.LUT R29, R30, R22, R11, 0x96, !PT ;  /* 0x000000161e1d7212 */ /* 0x000fe200078e960b */
[----:B------:R-:W-:Y:S01]  /*a690*/  IMAD.SHL.U32 R11, R13, 0x80, RZ ;  /* 0x000000800d0b7824 */ /* 0x000fe200078e00ff */
[----:B------:R-:W-:Y:S01]  /*a6a0*/  SHF.L.W.U32.HI R40, R37, 0x7, R37 ;  /* 0x0000000725287819 */ /* 0x000fe20000010e25 */
[----:B------:R-:W-:Y:S01]  /*a6b0*/  IMAD.SHL.U32 R0, R22, 0x8, RZ ;  /* 0x0000000816007824 */ /* 0x000fe200078e00ff */
[----:B------:R-:W-:-:S02]  /*a6c0*/  LOP3.LUT R26, R32, R31, R27, 0x96, !PT ;  /* 0x0000001f201a7212 */ /* 0x000fc400078e961b */
[----:B------:R-:W-:Y:S02]  /*a6d0*/  LOP3.LUT R37, R40, R11, R28, 0x96, !PT ;  /* 0x0000000b28257212 */ /* 0x000fe400078e961c */
[----:B------:R-:W4:Y:S01]  /*a6e0*/  LDG.E.U8 R28, desc[UR16][R2.64+0x9] ;  /* 0x00000910021c7981 */ /* 0x000f22000c1e1100 */
[----:B------:R-:W-:Y:S02]  /*a6f0*/  LOP3.LUT R36, R30, R23, R0, 0x96, !PT ;  /* 0x000000171e247212 */ /* 0x000fe400078e9600 */
[----:B------:R-:W-:Y:S02]  /*a700*/  SHF.L.W.U32.HI R26, R26, 0x1, R26 ;  /* 0x000000011a1a7819 */ /* 0x000fe40000010e1a */
[----:B------:R-:W-:Y:S02]  /*a710*/  SHF.L.W.U32.HI R0, R12, 0xd, R12 ;  /* 0x0000000d0c007819 */ /* 0x000fe40000010e0c */
[----:B------:R-:W-:Y:S01]  /*a720*/  LOP3.LUT R39, RZ, R39, RZ, 0x33, !PT ;  /* 0x00000027ff277212 */ /* 0x000fe200078e33ff */
[----:B------:R-:W-:Y:S01]  /*a730*/  IMAD.SHL.U32 R16, R26, 0x80, RZ ;  /* 0x000000801a107824 */ /* 0x000fe200078e00ff */
[----:B------:R-:W-:Y:S01]  /*a740*/  SHF.L.W.U32.HI R27, R24, 0x3, R24 ;  /* 0x00000003181b7819 */ /* 0x000fe20000010e18 */
[----:B------:R-:W-:Y:S01]  /*a750*/  IMAD.SHL.U32 R12, R0, 0x8, RZ ;  /* 0x00000008000c7824 */ /* 0x000fe200078e00ff */
[----:B------:R-:W-:-:S02]  /*a760*/  SHF.L.W.U32.HI R23, R39, 0x7, R39 ;  /* 0x0000000727177819 */ /* 0x000fc40000010e27 */
[----:B------:R-:W-:Y:S02]  /*a770*/  SHF.L.W.U32.HI R29, R29, 0x1, R29 ;  /* 0x000000011d1d7819 */ /* 0x000fe40000010e1d */
[----:B------:R-:W-:Y:S02]  /*a780*/  LOP3.LUT R36, RZ, R36, RZ, 0x33, !PT ;  /* 0x00000024ff247212 */ /* 0x000fe400078e33ff */
[----:B------:R-:W-:Y:S02]  /*a790*/  LOP3.LUT R16, R23, R16, R32, 0x96, !PT ;  /* 0x0000001017107212 */ /* 0x000fe400078e9620 */
[----:B------:R-:W-:Y:S01]  /*a7a0*/  LOP3.LUT R32, R27, R20, R12, 0x96, !PT ;  /* 0x000000141b207212 */ /* 0x000fe200078e960c */
[----:B------:R-:W-:Y:S01]  /*a7b0*/  IMAD.SHL.U32 R12, R29, 0x80, RZ ;  /* 0x000000801d0c7824 */ /* 0x000fe200078e00ff */
[----:B------:R-:W-:Y:S02]  /*a7c0*/  LOP3.LUT R18, R34, R25, R18, 0x96, !PT ;  /* 0x0000001922127212 */ /* 0x000fe400078e9612 */
[----:B------:R-:W-:-:S02]  /*a7d0*/  SHF.L.W.U32.HI R11, R36, 0x7, R36 ;  /* 0x00000007240b7819 */ /* 0x000fc40000010e24 */
[----:B------:R-:W-:Y:S02]  /*a7e0*/  LOP3.LUT R20, R27, R0, R15, 0x96, !PT ;  /* 0x000000001b147212 */ /* 0x000fe400078e960f */
[----:B------:R-:W-:Y:S02]  /*a7f0*/  LOP3.LUT R32, RZ, R32, RZ, 0x33, !PT ;  /* 0x00000020ff207212 */ /* 0x000fe400078e33ff */
[----:B------:R-:W-:Y:S02]  /*a800*/  SHF.L.W.U32.HI R24, R18, 0x1, R18 ;  /* 0x0000000112187819 */ /* 0x000fe40000010e12 */
[----:B------:R-:W-:Y:S02]  /*a810*/  LOP3.LUT R12, R11, R12, R30, 0x96, !PT ;  /* 0x0000000c0b0c7212 */ /* 0x000fe400078e961e */
[----:B------:R-:W-:Y:S02]  /*a820*/  LOP3.LUT R18, R40, R13, R33, 0x96, !PT ;  /* 0x0000000d28127212 */ /* 0x000fe400078e9621 */
[----:B------:R-:W-:-:S02]  /*a830*/  SHF.L.W.U32.HI R30, R13, 0xd, R13 ;  /* 0x0000000d0d1e7819 */ /* 0x000fc40000010e0d */
[----:B------:R-:W-:Y:S02]  /*a840*/  SHF.L.W.U32.HI R20, R20, 0x1, R20 ;  /* 0x0000000114147819 */ /* 0x000fe40000010e14 */
[----:B------:R-:W-:Y:S02]  /*a850*/  SHF.L.W.U32.HI R13, R32, 0x7, R32 ;  /* 0x00000007200d7819 */ /* 0x000fe40000010e20 */
[----:B------:R-:W-:Y:S01]  /*a860*/  SHF.L.W.U32.HI R4, R4, 0x1, R4 ;  /* 0x0000000104047819 */ /* 0x000fe20000010e04 */
[C---:B------:R-:W-:Y:S01]  /*a870*/  IMAD.SHL.U32 R32, R20.reuse, 0x80, RZ ;  /* 0x0000008014207824 */ /* 0x040fe200078e00ff */
[----:B------:R-:W-:Y:S02]  /*a880*/  LOP3.LUT R35, RZ, R35, RZ, 0x33, !PT ;  /* 0x00000023ff237212 */ /* 0x000fe400078e33ff */
[----:B------:R-:W-:Y:S02]  /*a890*/  LOP3.LUT R0, R13, R20, R0, 0x96, !PT ;  /* 0x000000140d007212 */ /* 0x000fe400078e9600 */
[----:B------:R-:W-:-:S02]  /*a8a0*/  SHF.L.W.U32.HI R33, R20, 0x3, R20 ;  /* 0x0000000314217819 */ /* 0x000fc40000010e14 */
[----:B------:R-:W-:Y:S02]  /*a8b0*/  SHF.L.W.U32.HI R20, R18, 0x5, R18 ;  /* 0x0000000512147819 */ /* 0x000fe40000010e12 */
[----:B------:R-:W-:Y:S01]  /*a8c0*/  SHF.L.W.U32.HI R15, R35, 0x7, R35 ;  /* 0x00000007230f7819 */ /* 0x000fe20000010e23 */
[----:B------:R-:W-:Y:S01]  /*a8d0*/  IMAD.SHL.U32 R35, R30, 0x8, RZ ;  /* 0x000000081e237824 */ /* 0x000fe200078e00ff */
[----:B------:R-:W-:Y:S01]  /*a8e0*/  LOP3.LUT R19, R42, R4, R19, 0x96, !PT ;  /* 0x000000042a137212 */ /* 0x000fe200078e9613 */
[----:B------:R-:W-:Y:S01]  /*a8f0*/  IMAD.SHL.U32 R36, R24, 0x80, RZ ;  /* 0x0000008018247824 */ /* 0x000fe200078e00ff */
[----:B------:R-:W-:Y:S02]  /*a900*/  SHF.L.W.U32.HI R20, R20, 0xd, R20 ;  /* 0x0000000d14147819 */ /* 0x000fe40000010e14 */
[----:B------:R-:W-:Y:S02]  /*a910*/  SHF.L.W.U32.HI R18, R5, 0xd, R5 ;  /* 0x0000000d05127819 */ /* 0x000fe40000010e05 */
[----:B------:R-:W-:-:S02]  /*a920*/  LOP3.LUT R25, R15, R24, R25, 0x96, !PT ;  /* 0x000000180f197212 */ /* 0x000fc400078e9619 */
[----:B------:R-:W-:Y:S01]  /*a930*/  SHF.L.W.U32.HI R19, R19, 0x5, R19 ;  /* 0x0000000513137819 */ /* 0x000fe20000010e13 */
[----:B------:R-:W-:Y:S01]  /*a940*/  IMAD.SHL.U32 R6, R4, 0x80, RZ ;  /* 0x0000008004067824 */ /* 0x000fe200078e00ff */
[----:B------:R-:W-:Y:S02]  /*a950*/  LOP3.LUT R27, R13, R32, R27, 0x96, !PT ;  /* 0x000000200d1b7212 */ /* 0x000fe400078e961b */
[----:B------:R-:W-:Y:S02]  /*a960*/  LOP3.LUT R35, R33, R35, R4, 0x96, !PT ;  /* 0x0000002321237212 */ /* 0x000fe400078e9604 */
[----:B------:R-:W-:Y:S01]  /*a970*/  LOP3.LUT R14, R5, R7, R14, 0x96, !PT ;  /* 0x00000007050e7212 */ /* 0x000fe200078e960e */
[----:B------:R-:W-:Y:S01]  /*a980*/  IMAD.SHL.U32 R5, R20, 0x8, RZ ;  /* 0x0000000814057824 */ /* 0x000fe200078e00ff */
[----:B------:R-:W-:Y:S02]  /*a990*/  LOP3.LUT R22, R11, R29, R22, 0x96, !PT ;  /* 0x0000001d0b167212 */ /* 0x000fe400078e9616 */
[----:B------:R-:W-:-:S02]  /*a9a0*/  LOP3.LUT R34, R15, R36, R34, 0x96, !PT ;  /* 0x000000240f227212 */ /* 0x000fc400078e9622 */
[C---:B------:R-:W-:Y:S02]  /*a9b0*/  LOP3.LUT R4, R23.reuse, R26, R31, 0x96, !PT ;  /* 0x0000001a17047212 */ /* 0x040fe400078e961f */
[----:B------:R-:W-:Y:S01]  /*a9c0*/  SHF.L.W.U32.HI R32, R23, 0x3, R23 ;  /* 0x0000000317207819 */ /* 0x000fe20000010e17 */
[----:B------:R-:W-:Y:S01]  /*a9d0*/  IMAD.SHL.U32 R23, R18, 0x8, RZ ;  /* 0x0000000812177824 */ /* 0x000fe200078e00ff */
[----:B------:R-:W-:Y:S02]  /*a9e0*/  SHF.L.W.U32.HI R36, R25, 0x5, R25 ;  /* 0x0000000519247819 */ /* 0x000fe40000010e19 */
[----:B------:R-:W-:Y:S02]  /*a9f0*/  SHF.L.W.U32.HI R19, R19, 0x3, R19 ;  /* 0x0000000313137819 */ /* 0x000fe40000010e13 */
[----:B------:R-:W-:Y:S02]  /*aa00*/  SHF.L.W.U32.HI R22, R22, 0x5, R22 ;  /* 0x0000000516167819 */ /* 0x000fe40000010e16 */
[----:B------:R-:W-:-:S02]  /*aa10*/  LOP3.LUT R36, R19, R5, R36, 0x96, !PT ;  /* 0x0000000513247212 */ /* 0x000fc400078e9624 */
[----:B------:R-:W-:Y:S02]  /*aa20*/  LOP3.LUT R10, R17, R9, R10, 0x96, !PT ;  /* 0x00000009110a7212 */ /* 0x000fe400078e960a */
[----:B------:R-:W-:Y:S02]  /*aa30*/  LOP3.LUT R31, R32, R23, R17, 0x96, !PT ;  /* 0x00000017201f7212 */ /* 0x000fe400078e9611 */
[----:B------:R-:W-:Y:S02]  /*aa40*/  SHF.L.W.U32.HI R5, R8, 0x16, R8 ;  /* 0x0000001608057819 */ /* 0x000fe40000010e08 */
[----:B------:R-:W-:Y:S02]  /*aa50*/  LOP3.LUT R17, R19, R20, R22, 0x96, !PT ;  /* 0x0000001413117212 */ /* 0x000fe400078e9616 */
[----:B------:R-:W-:Y:S02]  /*aa60*/  LOP3.LUT R41, R32, R18, R15, 0x96, !PT ;  /* 0x0000001220297212 */ /* 0x000fe400078e960f */
[----:B------:R-:W-:-:S02]  /*aa70*/  SHF.L.W.U32.HI R15, R5, 0xd, R5 ;  /* 0x0000000d050f7819 */ /* 0x000fc40000010e05 */
[----:B------:R-:W-:Y:S02]  /*aa80*/  SHF.L.W.U32.HI R5, R17, 0x1, R17 ;  /* 0x0000000111057819 */ /* 0x000fe40000010e11 */
[----:B------:R-:W-:Y:S02]  /*aa90*/  SHF.L.W.U32.HI R27, R27, 0x16, R27 ;  /* 0x000000161b1b7819 */ /* 0x000fe40000010e1b */
[----:B------:R-:W-:Y:S01]  /*aaa0*/  SHF.L.W.U32.HI R36, R36, 0x7, R36 ;  /* 0x0000000724247819 */ /* 0x000fe20000010e24 */
[----:B------:R-:W-:Y:S01]  /*aab0*/  IMAD.SHL.U32 R17, R5, 0x80, RZ ;  /* 0x0000008005117824 */ /* 0x000fe200078e00ff */
[----:B------:R-:W-:Y:S02]  /*aac0*/  LOP3.LUT R6, R42, R6, R43, 0x96, !PT ;  /* 0x000000062a067212 */ /* 0x000fe400078e962b */
[----:B------:R-:W-:Y:S01]  /*aad0*/  SHF.L.W.U32.HI R41, R41, 0x1, R41 ;  /* 0x0000000129297819 */ /* 0x000fe20000010e29 */
[----:B------:R-:W-:Y:S01]  /*aae0*/  IMAD.SHL.U32 R23, R15, 0x8, RZ ;  /* 0x000000080f177824 */ /* 0x000fe200078e00ff */
[----:B------:R-:W-:-:S02]  /*aaf0*/  SHF.L.W.U32.HI R21, R21, 0x16, R21 ;  /* 0x0000001615157819 */ /* 0x000fc40000010e15 */
[----:B------:R-:W-:Y:S02]  /*ab00*/  LOP3.LUT R25, R33, R30, R29, 0x96, !PT ;  /* 0x0000001e21197212 */ /* 0x000fe400078e961d */
[----:B------:R-:W-:Y:S02]  /*ab10*/  SHF.L.W.U32.HI R22, R27, 0x3, R27 ;  /* 0x000000031b167819 */ /* 0x000fe40000010e1b */
[----:B------:R-:W-:Y:S01]  /*ab20*/  LOP3.LUT R19, R36, R17, R19, 0x96, !PT ;  /* 0x0000001124137212 */ /* 0x000fe200078e9613 */
[----:B------:R-:W-:Y:S01]  /*ab30*/  IMAD.SHL.U32 R29, R41, 0x80, RZ ;  /* 0x00000080291d7824 */ /* 0x000fe200078e00ff */
[----:B------:R-:W-:Y:S02]  /*ab40*/  SHF.L.W.U32.HI R17, R6, 0x16, R6 ;  /* 0x0000001606117819 */ /* 0x000fe40000010e06 */
[----:B------:R-:W-:Y:S02]  /*ab50*/  SHF.L.W.U32.HI R6, R16, 0x16, R16 ;  /* 0x0000001610067819 */ /* 0x000fe40000010e10 */
[----:B------:R-:W-:-:S02]  /*ab60*/  SHF.L.W.U32.HI R31, R31, 0x7, R31 ;  /* 0x000000071f1f7819 */ /* 0x000fc40000010e1f */
[----:B------:R-:W-:Y:S02]  /*ab70*/  SHF.L.W.U32.HI R25, R25, 0x1, R25 ;  /* 0x0000000119197819 */ /* 0x000fe40000010e19 */
[C---:B------:R-:W-:Y:S02]  /*ab80*/  LOP3.LUT R21, R22.reuse, R23, R21, 0x96, !PT ;  /* 0x0000001716157212 */ /* 0x040fe400078e9615 */
[----:B-----5:R-:W-:Y:S02]  /*ab90*/  LOP3.LUT R23, R7, UR11, RZ, 0x3c, !PT ;  /* 0x0000000b07177c12 */ /* 0x020fe4000f8e3cff */
[----:B------:R-:W-:Y:S02]  /*aba0*/  LOP3.LUT R7, R22, R15, R6, 0x96, !PT ;  /* 0x0000000f16077212 */ /* 0x000fe400078e9606 */
[----:B------:R-:W-:Y:S02]  /*abb0*/  LOP3.LUT R29, R31, R29, R32, 0x96, !PT ;  /* 0x0000001d1f1d7212 */ /* 0x000fe400078e9620 */
[----:B------:R-:W-:-:S02]  /*abc0*/  LOP3.LUT R6, R36, R5, R20, 0x96, !PT ;  /* 0x0000000524067212 */ /* 0x000fc400078e9614 */
[----:B------:R-:W-:Y:S01]  /*abd0*/  LOP3.LUT R39, R31, R41, R18, 0x96, !PT ;  /* 0x000000291f277212 */ /* 0x000fe200078e9612 */
[----:B------:R-:W-:Y:S01]  /*abe0*/  IMAD.SHL.U32 R27, R25, 0x80, RZ ;  /* 0x00000080191b7824 */ /* 0x000fe200078e00ff */
[----:B-1----:R-:W-:Y:S02]  /*abf0*/  LOP3.LUT R32, R17, UR15, RZ, 0x3c, !PT ;  /* 0x0000000f11207c12 */ /* 0x002fe4000f8e3cff */
[----:B0-----:R-:W-:Y:S02]  /*ac00*/  LOP3.LUT R20, R36, UR7, RZ, 0x3c, !PT ;  /* 0x0000000724147c12 */ /* 0x001fe4000f8e3cff */
[----:B---3--:R-:W-:Y:S02]  /*ac10*/  LOP3.LUT R31, R31, UR23, RZ, 0x3c, !PT ;  /* 0x000000171f1f7c12 */ /* 0x008fe4000f8e3cff */
[----:B------:R-:W-:Y:S02]  /*ac20*/  SHF.L.W.U32.HI R8, R35, 0x7, R35 ;  /* 0x0000000723087819 */ /* 0x000fe40000010e23 */
[----:B------:R-:W-:-:S02]  /*ac30*/  SHF.L.W.U32.HI R36, R7, 0x1, R7 ;  /* 0x0000000107247819 */ /* 0x000fc40000010e07 */
[----:B------:R-:W-:Y:S02]  /*ac40*/  LOP3.LUT R17, R31, R32, R20, 0x78, !PT ;  /* 0x000000201f117212 */ /* 0x000fe400078e7814 */
[----:B------:R-:W-:Y:S01]  /*ac50*/  LOP3.LUT R27, R8, R27, R33, 0x96, !PT ;  /* 0x0000001b081b7212 */ /* 0x000fe200078e9621 */
        /* <DEDUP_REMOVED lines=9> */
[----:B------:R-:W-:Y:S02]  /*acf0*/  SHF.L.W.U32.HI R27, R27, 0x16, R27 ;  /* 0x000000161b1b7819 */ /* 0x000fe40000010e1b */
[----:B------:R-:W-:-:S02]  /*ad00*/  LOP3.LUT R29, R29, UR20, RZ, 0x3c, !PT ;  /* 0x000000141d1d7c12 */ /* 0x000fc4000f8e3cff */
[----:B------:R-:W-:Y:S02]  /*ad10*/  LOP3.LUT R14, R10, UR4, RZ, 0x3c, !PT ;  /* 0x000000040a0e7c12 */ /* 0x000fe4000f8e3cff */
[----:B------:R-:W-:Y:S02]  /*ad20*/  LOP3.LUT R12, R12, UR12, RZ, 0x3c, !PT ;  /* 0x0000000c0c0c7c12 */ /* 0x000fe4000f8e3cff */
[----:B------:R-:W-:Y:S02]  /*ad30*/  LOP3.LUT R18, R9, R18, R22, 0x96, !PT ;  /* 0x0000001209127212 */ /* 0x000fe400078e9616 */
[----:B------:R-:W-:Y:S02]  /*ad40*/  LOP3.LUT R22, R13, UR22, RZ, 0x3c, !PT ;  /* 0x000000160d167c12 */ /* 0x000fe4000f8e3cff */
[----:B------:R-:W-:Y:S02]  /*ad50*/  LOP3.LUT R27, R27, UR8, RZ, 0x3c, !PT ;  /* 0x000000081b1b7c12 */ /* 0x000fe4000f8e3cff */
[----:B------:R-:W-:-:S02]  /*ad60*/  LOP3.LUT R13, R29, R12, R14, 0x78, !PT ;  /* 0x0000000c1d0d7212 */ /* 0x000fc400078e780e */
[----:B------:R-:W-:Y:S02]  /*ad70*/  SHF.L.W.U32.HI R19, R19, 0x16, R19 ;  /* 0x0000001613137819 */ /* 0x000fe40000010e13 */
[----:B------:R-:W-:Y:S02]  /*ad80*/  SHF.L.W.U32.HI R18, R18, 0x16, R18 ;  /* 0x0000001612127819 */ /* 0x000fe40000010e12 */
[----:B------:R-:W-:Y:S02]  /*ad90*/  LOP3.LUT R31, R13, R12, R27, 0x96, !PT ;  /* 0x0000000c0d1f7212 */ /* 0x000fe400078e961b */
[----:B------:R-:W-:Y:S02]  /*ada0*/  LOP3.LUT R38, R9, R36, R15, 0x96, !PT ;  /* 0x0000002409267212 */ /* 0x000fe400078e960f */
[----:B------:R-:W-:Y:S02]  /*adb0*/  LOP3.LUT R32, R27, R29, R14, 0x1e, !PT ;  /* 0x0000001d1b207212 */ /* 0x000fe400078e1e0e */
[----:B------:R-:W-:Y:S01]  /*adc0*/  LOP3.LUT R21, R11, UR21, RZ, 0x3c, !PT ;  /* 0x000000150b157c12 */ /* 0x000fe2000f8e3cff */
[----:B------:R-:W0:Y:S01]  /*add0*/  LDCU.128 UR20, c[0x3][0x150] ;  /* 0x00c02a00ff1477ac */ /* 0x000e220008000c00 */
[----:B------:R-:W-:-:S02]  /*ade0*/  LOP3.LUT R23, R23, UR6, RZ, 0x3c, !PT ;  /* 0x0000000617177c12 */ /* 0x000fc4000f8e3cff */
[----:B------:R-:W-:Y:S02]  /*adf0*/  LOP3.LUT R9, R9, UR14, RZ, 0x3c, !PT ;  /* 0x0000000e09097c12 */ /* 0x000fe4000f8e3cff */
[----:B------:R-:W-:Y:S01]  /*ae00*/  LOP3.LUT R19, R19, UR5, RZ, 0x3c, !PT ;  /* 0x0000000513137c12 */ /* 0x000fe2000f8e3cff */
[----:B------:R-:W1:Y:S01]  /*ae10*/  LDCU.128 UR4, c[0x3][0x100] ;  /* 0x00c02000ff0477ac */ /* 0x000e620008000c00 */
[----:B------:R-:W-:Y:S02]  /*ae20*/  LOP3.LUT R18, R18, UR13, RZ, 0x3c, !PT ;  /* 0x0000000d12127c12 */ /* 0x000fe4000f8e3cff */
[----:B------:R-:W-:Y:S01]  /*ae30*/  LOP3.LUT R12, R31, R14, RZ, 0x3c, !PT ;  /* 0x0000000e1f0c7212 */ /* 0x000fe200078e3cff */
[----:B------:R-:W3:Y:S01]  /*ae40*/  LDCU.128 UR12, c[0x3][0x140] ;  /* 0x00c02800ff0c77ac */ /* 0x000ee20008000c00 */
[C---:B------:R-:W-:Y:S02]  /*ae50*/  LOP3.LUT R30, R8.reuse, R25, R30, 0x96, !PT ;  /* 0x00000019081e7212 */ /* 0x040fe400078e961e */
[----:B------:R-:W-:Y:S01]  /*ae60*/  LOP3.LUT R8, R8, UR10, RZ, 0x3c, !PT ;  /* 0x0000000a08087c12 */ /* 0x000fe2000f8e3cff */
[----:B------:R-:W5:Y:S01]  /*ae70*/  LDCU.128 UR8, c[0x3][0x110] ;  /* 0x00c02200ff0877ac */ /* 0x000f620008000c00 */
[----:B------:R-:W-:-:S02]  /*ae80*/  LOP3.LUT R14, R32, R31, R14, 0xf6, !PT ;  /* 0x0000001f200e7212 */ /* 0x000fc400078ef60e */
[----:B------:R-:W-:Y:S02]  /*ae90*/  LOP3.LUT R29, R22, R9, R23, 0x78, !PT ;  /* 0x00000009161d7212 */ /* 0x000fe400078e7817 */
[----:B------:R-:W-:Y:S02]  /*aea0*/  LOP3.LUT R27, R21, R18, R19, 0x78, !PT ;  /* 0x00000012151b7212 */ /* 0x000fe400078e7813 */
[----:B------:R-:W-:Y:S02]  /*aeb0*/  LOP3.LUT R10, R7, R20, RZ, 0x3c, !PT ;  /* 0x00000014070a7212 */ /* 0x000fe400078e3cff */
[-CC-:B------:R-:W-:Y:S02]  /*aec0*/  LOP3.LUT R11, R32, R12.reuse, R13.reuse, 0x6c, !PT ;  /* 0x0000000c200b7212 */ /* 0x180fe400078e6c0d */
[----:B------:R-:W-:Y:S02]  /*aed0*/  LOP3.LUT R20, R48, R7, R20, 0xf6, !PT ;  /* 0x0000000730147212 */ /* 0x000fe400078ef614 */
[----:B------:R-:W-:-:S02]  /*aee0*/  LOP3.LUT R12, R32, R12, R13, 0x9c, !PT ;  /* 0x0000000c200c7212 */ /* 0x000fc400078e9c0d */
[----:B------:R-:W-:Y:S02]  /*aef0*/  LOP3.LUT R46, R8, R22, R23, 0x1e, !PT ;  /* 0x00000016082e7212 */ /* 0x000fe400078e1e17 */
[----:B------:R-:W-:Y:S02]  /*af00*/  LOP3.LUT R13, R14, R13, RZ, 0x3c, !PT ;  /* 0x0000000d0e0d7212 */ /* 0x000fe400078e3cff */
[----:B------:R-:W-:Y:S02]  /*af10*/  LOP3.LUT R8, R29, R9, R8, 0x96, !PT ;  /* 0x000000091d087212 */ /* 0x000fe400078e9608 */
[----:B------:R-:W-:Y:S02]  /*af20*/  LOP3.LUT R14, R27, R18, R16, 0x96, !PT ;  /* 0x000000121b0e7212 */ /* 0x000fe400078e9610 */
[CCC-:B------:R-:W-:Y:S02]  /*af30*/  LOP3.LUT R22, R48.reuse, R10.reuse, R17.reuse, 0x6c, !PT ;  /* 0x0000000a30167212 */ /* 0x1c0fe400078e6c11 */
[----:B------:R-:W-:-:S02]  /*af40*/  LOP3.LUT R9, R48, R10, R17, 0x9c, !PT ;  /* 0x0000000a30097212 */ /* 0x000fc400078e9c11 */
[----:B------:R-:W-:Y:S02]  /*af50*/  LOP3.LUT R10, R20, R17, RZ, 0x3c, !PT ;  /* 0x00000011140a7212 */ /* 0x000fe400078e3cff */
[----:B------:R-:W-:Y:S02]  /*af60*/  LOP3.LUT R20, R16, R21, R19, 0x1e, !PT ;  /* 0x0000001510147212 */ /* 0x000fe400078e1e13 */
[----:B------:R-:W-:Y:S02]  /*af70*/  LOP3.LUT R21, R8, R23, RZ, 0x3c, !PT ;  /* 0x0000001708157212 */ /* 0x000fe400078e3cff */
[----:B------:R-:W-:Y:S01]  /*af80*/  LOP3.LUT R16, R46, R8, R23, 0xf6, !PT ;  /* 0x000000082e107212 */ /* 0x000fe200078ef617 */
[----:B------:R-:W-:Y:S01]  /*af90*/  IMAD.SHL.U32 R23, R44, 0x40000000, RZ ;  /* 0x400000002c177824 */ /* 0x000fe200078e00ff */
[----:B------:R-:W-:Y:S02]  /*afa0*/  LOP3.LUT R18, R14, R19, RZ, 0x3c, !PT ;  /* 0x000000130e127212 */ /* 0x000fe400078e3cff */
[----:B------:R-:W-:-:S02]  /*afb0*/  LOP3.LUT R32, R20, R14, R19, 0xf6, !PT ;  /* 0x0000000e14207212 */ /* 0x000fc400078ef613 */
[CCC-:B------:R-:W-:Y:S02]  /*afc0*/  LOP3.LUT R17, R20.reuse, R18.reuse, R27.reuse, 0x6c, !PT ;  /* 0x0000001214117212 */ /* 0x1c0fe400078e6c1b */
[----:B------:R-:W-:Y:S02]  /*afd0*/  LOP3.LUT R18, R20, R18, R27, 0x9c, !PT ;  /* 0x0000001214127212 */ /* 0x000fe400078e9c1b */
[----:B------:R-:W-:Y:S02]  /*afe0*/  LOP3.LUT R20, R44, 0x1, RZ, 0xc0, !PT ;  /* 0x000000012c147812 */ /* 0x000fe400078ec0ff */
[----:B------:R-:W-:Y:S02]  /*aff0*/  SHF.R.S32.HI R23, RZ, 0x1f, R23 ;  /* 0x0000001fff177819 */ /* 0x000fe40000011417 */
[CCC-:B------:R-:W-:Y:S02]  /*b000*/  LOP3.LUT R15, R46.reuse, R21.reuse, R29.reuse, 0x6c, !PT ;  /* 0x000000152e0f7212 */ /* 0x1c0fe400078e6c1d */
[----:B------:R-:W-:-:S02]  /*b010*/  LOP3.LUT R21, R46, R21, R29, 0x9c, !PT ;  /* 0x000000152e157212 */ /* 0x000fc400078e9c1d */
[----:B------:R-:W-:Y:S02]  /*b020*/  LOP3.LUT R16, R16, R29, RZ, 0x3c, !PT ;  /* 0x0000001d10107212 */ /* 0x000fe400078e3cff */
[----:B------:R-:W-:Y:S01]  /*b030*/  LOP3.LUT R19, R32, R27, RZ, 0x3c, !PT ;  /* 0x0000001b20137212 */ /* 0x000fe200078e3cff */
[----:B------:R-:W-:Y:S01]  /*b040*/  IMAD.MOV R32, RZ, RZ, -R20 ;  /* 0x000000ffff207224 */ /* 0x000fe200078e0a14 */
[C---:B---3--:R-:W-:Y:S02]  /*b050*/  LOP3.LUT R27, R23.reuse, UR12, RZ, 0xc0, !PT ;  /* 0x0000000c171b7c12 */ /* 0x048fe4000f8ec0ff */
[C---:B------:R-:W-:Y:S02]  /*b060*/  LOP3.LUT R43, R23.reuse, UR13, RZ, 0xc0, !PT ;  /* 0x0000000d172b7c12 */ /* 0x040fe4000f8ec0ff */
[C---:B------:R-:W-:Y:S02]  /*b070*/  LOP3.LUT R29, R23.reuse, UR14, RZ, 0xc0, !PT ;  /* 0x0000000e171d7c12 */ /* 0x040fe4000f8ec0ff */
[----:B------:R-:W-:Y:S01]  /*b080*/  LOP3.LUT R35, R23, UR15, RZ, 0xc0, !PT ;  /* 0x0000000f17237c12 */ /* 0x000fe2000f8ec0ff */
[----:B------:R-:W3:Y:S01]  /*b090*/  LDCU.128 UR12, c[0x3][0x120] ;  /* 0x00c02400ff0c77ac */ /* 0x000ee20008000c00 */
[----:B-1----:R-:W-:-:S02]  /*b0a0*/  LOP3.LUT R20, R27, UR4, R32, 0x78, !PT ;  /* 0x000000041b147c12 */ /* 0x002fc4000f8e7820 */
[--C-:B------:R-:W-:Y:S02]  /*b0b0*/  LOP3.LUT R43, R43, UR5, R32.reuse, 0x78, !PT ;  /* 0x000000052b2b7c12 */ /* 0x100fe4000f8e7820 */
[--C-:B------:R-:W-:Y:S02]  /*b0c0*/  LOP3.LUT R46, R29, UR6, R32.reuse, 0x78, !PT ;  /* 0x000000061d2e7c12 */ /* 0x100fe4000f8e7820 */
[----:B------:R-:W-:Y:S01]  /*b0d0*/  LOP3.LUT R35, R35, UR7, R32, 0x78, !PT ;  /* 0x0000000723237c12 */ /* 0x000fe2000f8e7820 */
[----:B------:R-:W1:Y:S01]  /*b0e0*/  LDCU.128 UR4, c[0x3][0x130] ;  /* 0x00c02600ff0477ac */ /* 0x000e620008000c00 */
[C---:B--2---:R-:W-:Y:S02]  /*b0f0*/  LOP3.LUT R27, R23.reuse, UR24, RZ, 0xc0, !PT ;  /* 0x00000018171b7c12 */ /* 0x044fe4000f8ec0ff */
[C---:B------:R-:W-:Y:S02]  /*b100*/  LOP3.LUT R29, R23.reuse, UR25, RZ, 0xc0, !PT ;  /* 0x00000019171d7c12 */ /* 0x040fe4000f8ec0ff */
[----:B------:R-:W-:-:S02]  /*b110*/  LOP3.LUT R33, R23, UR26, RZ, 0xc0, !PT ;  /* 0x0000001a17217c12 */ /* 0x000fc4000f8ec0ff */
[C---:B0-----:R-:W-:Y:S02]  /*b120*/  LOP3.LUT R57, R23.reuse, UR20, RZ, 0xc0, !PT ;  /* 0x0000001417397c12 */ /* 0x041fe4000f8ec0ff */
[----:B------:R-:W-:Y:S02]  /*b130*/  LOP3.LUT R61, R23, UR21, RZ, 0xc0, !PT ;  /* 0x00000015173d7c12 */ /* 0x000fe4000f8ec0ff */
[--C-:B---3--:R-:W-:Y:S02]  /*b140*/  LOP3.LUT R60, R27, UR12, R32.reuse, 0x78, !PT ;  /* 0x0000000c1b3c7c12 */ /* 0x108fe4000f8e7820 */
[--C-:B------:R-:W-:Y:S02]  /*b150*/  LOP3.LUT R58, R29, UR13, R32.reuse, 0x78, !PT ;  /* 0x0000000d1d3a7c12 */ /* 0x100fe4000f8e7820 */
[----:B------:R-:W-:Y:S02]  /*b160*/  LOP3.LUT R56, R33, UR14, R32, 0x78, !PT ;  /* 0x0000000e21387c12 */ /* 0x000fe4000f8e7820 */
[----:B------:R-:W-:-:S02]  /*b170*/  LOP3.LUT R49, R23, UR22, RZ, 0xc0, !PT ;  /* 0x0000001617317c12 */ /* 0x000fc4000f8ec0ff */
[C---:B------:R-:W-:Y:S01]  /*b180*/  LOP3.LUT R59, R23.reuse, UR23, RZ, 0xc0, !PT ;  /* 0x00000017173b7c12 */ /* 0x040fe2000f8ec0ff */
[----:B------:R-:W0:Y:S01]  /*b190*/  LDCU.128 UR20, c[0x3][0x1a0] ;  /* 0x00c03400ff1477ac */ /* 0x000e220008000c00 */
[C---:B------:R-:W-:Y:S02]  /*b1a0*/  LOP3.LUT R45, R23.reuse, UR27, RZ, 0xc0, !PT ;  /* 0x0000001b172d7c12 */ /* 0x040fe4000f8ec0ff */
[C---:B------:R-:W-:Y:S01]  /*b1b0*/  LOP3.LUT R27, R23.reuse, UR28, RZ, 0xc0, !PT ;  /* 0x0000001c171b7c12 */ /* 0x040fe2000f8ec0ff */
[----:B------:R-:W2:Y:S01]  /*b1c0*/  LDCU.128 UR24, c[0x3][0x1c0] ;  /* 0x00c03800ff1877ac */ /* 0x000ea20008000c00 */
[C---:B------:R-:W-:Y:S02]  /*b1d0*/  LOP3.LUT R29, R23.reuse, UR29, RZ, 0xc0, !PT ;  /* 0x0000001d171d7c12 */ /* 0x040fe4000f8ec0ff */
[C---:B------:R-:W-:Y:S02]  /*b1e0*/  LOP3.LUT R33, R23.reuse, UR30, RZ, 0xc0, !PT ;  /* 0x0000001e17217c12 */ /* 0x040fe4000f8ec0ff */
[----:B------:R-:W-:Y:S01]  /*b1f0*/  LOP3.LUT R23, R23, UR31, RZ, 0xc0, !PT ;  /* 0x0000001f17177c12 */ /* 0x000fe2000f8ec0ff */
[----:B------:R-:W3:Y:S01]  /*b200*/  LDCU.128 UR28, c[0x3][0xa60] ;  /* 0x00c14c00ff1c77ac */ /* 0x000ee20008000c00 */
[----:B-----5:R-:W-:-:S02]  /*b210*/  LOP3.LUT R57, R57, UR8, R32, 0x78, !PT ;  /* 0x0000000839397c12 */ /* 0x020fc4000f8e7820 */
[--C-:B------:R-:W-:Y:S02]  /*b220*/  LOP3.LUT R61, R61, UR9, R32.reuse, 0x78, !PT ;  /* 0x000000093d3d7c12 */ /* 0x100fe4000f8e7820 */
[--C-:B------:R-:W-:Y:S02]  /*b230*/  LOP3.LUT R49, R49, UR10, R32.reuse, 0x78, !PT ;  /* 0x0000000a31317c12 */ /* 0x100fe4000f8e7820 */
[--C-:B------:R-:W-:Y:S01]  /*b240*/  LOP3.LUT R59, R59, UR11, R32.reuse, 0x78, !PT ;  /* 0x0000000b3b3b7c12 */ /* 0x100fe2000f8e7820 */
[----:B------:R-:W5:Y:S01]  /*b250*/  LDCU.128 UR8, c[0x3][0x180] ;  /* 0x00c03000ff0877ac */ /* 0x000f620008000c00 */
[--C-:B------:R-:W-:Y:S02]  /*b260*/  LOP3.LUT R48, R45, UR15, R32.reuse, 0x78, !PT ;  /* 0x0000000f2d307c12 */ /* 0x100fe4000f8e7820 */
[--C-:B-1----:R-:W-:Y:S01]  /*b270*/  LOP3.LUT R54, R27, UR4, R32.reuse, 0x78, !PT ;  /* 0x000000041b367c12 */ /* 0x102fe2000f8e7820 */
[----:B------:R-:W1:Y:S01]  /*b280*/  LDCU.128 UR12, c[0x3][0x190] ;  /* 0x00c03200ff0c77ac */ /* 0x000e620008000c00 */
[----:B------:R-:W-:-:S02]  /*b290*/  LOP3.LUT R52, R29, UR5, R32, 0x78, !PT ;  /* 0x000000051d347c12 */ /* 0x000fc4000f8e7820 */
[--C-:B------:R-:W-:Y:S02]  /*b2a0*/  LOP3.LUT R50, R33, UR6, R32.reuse, 0x78, !PT ;  /* 0x0000000621327c12 */ /* 0x100fe4000f8e7820 */
[----:B------:R-:W-:Y:S01]  /*b2b0*/  LOP3.LUT R32, R23, UR7, R32, 0x78, !PT ;  /* 0x0000000717207c12 */ /* 0x000fe2000f8e7820 */
[----:B------:R-:W-:Y:S01]  /*b2c0*/  IMAD.SHL.U32 R45, R44, 0x20000000, RZ ;  /* 0x200000002c2d7824 */ /* 0x000fe200078e00ff */
[----:B------:R-:W3:Y:S01]  /*b2d0*/  LDG.E.U8 R23, desc[UR16][R2.64+0xa] ;  /* 0x00000a1002177981 */ /* 0x000ee2000c1e1100 */
[----:B------:R-:W4:Y:S03]  /*b2e0*/  LDCU.128 UR4, c[0x3][0x1b0] ;  /* 0x00c03600ff0477ac */ /* 0x000f260008000c00 */
[----:B------:R-:W-:-:S04]  /*b2f0*/  SHF.R.S32.HI R29, RZ, 0x1f, R45 ;  /* 0x0000001fff1d7819 */ /* 0x000fc8000001142d */
[--C-:B-----5:R-:W-:Y:S02]  /*b300*/  LOP3.LUT R20, R20, UR8, R29.reuse, 0x78, !PT ;  /* 0x0000000814147c12 */ /* 0x120fe4000f8e781d */
[--C-:B------:R-:W-:Y:S02]  /*b310*/  LOP3.LUT R43, R43, UR9, R29.reuse, 0x78, !PT ;  /* 0x000000092b2b7c12 */ /* 0x100fe4000f8e781d */
[--C-:B------:R-:W-:Y:S02]  /*b320*/  LOP3.LUT R46, R46, UR10, R29.reuse, 0x78, !PT ;  /* 0x0000000a2e2e7c12 */ /* 0x100fe4000f8e781d */
[--C-:B------:R-:W-:Y:S01]  /*b330*/  LOP3.LUT R35, R35, UR11, R29.reuse, 0x78, !PT ;  /* 0x0000000b23237c12 */ /* 0x100fe2000f8e781d */
[----:B------:R-:W5:Y:S01]  /*b340*/  LDCU.128 UR8, c[0x3][0x1d0] ;  /* 0x00c03a00ff0877ac */ /* 0x000f620008000c00 */
[----:B------:R-:W-:Y:S01]  /*b350*/  IMAD.SHL.U32 R27, R44, 0x10000000, RZ ;  /* 0x100000002c1b7824 */ /* 0x000fe200078e00ff */
[--C-:B-1----:R-:W-:Y:S02]  /*b360*/  LOP3.LUT R57, R57, UR12, R29.reuse, 0x78, !PT ;  /* 0x0000000c39397c12 */ /* 0x102fe4000f8e781d */
[----:B------:R-:W-:-:S02]  /*b370*/  LOP3.LUT R61, R61, UR13, R29, 0x78, !PT ;  /* 0x0000000d3d3d7c12 */ /* 0x000fc4000f8e781d */
[--C-:B------:R-:W-:Y:S02]  /*b380*/  LOP3.LUT R49, R49, UR14, R29.reuse, 0x78, !PT ;  /* 0x0000000e31317c12 */ /* 0x100fe4000f8e781d */
[--C-:B------:R-:W-:Y:S01]  /*b390*/  LOP3.LUT R59, R59, UR15, R29.reuse, 0x78, !PT ;  /* 0x0000000f3b3b7c12 */ /* 0x100fe2000f8e781d */
[----:B------:R-:W1:Y:S01]  /*b3a0*/  LDCU.128 UR12, c[0x3][0x1e0] ;  /* 0x00c03c00ff0c77ac */ /* 0x000e620008000c00 */
[--C-:B0-----:R-:W-:Y:S02]  /*b3b0*/  LOP3.LUT R60, R60, UR20, R29.reuse, 0x78, !PT ;  /* 0x000000143c3c7c12 */ /* 0x101fe4000f8e781d */
[--C-:B------:R-:W-:Y:S02]  /*b3c0*/  LOP3.LUT R58, R58, UR21, R29.reuse, 0x78, !PT ;  /* 0x000000153a3a7c12 */ /* 0x100fe4000f8e781d */
[--C-:B------:R-:W-:Y:S02]  /*b3d0*/  LOP3.LUT R56, R56, UR22, R29.reuse, 0x78, !PT ;  /* 0x0000001638387c12 */ /* 0x100fe4000f8e781d */
[----:B------:R-:W-:Y:S01]  /*b3e0*/  LOP3.LUT R48, R48, UR23, R29, 0x78, !PT ;  /* 0x0000001730307c12 */ /* 0x000fe2000f8e781d */
[----:B------:R-:W0:Y:S01]  /*b3f0*/  LDCU.128 UR20, c[0x3][0x1f0] ;  /* 0x00c03e00ff1477ac */ /* 0x000e220008000c00 */
[----:B------:R-:W-:-:S02]  /*b400*/  SHF.R.S32.HI R27, RZ, 0x1f, R27 ;  /* 0x0000001fff1b7819 */ /* 0x000fc4000001141b */
[--C-:B----4-:R-:W-:Y:S02]  /*b410*/  LOP3.LUT R54, R54, UR4, R29.reuse, 0x78, !PT ;  /* 0x0000000436367c12 */ /* 0x110fe4000f8e781d */
[--C-:B------:R-:W-:Y:S02]  /*b420*/  LOP3.LUT R52, R52, UR5, R29.reuse, 0x78, !PT ;  /* 0x0000000534347c12 */ /* 0x100fe4000f8e781d */
[--C-:B------:R-:W-:Y:S02]  /*b430*/  LOP3.LUT R50, R50, UR6, R29.reuse, 0x78, !PT ;  /* 0x0000000632327c12 */ /* 0x100fe4000f8e781d */
[----:B------:R-:W-:Y:S01]  /*b440*/  LOP3.LUT R32, R32, UR7, R29, 0x78, !PT ;  /* 0x0000000720207c12 */ /* 0x000fe2000f8e781d */
[----:B------:R-:W4:Y:S01]  /*b450*/  LDCU.128 UR4, c[0x3][0x200] ;  /* 0x00c04000ff0477ac */ /* 0x000f220008000c00 */
[--C-:B--2---:R-:W-:Y:S02]  /*b460*/  LOP3.LUT R20, R20, UR24, R27.reuse, 0x78, !PT ;  /* 0x0000001814147c12 */ /* 0x104fe4000f8e781b */
[----:B------:R-:W-:-:S02]  /*b470*/  LOP3.LUT R43, R43, UR25, R27, 0x78, !PT ;  /* 0x000000192b2b7c12 */ /* 0x000fc4000f8e781b */
[--C-:B------:R-:W-:Y:S02]  /*b480*/  LOP3.LUT R46, R46, UR26, R27.reuse, 0x78, !PT ;  /* 0x0000001a2e2e7c12 */ /* 0x100fe4000f8e781b */
[--C-:B------:R-:W-:Y:S01]  /*b490*/  LOP3.LUT R35, R35, UR27, R27.reuse, 0x78, !PT ;  /* 0x0000001b23237c12 */ /* 0x100fe2000f8e781b */
[----:B------:R-:W2:Y:S01]  /*b4a0*/  LDCU.128 UR24, c[0x3][0x210] ;  /* 0x00c04200ff1877ac */ /* 0x000ea20008000c00 */
[--C-:B-----5:R-:W-:Y:S02]  /*b4b0*/  LOP3.LUT R57, R57, UR8, R27.reuse, 0x78, !PT ;  /* 0x0000000839397c12 */ /* 0x120fe4000f8e781b */
[--C-:B------:R-:W-:Y:S02]  /*b4c0*/  LOP3.LUT R61, R61, UR9, R27.reuse, 0x78, !PT ;  /* 0x000000093d3d7c12 */ /* 0x100fe4000f8e781b */
[--C-:B------:R-:W-:Y:S02]  /*b4d0*/  LOP3.LUT R49, R49, UR10, R27.reuse, 0x78, !PT ;  /* 0x0000000a31317c12 */ /* 0x100fe4000f8e781b */
[--C-:B------:R-:W-:Y:S01]  /*b4e0*/  LOP3.LUT R59, R59, UR11, R27.reuse, 0x78, !PT ;  /* 0x0000000b3b3b7c12 */ /* 0x100fe2000f8e781b */
[----:B------:R-:W5:Y:S01]  /*b4f0*/  LDCU.128 UR8, c[0x3][0x220] ;  /* 0x00c04400ff0877ac */ /* 0x000f620008000c00 */
[----:B------:R-:W-:Y:S01]  /*b500*/  IMAD.SHL.U32 R33, R44, 0x8000000, RZ ;  /* 0x080000002c217824 */ /* 0x000fe200078e00ff */
[----:B-1----:R-:W-:-:S02]  /*b510*/  LOP3.LUT R29, R48, UR15, R27, 0x78, !PT ;  /* 0x0000000f301d7c12 */ /* 0x002fc4000f8e781b */
[----:B------:R-:W-:Y:S02]  /*b520*/  LOP3.LUT R55, R60, UR12, R27, 0x78, !PT ;  /* 0x0000000c3c377c12 */ /* 0x000fe4000f8e781b */
[----:B------:R-:W-:Y:S02]  /*b530*/  SHF.R.S32.HI R48, RZ, 0x1f, R33 ;  /* 0x0000001fff307819 */ /* 0x000fe40000011421 */
[--C-:B------:R-:W-:Y:S02]  /*b540*/  LOP3.LUT R53, R58, UR13, R27.reuse, 0x78, !PT ;  /* 0x0000000d3a357c12 */ /* 0x100fe4000f8e781b */
[--C-:B------:R-:W-:Y:S01]  /*b550*/  LOP3.LUT R51, R56, UR14, R27.reuse, 0x78, !PT ;  /* 0x0000000e38337c12 */ /* 0x100fe2000f8e781b */
[----:B------:R-:W1:Y:S01]  /*b560*/  LDCU.128 UR12, c[0x3][0x230] ;  /* 0x00c04600ff0c77ac */ /* 0x000e620008000c00 */
        /* <DEDUP_REMOVED lines=10> */
[----:B--2---:R-:W-:-:S02]  /*b610*/  LOP3.LUT R57, R57, UR24, R48, 0x78, !PT ;  /* 0x0000001839397c12 */ /* 0x004fc4000f8e7830 */
[--C-:B------:R-:W-:Y:S02]  /*b620*/  LOP3.LUT R61, R61, UR25, R48.reuse, 0x78, !PT ;  /* 0x000000193d3d7c12 */ /* 0x100fe4000f8e7830 */
[--C-:B------:R-:W-:Y:S02]  /*b630*/  LOP3.LUT R49, R49, UR26, R48.reuse, 0x78, !PT ;  /* 0x0000001a31317c12 */ /* 0x100fe4000f8e7830 */
[--C-:B------:R-:W-:Y:S01]  /*b640*/  LOP3.LUT R59, R59, UR27, R48.reuse, 0x78, !PT ;  /* 0x0000001b3b3b7c12 */ /* 0x100fe2000f8e7830 */
[----:B------:R-:W2:Y:S01]  /*b650*/  LDCU.128 UR24, c[0x3][0x260] ;  /* 0x00c04c00ff1877ac */ /* 0x000ea20008000c00 */
[--C-:B-----5:R-:W-:Y:S02]  /*b660*/  LOP3.LUT R60, R55, UR8, R48.reuse, 0x78, !PT ;  /* 0x00000008373c7c12 */ /* 0x120fe4000f8e7830 */
[--C-:B------:R-:W-:Y:S02]  /*b670*/  LOP3.LUT R58, R53, UR9, R48.reuse, 0x78, !PT ;  /* 0x00000009353a7c12 */ /* 0x100fe4000f8e7830 */
[----:B------:R-:W-:-:S02]  /*b680*/  LOP3.LUT R56, R51, UR10, R48, 0x78, !PT ;  /* 0x0000000a33387c12 */ /* 0x000fc4000f8e7830 */
[--C-:B------:R-:W-:Y:S01]  /*b690*/  LOP3.LUT R32, R29, UR11, R48.reuse, 0x78, !PT ;  /* 0x0000000b1d207c12 */ /* 0x100fe2000f8e7830 */
[----:B------:R-:W5:Y:S01]  /*b6a0*/  LDCU.128 UR8, c[0x3][0x270] ;  /* 0x00c04e00ff0877ac */ /* 0x000f620008000c00 */
[C---:B------:R-:W-:Y:S01]  /*b6b0*/  IMAD.SHL.U32 R50, R44.reuse, 0x4000000, RZ ;  /* 0x040000002c327824 */ /* 0x040fe200078e00ff */
[--C-:B-1----:R-:W-:Y:S02]  /*b6c0*/  LOP3.LUT R54, R47, UR12, R48.reuse, 0x78, !PT ;  /* 0x0000000c2f367c12 */ /* 0x102fe4000f8e7830 */
[----:B------:R-:W-:Y:S02]  /*b6d0*/  LOP3.LUT R52, R45, UR13, R48, 0x78, !PT ;  /* 0x0000000d2d347c12 */ /* 0x000fe4000f8e7830 */
[----:B------:R-:W-:Y:S02]  /*b6e0*/  SHF.R.S32.HI R29, RZ, 0x1f, R50 ;  /* 0x0000001fff1d7819 */ /* 0x000fe40000011432 */
[--C-:B------:R-:W-:Y:S01]  /*b6f0*/  LOP3.LUT R50, R33, UR14, R48.reuse, 0x78, !PT ;  /* 0x0000000e21327c12 */ /* 0x100fe2000f8e7830 */
[----:B------:R-:W-:Y:S01]  /*b700*/  IMAD.SHL.U32 R33, R44, 0x2000000, RZ ;  /* 0x020000002c217824 */ /* 0x000fe200078e00ff */
[----:B------:R-:W-:Y:S01]  /*b710*/  LOP3.LUT R48, R27, UR15, R48, 0x78, !PT ;  /* 0x0000000f1b307c12 */ /* 0x000fe2000f8e7830 */
[----:B------:R-:W1:Y:S01]  /*b720*/  LDCU.128 UR12, c[0x3][0x280] ;  /* 0x00c05000ff0c77ac */ /* 0x000e620008000c00 */
        /* <DEDUP_REMOVED lines=10> */
[----:B--2---:R-:W-:Y:S02]  /*b7d0*/  LOP3.LUT R27, R32, UR27, R29, 0x78, !PT ;  /* 0x0000001b201b7c12 */ /* 0x004fe4000f8e781d */
[----:B------:R-:W-:Y:S02]  /*b7e0*/  SHF.R.S32.HI R32, RZ, 0x1f, R33 ;  /* 0x0000001fff207819 */ /* 0x000fe40000011421 */
[--C-:B------:R-:W-:Y:S02]  /*b7f0*/  LOP3.LUT R55, R60, UR24, R29.reuse, 0x78, !PT ;  /* 0x000000183c377c12 */ /* 0x100fe4000f8e781d */
[--C-:B------:R-:W-:Y:S02]  /*b800*/  LOP3.LUT R53, R58, UR25, R29.reuse, 0x78, !PT ;  /* 0x000000193a357c12 */ /* 0x100fe4000f8e781d */
[--C-:B------:R-:W-:Y:S01]  /*b810*/  LOP3.LUT R51, R56, UR26, R29.reuse, 0x78, !PT ;  /* 0x0000001a38337c12 */ /* 0x100fe2000f8e781d */
[----:B------:R-:W2:Y:S01]  /*b820*/  LDCU.128 UR24, c[0x3][0x2b0] ;  /* 0x00c05600ff1877ac */ /* 0x000ea20008000c00 */
[----:B-----5:R-:W-:-:S02]  /*b830*/  LOP3.LUT R47, R54, UR8, R29, 0x78, !PT ;  /* 0x00000008362f7c12 */ /* 0x020fc4000f8e781d */
[--C-:B------:R-:W-:Y:S02]  /*b840*/  LOP3.LUT R45, R52, UR9, R29.reuse, 0x78, !PT ;  /* 0x00000009342d7c12 */ /* 0x100fe4000f8e781d */
[--C-:B------:R-:W-:Y:S02]  /*b850*/  LOP3.LUT R33, R50, UR10, R29.reuse, 0x78, !PT ;  /* 0x0000000a32217c12 */ /* 0x100fe4000f8e781d */
[----:B------:R-:W-:Y:S01]  /*b860*/  LOP3.LUT R29, R48, UR11, R29, 0x78, !PT ;  /* 0x0000000b301d7c12 */ /* 0x000fe2000f8e781d */
[----:B------:R-:W5:Y:S01]  /*b870*/  LDCU.128 UR8, c[0x3][0x2c0] ;  /* 0x00c05800ff0877ac */ /* 0x000f620008000c00 */
[----:B------:R-:W-:Y:S02]  /*b880*/  SHF.R.U32.HI R44, RZ, 0x7, R44 ;  /* 0x00000007ff2c7819 */ /* 0x000fe4000001162c */
        /* <DEDUP_REMOVED lines=8> */
[--C-:B------:R-:W-:Y:S01]  /*b910*/  LOP3.LUT R60, R59, UR23, R32.reuse, 0x78, !PT ;  /* 0x000000173b3c7c12 */ /* 0x100fe2000f8e7820 */
[----:B------:R-:W0:Y:S01]  /*b920*/  LDCU.128 UR20, c[0x3][0x2e0] ;  /* 0x00c05c00ff1477ac */ /* 0x000e220008000c00 */
[----:B----4-:R-:W-:Y:S01]  /*b930*/  LOP3.LUT R48, R27, UR7, R32, 0x78, !PT ;  /* 0x000000071b307c12 */ /* 0x010fe2000f8e7820 */
[----:B------:R-:W-:Y:S01]  /*b940*/  IMAD.MOV R27, RZ, RZ, -R44 ;  /* 0x000000ffff1b7224 */ /* 0x000fe200078e0a2c */
[----:B------:R-:W-:-:S02]  /*b950*/  LOP3.LUT R58, R55, UR4, R32, 0x78, !PT ;  /* 0x00000004373a7c12 */ /* 0x000fc4000f8e7820 */
[--C-:B------:R-:W-:Y:S02]  /*b960*/  LOP3.LUT R56, R53, UR5, R32.reuse, 0x78, !PT ;  /* 0x0000000535387c12 */ /* 0x100fe4000f8e7820 */
[--C-:B------:R-:W-:Y:S01]  /*b970*/  LOP3.LUT R54, R51, UR6, R32.reuse, 0x78, !PT ;  /* 0x0000000633367c12 */ /* 0x100fe2000f8e7820 */
[----:B------:R-:W4:Y:S01]  /*b980*/  LDCU.128 UR4, c[0x3][0x2f0] ;  /* 0x00c05e00ff0477ac */ /* 0x000f220008000c00 */
[--C-:B-----5:R-:W-:Y:S02]  /*b990*/  LOP3.LUT R20, R20, UR8, R27.reuse, 0x78, !PT ;  /* 0x0000000814147c12 */ /* 0x120fe4000f8e781b */
[--C-:B------:R-:W-:Y:S02]  /*b9a0*/  LOP3.LUT R43, R43, UR9, R27.reuse, 0x78, !PT ;  /* 0x000000092b2b7c12 */ /* 0x100fe4000f8e781b */
[--C-:B------:R-:W-:Y:S02]  /*b9b0*/  LOP3.LUT R46, R46, UR10, R27.reuse, 0x78, !PT ;  /* 0x0000000a2e2e7c12 */ /* 0x100fe4000f8e781b */
[----:B------:R-:W-:Y:S01]  /*b9c0*/  LOP3.LUT R35, R35, UR11, R27, 0x78, !PT ;  /* 0x0000000b23237c12 */ /* 0x000fe2000f8e781b */
[----:B------:R-:W5:Y:S01]  /*b9d0*/  LDCU.128 UR8, c[0x3][0x310] ;  /* 0x00c06200ff0877ac */ /* 0x000f620008000c00 */
[----:B--2---:R-:W-:-:S02]  /*b9e0*/  LOP3.LUT R52, R47, UR24, R32, 0x78, !PT ;  /* 0x000000182f347c12 */ /* 0x004fc4000f8e7820 */
[--C-:B------:R-:W-:Y:S02]  /*b9f0*/  LOP3.LUT R50, R45, UR25, R32.reuse, 0x78, !PT ;  /* 0x000000192d327c12 */ /* 0x100fe4000f8e7820 */
[--C-:B------:R-:W-:Y:S02]  /*ba00*/  LOP3.LUT R44, R33, UR26, R32.reuse, 0x78, !PT ;  /* 0x0000001a212c7c12 */ /* 0x100fe4000f8e7820 */
[----:B------:R-:W-:Y:S01]  /*ba10*/  LOP3.LUT R32, R29, UR27, R32, 0x78, !PT ;  /* 0x0000001b1d207c12 */ /* 0x000fe2000f8e7820 */
[----:B------:R-:W2:Y:S01]  /*ba20*/  LDCU.128 UR24, c[0x3][0x300] ;  /* 0x00c06000ff1877ac */ /* 0x000ea20008000c00 */
[----:B------:R-:W-:Y:S02]  /*ba30*/  LOP3.LUT R33, R28, 0x1, RZ, 0xc0, !PT ;  /* 0x000000011c217812 */ /* 0x000fe400078ec0ff */
        /* <DEDUP_REMOVED lines=10> */
[----:B------:R-:W-:Y:S01]  /*bae0*/  IMAD.MOV R48, RZ, RZ, -R33 ;  /* 0x000000ffff307224 */ /* 0x000fe200078e0a21 */
[----:B----4-:R-:W-:-:S02]  /*baf0*/  LOP3.LUT R47, R52, UR4, R27, 0x78, !PT ;  /* 0x00000004342f7c12 */ /* 0x010fc4000f8e781b */
[--C-:B------:R-:W-:Y:S02]  /*bb00*/  LOP3.LUT R45, R50, UR5, R27.reuse, 0x78, !PT ;  /* 0x00000005322d7c12 */ /* 0x100fe4000f8e781b */
[--C-:B------:R-:W-:Y:S02]  /*bb10*/  LOP3.LUT R33, R44, UR6, R27.reuse, 0x78, !PT ;  /* 0x000000062c217c12 */ /* 0x100fe4000f8e781b */
[----:B------:R-:W-:Y:S01]  /*bb20*/  LOP3.LUT R27, R32, UR7, R27, 0x78, !PT ;  /* 0x00000007201b7c12 */ /* 0x000fe2000f8e781b */
[----:B------:R-:W4:Y:S01]  /*bb30*/  LDCU.128 UR4, c[0x3][0x340] ;  /* 0x00c06800ff0477ac */ /* 0x000f220008000c00 */
[--C-:B-----5:R-:W-:Y:S02]  /*bb40*/  LOP3.LUT R44, R57, UR8, R48.reuse, 0x78, !PT ;  /* 0x00000008392c7c12 */ /* 0x120fe4000f8e7830 */
[--C-:B------:R-:W-:Y:S02]  /*bb50*/  LOP3.LUT R61, R61, UR9, R48.reuse, 0x78, !PT ;  /* 0x000000093d3d7c12 */ /* 0x100fe4000f8e7830 */
[----:B------:R-:W-:-:S02]  /*bb60*/  LOP3.LUT R49, R49, UR10, R48, 0x78, !PT ;  /* 0x0000000a31317c12 */ /* 0x000fc4000f8e7830 */
[--C-:B------:R-:W-:Y:S01]  /*bb70*/  LOP3.LUT R59, R59, UR11, R48.reuse, 0x78, !PT ;  /* 0x0000000b3b3b7c12 */ /* 0x100fe2000f8e7830 */
[----:B------:R-:W5:Y:S01]  /*bb80*/  LDCU.128 UR8, c[0x3][0x360] ;  /* 0x00c06c00ff0877ac */ /* 0x000f620008000c00 */
[----:B------:R-:W-:Y:S01]  /*bb90*/  IMAD.SHL.U32 R50, R28, 0x40000000, RZ ;  /* 0x400000001c327824 */ /* 0x000fe200078e00ff */
[--C-:B--2---:R-:W-:Y:S02]  /*bba0*/  LOP3.LUT R20, R20, UR24, R48.reuse, 0x78, !PT ;  /* 0x0000001814147c12 */ /* 0x104fe4000f8e7830 */
[--C-:B------:R-:W-:Y:S02]  /*bbb0*/  LOP3.LUT R43, R43, UR25, R48.reuse, 0x78, !PT ;  /* 0x000000192b2b7c12 */ /* 0x100fe4000f8e7830 */
[--C-:B------:R-:W-:Y:S02]  /*bbc0*/  LOP3.LUT R46, R46, UR26, R48.reuse, 0x78, !PT ;  /* 0x0000001a2e2e7c12 */ /* 0x100fe4000f8e7830 */
[--C-:B------:R-:W-:Y:S01]  /*bbd0*/  LOP3.LUT R35, R35, UR27, R48.reuse, 0x78, !PT ;  /* 0x0000001b23237c12 */ /* 0x100fe2000f8e7830 */
[----:B------:R-:W2:Y:S01]  /*bbe0*/  LDCU.128 UR24, c[0x3][0x350] ;  /* 0x00c06a00ff1877ac */ /* 0x000ea20008000c00 */
[----:B-1----:R-:W-:-:S02]  /*bbf0*/  LOP3.LUT R32, R29, UR15, R48, 0x78, !PT ;  /* 0x0000000f1d207c12 */ /* 0x002fc4000f8e7830 */
[----:B------:R-:W-:Y:S02]  /*bc00*/  SHF.R.S32.HI R29, RZ, 0x1f, R50 ;  /* 0x0000001fff1d7819 */ /* 0x000fe40000011432 */
[--C-:B------:R-:W-:Y:S02]  /*bc10*/  LOP3.LUT R60, R55, UR12, R48.reuse, 0x78, !PT ;  /* 0x0000000c373c7c12 */ /* 0x100fe4000f8e7830 */
[--C-:B------:R-:W-:Y:S02]  /*bc20*/  LOP3.LUT R58, R53, UR13, R48.reuse, 0x78, !PT ;  /* 0x0000000d353a7c12 */ /* 0x100fe4000f8e7830 */
[--C-:B------:R-:W-:Y:S01]  /*bc30*/  LOP3.LUT R56, R51, UR14, R48.reuse, 0x78, !PT ;  /* 0x0000000e33387c12 */ /* 0x100fe2000f8e7830 */
[----:B------:R-:W1:Y:S01]  /*bc40*/  LDCU.128 UR12, c[0x3][0x370] ;  /* 0x00c06e00ff0c77ac */ /* 0x000e620008000c00 */
[--C-:B0-----:R-:W-:Y:S02]  /*bc50*/  LOP3.LUT R54, R47, UR20, R48.reuse, 0x78, !PT ;  /* 0x000000142f367c12 */ /* 0x101fe4000f8e7830 */
[----:B------:R-:W-:-:S02]  /*bc60*/  LOP3.LUT R52, R45, UR21, R48, 0x78, !PT ;  /* 0x000000152d347c12 */ /* 0x000fc4000f8e7830 */
[--C-:B------:R-:W-:Y:S02]  /*bc70*/  LOP3.LUT R50, R33, UR22, R48.reuse, 0x78, !PT ;  /* 0x0000001621327c12 */ /* 0x100fe4000f8e7830 */
[----:B------:R-:W-:Y:S01]  /*bc80*/  LOP3.LUT R48, R27, UR23, R48, 0x78, !PT ;  /* 0x000000171b307c12 */ /* 0x000fe2000f8e7830 */
[----:B------:R-:W-:Y:S01]  /*bc90*/  IMAD.SHL.U32 R27, R28, 0x20000000, RZ ;  /* 0x200000001c1b7824 */ /* 0x000fe200078e00ff */
[----:B------:R-:W0:Y:S01]  /*bca0*/  LDCU.128 UR20, c[0x3][0x380] ;  /* 0x00c07000ff1477ac */ /* 0x000e220008000c00 */
[--C-:B----4-:R-:W-:Y:S02]  /*bcb0*/  LOP3.LUT R20, R20, UR4, R29.reuse, 0x78, !PT ;  /* 0x0000000414147c12 */ /* 0x110fe4000f8e781d */
[--C-:B------:R-:W-:Y:S02]  /*bcc0*/  LOP3.LUT R43, R43, UR5, R29.reuse, 0x78, !PT ;  /* 0x000000052b2b7c12 */ /* 0x100fe4000f8e781d */
[--C-:B------:R-:W-:Y:S02]  /*bcd0*/  LOP3.LUT R46, R46, UR6, R29.reuse, 0x78, !PT ;  /* 0x000000062e2e7c12 */ /* 0x100fe4000f8e781d */
[--C-:B------:R-:W-:Y:S01]  /*bce0*/  LOP3.LUT R35, R35, UR7, R29.reuse, 0x78, !PT ;  /* 0x0000000723237c12 */ /* 0x100fe2000f8e781d */
[----:B------:R-:W4:Y:S01]  /*bcf0*/  LDCU.128 UR4, c[0x3][0x390] ;  /* 0x00c07200ff0477ac */ /* 0x000f220008000c00 */
[----:B-----5:R-:W-:-:S02]  /*bd00*/  LOP3.LUT R33, R32, UR11, R29, 0x78, !PT ;  /* 0x0000000b20217c12 */ /* 0x020fc4000f8e781d */
[----:B------:R-:W-:Y:S02]  /*bd10*/  SHF.R.S32.HI R32, RZ, 0x1f, R27 ;  /* 0x0000001fff207819 */ /* 0x000fe4000001141b */
[----:B------:R-:W5:Y:S01]  /*bd20*/  LDG.E.U8 R27, desc[UR16][R2.64+0xb] ;  /* 0x00000b10021b7981 */ /* 0x000f62000c1e1100 */
[--C-:B--2---:R-:W-:Y:S02]  /*bd30*/  LOP3.LUT R44, R44, UR24, R29.reuse, 0x78, !PT ;  /* 0x000000182c2c7c12 */ /* 0x104fe4000f8e781d */
[--C-:B------:R-:W-:Y:S02]  /*bd40*/  LOP3.LUT R61, R61, UR25, R29.reuse, 0x78, !PT ;  /* 0x000000193d3d7c12 */ /* 0x100fe4000f8e781d */
[--C-:B------:R-:W-:Y:S02]  /*bd50*/  LOP3.LUT R49, R49, UR26, R29.reuse, 0x78, !PT ;  /* 0x0000001a31317c12 */ /* 0x100fe4000f8e781d */
[--C-:B------:R-:W-:Y:S01]  /*bd60*/  LOP3.LUT R59, R59, UR27, R29.reuse, 0x78, !PT ;  /* 0x0000001b3b3b7c12 */ /* 0x100fe2000f8e781d */
[----:B------:R-:W2:Y:S01]  /*bd70*/  LDCU.128 UR24, c[0x3][0x3a0] ;  /* 0x00c07400ff1877ac */ /* 0x000ea20008000c00 */
[----:B------:R-:W-:-:S02]  /*bd80*/  LOP3.LUT R57, R60, UR8, R29, 0x78, !PT ;  /* 0x000000083c397c12 */ /* 0x000fc4000f8e781d */
[--C-:B------:R-:W-:Y:S02]  /*bd90*/  LOP3.LUT R55, R58, UR9, R29.reuse, 0x78, !PT ;  /* 0x000000093a377c12 */ /* 0x100fe4000f8e781d */
[--C-:B------:R-:W-:Y:S01]  /*bda0*/  LOP3.LUT R53, R56, UR10, R29.reuse, 0x78, !PT ;  /* 0x0000000a38357c12 */ /* 0x100fe2000f8e781d */
[----:B------:R-:W3:Y:S01]  /*bdb0*/  LDCU.128 UR8, c[0x3][0x3b0] ;  /* 0x00c07600ff0877ac */ /* 0x000ee20008000c00 */
[--C-:B-1----:R-:W-:Y:S02]  /*bdc0*/  LOP3.LUT R51, R54, UR12, R29.reuse, 0x78, !PT ;  /* 0x0000000c36337c12 */ /* 0x102fe4000f8e781d */
[--C-:B------:R-:W-:Y:S02]  /*bdd0*/  LOP3.LUT R47, R52, UR13, R29.reuse, 0x78, !PT ;  /* 0x0000000d342f7c12 */ /* 0x100fe4000f8e781d */
[--C-:B------:R-:W-:Y:S02]  /*bde0*/  LOP3.LUT R45, R50, UR14, R29.reuse, 0x78, !PT ;  /* 0x0000000e322d7c12 */ /* 0x100fe4000f8e781d */
        /* <DEDUP_REMOVED lines=12> */
[----:B------:R-:W-:Y:S01]  /*beb0*/  IMAD.SHL.U32 R50, R28, 0x10000000, RZ ;  /* 0x100000001c327824 */ /* 0x000fe200078e00ff */
[--C-:B--2---:R-:W-:Y:S02]  /*bec0*/  LOP3.LUT R48, R33, UR27, R32.reuse, 0x78, !PT ;  /* 0x0000001b21307c12 */ /* 0x104fe4000f8e7820 */
[----:B------:R-:W-:Y:S02]  /*bed0*/  LOP3.LUT R60, R57, UR24, R32, 0x78, !PT ;  /* 0x00000018393c7c12 */ /* 0x000fe4000f8e7820 */
[----:B------:R-:W-:Y:S02]  /*bee0*/  SHF.R.S32.HI R33, RZ, 0x1f, R50 ;  /* 0x0000001fff217819 */ /* 0x000fe40000011432 */
[--C-:B------:R-:W-:Y:S02]  /*bef0*/  LOP3.LUT R58, R55, UR25, R32.reuse, 0x78, !PT ;  /* 0x00000019373a7c12 */ /* 0x100fe4000f8e7820 */
[--C-:B------:R-:W-:Y:S01]  /*bf00*/  LOP3.LUT R56, R53, UR26, R32.reuse, 0x78, !PT ;  /* 0x0000001a35387c12 */ /* 0x100fe2000f8e7820 */
[----:B------:R-:W2:Y:S01]  /*bf10*/  LDCU.128 UR24, c[0x3][0x3f0] ;  /* 0x00c07e00ff1877ac */ /* 0x000ea20008000c00 */
        /* <DEDUP_REMOVED lines=20> */
[----:B------:R-:W-:Y:S01]  /*c060*/  IMAD.SHL.U32 R45, R28, 0x8000000, RZ ;  /* 0x080000001c2d7824 */ /* 0x000fe200078e00ff */
[----:B--2---:R-:W-:-:S04]  /*c070*/  LOP3.LUT R51, R54, UR24, R33, 0x78, !PT ;  /* 0x0000001836337c12 */ /* 0x004fc8000f8e7821 */
[----:B------:R-:W-:Y:S02]  /*c080*/  SHF.R.S32.HI R48, RZ, 0x1f, R45 ;  /* 0x0000001fff307819 */ /* 0x000fe4000001142d */
[--C-:B------:R-:W-:Y:S01]  /*c090*/  LOP3.LUT R45, R50, UR26, R33.reuse, 0x78, !PT ;  /* 0x0000001a322d7c12 */ /* 0x100fe2000f8e7821 */
[----:B------:R-:W-:Y:S01]  /*c0a0*/  IMAD.SHL.U32 R50, R28, 0x4000000, RZ ;  /* 0x040000001c327824 */ /* 0x000fe200078e00ff */
[--C-:B------:R-:W-:Y:S02]  /*c0b0*/  LOP3.LUT R47, R52, UR25, R33.reuse, 0x78, !PT ;  /* 0x00000019342f7c12 */ /* 0x100fe4000f8e7821 */
[----:B------:R-:W-:Y:S01]  /*c0c0*/  LOP3.LUT R33, R32, UR27, R33, 0x78, !PT ;  /* 0x0000001b20217c12 */ /* 0x000fe2000f8e7821 */
[----:B------:R-:W2:Y:S01]  /*c0d0*/  LDCU.128 UR24, c[0x3][0x440] ;  /* 0x00c08800ff1877ac */ /* 0x000ea20008000c00 */
        /* <DEDUP_REMOVED lines=10> */
[----:B0-----:R-:W-:-:S02]  /*c180*/  LOP3.LUT R32, R29, UR23, R48, 0x78, !PT ;  /* 0x000000171d207c12 */ /* 0x001fc4000f8e7830 */
[----:B------:R-:W-:Y:S02]  /*c190*/  SHF.R.S32.HI R29, RZ, 0x1f, R50 ;  /* 0x0000001fff1d7819 */ /* 0x000fe40000011432 */
[--C-:B------:R-:W-:Y:S02]  /*c1a0*/  LOP3.LUT R60, R57, UR20, R48.reuse, 0x78, !PT ;  /* 0x00000014393c7c12 */ /* 0x100fe4000f8e7830 */
[--C-:B------:R-:W-:Y:S02]  /*c1b0*/  LOP3.LUT R58, R55, UR21, R48.reuse, 0x78, !PT ;  /* 0x00000015373a7c12 */ /* 0x100fe4000f8e7830 */
[--C-:B------:R-:W-:Y:S01]  /*c1c0*/  LOP3.LUT R56, R53, UR22, R48.reuse, 0x78, !PT ;  /* 0x0000001635387c12 */ /* 0x100fe2000f8e7830 */
[----:B------:R-:W0:Y:S01]  /*c1d0*/  LDCU.128 UR20, c[0x3][0x470] ;  /* 0x00c08e00ff1477ac */ /* 0x000e220008000c00 */
[--C-:B----4-:R-:W-:Y:S02]  /*c1e0*/  LOP3.LUT R54, R51, UR4, R48.reuse, 0x78, !PT ;  /* 0x0000000433367c12 */ /* 0x110fe4000f8e7830 */
[----:B------:R-:W-:-:S02]  /*c1f0*/  LOP3.LUT R52, R47, UR5, R48, 0x78, !PT ;  /* 0x000000052f347c12 */ /* 0x000fc4000f8e7830 */
[--C-:B------:R-:W-:Y:S02]  /*c200*/  LOP3.LUT R50, R45, UR6, R48.reuse, 0x78, !PT ;  /* 0x000000062d327c12 */ /* 0x100fe4000f8e7830 */
[----:B------:R-:W-:Y:S01]  /*c210*/  LOP3.LUT R48, R33, UR7, R48, 0x78, !PT ;  /* 0x0000000721307c12 */ /* 0x000fe2000f8e7830 */
[----:B------:R-:W4:Y:S01]  /*c220*/  LDCU.128 UR4, c[0x3][0x480] ;  /* 0x00c09000ff0477ac */ /* 0x000f220008000c00 */
[----:B------:R-:W-:Y:S01]  /*c230*/  IMAD.SHL.U32 R45, R28, 0x2000000, RZ ;  /* 0x020000001c2d7824 */ /* 0x000fe200078e00ff */
[--C-:B--2---:R-:W-:Y:S02]  /*c240*/  LOP3.LUT R20, R20, UR24, R29.reuse, 0x78, !PT ;  /* 0x0000001814147c12 */ /* 0x104fe4000f8e781d */
[--C-:B------:R-:W-:Y:S02]  /*c250*/  LOP3.LUT R43, R43, UR25, R29.reuse, 0x78, !PT ;  /* 0x000000192b2b7c12 */ /* 0x100fe4000f8e781d */
[--C-:B------:R-:W-:Y:S02]  /*c260*/  LOP3.LUT R46, R46, UR26, R29.reuse, 0x78, !PT ;  /* 0x0000001a2e2e7c12 */ /* 0x100fe4000f8e781d */
[--C-:B------:R-:W-:Y:S01]  /*c270*/  LOP3.LUT R35, R35, UR27, R29.reuse, 0x78, !PT ;  /* 0x0000001b23237c12 */ /* 0x100fe2000f8e781d */
[----:B------:R-:W2:Y:S01]  /*c280*/  LDCU.128 UR24, c[0x3][0x490] ;  /* 0x00c09200ff1877ac */ /* 0x000ea20008000c00 */
[----:B---3--:R-:W-:-:S02]  /*c290*/  LOP3.LUT R44, R44, UR8, R29, 0x78, !PT ;  /* 0x000000082c2c7c12 */ /* 0x008fc4000f8e781d */
[--C-:B------:R-:W-:Y:S02]  /*c2a0*/  LOP3.LUT R61, R61, UR9, R29.reuse, 0x78, !PT ;  /* 0x000000093d3d7c12 */ /* 0x100fe4000f8e781d */
[--C-:B------:R-:W-:Y:S02]  /*c2b0*/  LOP3.LUT R49, R49, UR10, R29.reuse, 0x78, !PT ;  /* 0x0000000a31317c12 */ /* 0x100fe4000f8e781d */
[--C-:B------:R-:W-:Y:S01]  /*c2c0*/  LOP3.LUT R59, R59, UR11, R29.reuse, 0x78, !PT ;  /* 0x0000000b3b3b7c12 */ /* 0x100fe2000f8e781d */
[----:B------:R-:W3:Y:S01]  /*c2d0*/  LDCU.128 UR8, c[0x3][0x4a0] ;  /* 0x00c09400ff0877ac */ /* 0x000ee20008000c00 */
[----:B-1----:R-:W-:Y:S02]  /*c2e0*/  LOP3.LUT R33, R32, UR15, R29, 0x78, !PT ;  /* 0x0000000f20217c12 */ /* 0x002fe4000f8e781d */
[----:B------:R-:W-:-:S04]  /*c2f0*/  SHF.R.S32.HI R32, RZ, 0x1f, R45 ;  /* 0x0000001fff207819 */ /* 0x000fc8000001142d */
[--C-:B----4-:R-:W-:Y:S02]  /*c300*/  LOP3.LUT R20, R20, UR4, R32.reuse, 0x78, !PT ;  /* 0x0000000414147c12 */ /* 0x110fe4000f8e7820 */
[--C-:B------:R-:W-:Y:S02]  /*c310*/  LOP3.LUT R43, R43, UR5, R32.reuse, 0x78, !PT ;  /* 0x000000052b2b7c12 */ /* 0x100fe4000f8e7820 */
[--C-:B------:R-:W-:Y:S02]  /*c320*/  LOP3.LUT R46, R46, UR6, R32.reuse, 0x78, !PT ;  /* 0x000000062e2e7c12 */ /* 0x100fe4000f8e7820 */
[----:B------:R-:W-:Y:S01]  /*c330*/  LOP3.LUT R35, R35, UR7, R32, 0x78, !PT ;  /* 0x0000000723237c12 */ /* 0x000fe2000f8e7820 */
[----:B------:R-:W1:Y:S01]  /*c340*/  LDCU.128 UR4, c[0x3][0x4d0] ;  /* 0x00c09a00ff0477ac */ /* 0x000e620008000c00 */
        /* <DEDUP_REMOVED lines=9> */
[----:B------:R-:W-:-:S02]  /*c3e0*/  SHF.R.U32.HI R48, RZ, 0x7, R28 ;  /* 0x00000007ff307819 */ /* 0x000fc4000001161c */
[--C-:B--2---:R-:W-:Y:S02]  /*c3f0*/  LOP3.LUT R44, R44, UR24, R32.reuse, 0x78, !PT ;  /* 0x000000182c2c7c12 */ /* 0x104fe4000f8e7820 */
[--C-:B------:R-:W-:Y:S02]  /*c400*/  LOP3.LUT R61, R61, UR25, R32.reuse, 0x78, !PT ;  /* 0x000000193d3d7c12 */ /* 0x100fe4000f8e7820 */
[--C-:B------:R-:W-:Y:S02]  /*c410*/  LOP3.LUT R49, R49, UR26, R32.reuse, 0x78, !PT ;  /* 0x0000001a31317c12 */ /* 0x100fe4000f8e7820 */
[--C-:B------:R-:W-:Y:S01]  /*c420*/  LOP3.LUT R60, R59, UR27, R32.reuse, 0x78, !PT ;  /* 0x0000001b3b3c7c12 */ /* 0x100fe2000f8e7820 */
[----:B------:R-:W2:Y:S01]  /*c430*/  LDCU.128 UR24, c[0x3][0x4e0] ;  /* 0x00c09c00ff1877ac */ /* 0x000ea20008000c00 */
[----:B---3--:R-:W-:Y:S01]  /*c440*/  LOP3.LUT R28, R33, UR11, R32, 0x78, !PT ;  /* 0x0000000b211c7c12 */ /* 0x008fe2000f8e7820 */
[----:B------:R-:W-:Y:S01]  /*c450*/  IMAD.MOV R33, RZ, RZ, -R48 ;  /* 0x000000ffff217224 */ /* 0x000fe200078e0a30 */
        /* <DEDUP_REMOVED lines=9> */
[----:B----4-:R-:W-:-:S02]  /*c4f0*/  LOP3.LUT R48, R45, UR14, R32, 0x78, !PT ;  /* 0x0000000e2d307c12 */ /* 0x010fc4000f8e7820 */
[----:B------:R-:W-:Y:S02]  /*c500*/  LOP3.LUT R45, R23, 0x1, RZ, 0xc0, !PT ;  /* 0x00000001172d7812 */ /* 0x000fe400078ec0ff */
[--C-:B------:R-:W-:Y:S02]  /*c510*/  LOP3.LUT R52, R51, UR12, R32.reuse, 0x78, !PT ;  /* 0x0000000c33347c12 */ /* 0x100fe4000f8e7820 */
[--C-:B------:R-:W-:Y:S02]  /*c520*/  LOP3.LUT R50, R47, UR13, R32.reuse, 0x78, !PT ;  /* 0x0000000d2f327c12 */ /* 0x100fe4000f8e7820 */
[----:B------:R-:W-:Y:S01]  /*c530*/  LOP3.LUT R32, R29, UR15, R32, 0x78, !PT ;  /* 0x0000000f1d207c12 */ /* 0x000fe2000f8e7820 */
[----:B------:R-:W4:Y:S01]  /*c540*/  LDCU.128 UR12, c[0x3][0x500] ;  /* 0x00c0a000ff0c77ac */ /* 0x000f220008000c00 */
[----:B--2---:R-:W-:Y:S01]  /*c550*/  LOP3.LUT R29, R28, UR27, R33, 0x78, !PT ;  /* 0x0000001b1c1d7c12 */ /* 0x004fe2000f8e7821 */
[----:B------:R-:W-:Y:S01]  /*c560*/  IMAD.MOV R28, RZ, RZ, -R45 ;  /* 0x000000ffff1c7224 */ /* 0x000fe200078e0a2d */
[----:B------:R-:W-:-:S02]  /*c570*/  LOP3.LUT R57, R58, UR24, R33, 0x78, !PT ;  /* 0x000000183a397c12 */ /* 0x000fc4000f8e7821 */
[--C-:B------:R-:W-:Y:S02]  /*c580*/  LOP3.LUT R55, R56, UR25, R33.reuse, 0x78, !PT ;  /* 0x0000001938377c12 */ /* 0x100fe4000f8e7821 */
[--C-:B------:R-:W-:Y:S01]  /*c590*/  LOP3.LUT R53, R54, UR26, R33.reuse, 0x78, !PT ;  /* 0x0000001a36357c12 */ /* 0x100fe2000f8e7821 */
[----:B------:R-:W2:Y:S01]  /*c5a0*/  LDCU.128 UR24, c[0x3][0x530] ;  /* 0x00c0a600ff1877ac */ /* 0x000ea20008000c00 */
[----:B---3--:R-:W-:Y:S02]  /*c5b0*/  LOP3.LUT R51, R52, UR8, R33, 0x78, !PT ;  /* 0x0000000834337c12 */ /* 0x008fe4000f8e7821 */
[--C-:B-1----:R-:W-:Y:S02]  /*c5c0*/  LOP3.LUT R58, R57, UR4, R28.reuse, 0x78, !PT ;  /* 0x00000004393a7c12 */ /* 0x102fe4000f8e781c */
[--C-:B------:R-:W-:Y:S02]  /*c5d0*/  LOP3.LUT R56, R55, UR5, R28.reuse, 0x78, !PT ;  /* 0x0000000537387c12 */ /* 0x100fe4000f8e781c */
[----:B------:R-:W-:-:S02]  /*c5e0*/  LOP3.LUT R54, R53, UR6, R28, 0x78, !PT ;  /* 0x0000000635367c12 */ /* 0x000fc4000f8e781c */
[----:B------:R-:W-:Y:S01]  /*c5f0*/  LOP3.LUT R52, R29, UR7, R28, 0x78, !PT ;  /* 0x000000071d347c12 */ /* 0x000fe2000f8e781c */
[----:B------:R-:W1:Y:S01]  /*c600*/  LDCU.128 UR4, c[0x3][0x570] ;  /* 0x00c0ae00ff0477ac */ /* 0x000e620008000c00 */
[--C-:B0-----:R-:W-:Y:S02]  /*c610*/  LOP3.LUT R20, R20, UR20, R33.reuse, 0x78, !PT ;  /* 0x0000001414147c12 */ /* 0x101fe4000f8e7821 */
[--C-:B------:R-:W-:Y:S02]  /*c620*/  LOP3.LUT R43, R43, UR21, R33.reuse, 0x78, !PT ;  /* 0x000000152b2b7c12 */ /* 0x100fe4000f8e7821 */
[--C-:B------:R-:W-:Y:S02]  /*c630*/  LOP3.LUT R46, R46, UR22, R33.reuse, 0x78, !PT ;  /* 0x000000162e2e7c12 */ /* 0x100fe4000f8e7821 */
[--C-:B------:R-:W-:Y:S01]  /*c640*/  LOP3.LUT R35, R35, UR23, R33.reuse, 0x78, !PT ;  /* 0x0000001723237c12 */ /* 0x100fe2000f8e7821 */
[----:B------:R-:W0:Y:S01]  /*c650*/  LDCU.128 UR20, c[0x3][0x510] ;  /* 0x00c0a200ff1477ac */ /* 0x000e220008000c00 */
[----:B------:R-:W-:-:S02]  /*c660*/  LOP3.LUT R47, R50, UR9, R33, 0x78, !PT ;  /* 0x00000009322f7c12 */ /* 0x000fc4000f8e7821 */
[--C-:B------:R-:W-:Y:S02]  /*c670*/  LOP3.LUT R45, R48, UR10, R33.reuse, 0x78, !PT ;  /* 0x0000000a302d7c12 */ /* 0x100fe4000f8e7821 */
[----:B------:R-:W-:Y:S01]  /*c680*/  LOP3.LUT R33, R32, UR11, R33, 0x78, !PT ;  /* 0x0000000b20217c12 */ /* 0x000fe2000f8e7821 */
[----:B------:R-:W-:Y:S01]  /*c690*/  IMAD.SHL.U32 R32, R23, 0x40000000, RZ ;  /* 0x4000000017207824 */ /* 0x000fe200078e00ff */
[----:B--2---:R-:W-:Y:S01]  /*c6a0*/  LOP3.LUT R48, R47, UR25, R28, 0x78, !PT ;  /* 0x000000192f307c12 */ /* 0x004fe2000f8e781c */
[----:B------:R-:W2:Y:S03]  /*c6b0*/  LDCU.128 UR8, c[0x3][0x540] ;  /* 0x00c0a800ff0877ac */ /* 0x000ea60008000c00 */
[----:B------:R-:W-:Y:S02]  /*c6c0*/  SHF.R.S32.HI R29, RZ, 0x1f, R32 ;  /* 0x0000001fff1d7819 */ /* 0x000fe40000011420 */
[----:B------:R-:W-:Y:S01]  /*c6d0*/  LOP3.LUT R32, R45, UR26, R28, 0x78, !PT ;  /* 0x0000001a2d207c12 */ /* 0x000fe2000f8e781c */
[----:B------:R-:W-:-:S03]  /*c6e0*/  IMAD.SHL.U32 R45, R23, 0x20000000, RZ ;  /* 0x20000000172d7824 */ /* 0x000fc600078e00ff */
[----:B-1----:R-:W-:Y:S02]  /*c6f0*/  LOP3.LUT R47, R32, UR6, R29, 0x78, !PT ;  /* 0x00000006202f7c12 */ /* 0x002fe4000f8e781d */
[----:B------:R-:W-:Y:S02]  /*c700*/  SHF.R.S32.HI R32, RZ, 0x1f, R45 ;  /* 0x0000001fff207819 */ /* 0x000fe4000001142d */
[----:B------:R-:W3:Y:S01]  /*c710*/  LDG.E.U8 R45, desc[UR16][R2.64+0xc] ;  /* 0x00000c10022d7981 */ /* 0x000ee2000c1e1100 */
[--C-:B----4-:R-:W-:Y:S02]  /*c720*/  LOP3.LUT R20, R20, UR12, R28.reuse, 0x78, !PT ;  /* 0x0000000c14147c12 */ /* 0x110fe4000f8e781c */
[--C-:B------:R-:W-:Y:S02]  /*c730*/  LOP3.LUT R43, R43, UR13, R28.reuse, 0x78, !PT ;  /* 0x0000000d2b2b7c12 */ /* 0x100fe4000f8e781c */
[--C-:B------:R-:W-:Y:S02]  /*c740*/  LOP3.LUT R46, R46, UR14, R28.reuse, 0x78, !PT ;  /* 0x0000000e2e2e7c12 */ /* 0x100fe4000f8e781c */
[--C-:B------:R-:W-:Y:S01]  /*c750*/  LOP3.LUT R35, R35, UR15, R28.reuse, 0x78, !PT ;  /* 0x0000000f23237c12 */ /* 0x100fe2000f8e781c */
[----:B------:R-:W1:Y:S01]  /*c760*/  LDCU.128 UR12, c[0x3][0x550] ;  /* 0x00c0aa00ff0c77ac */ /* 0x000e620008000c00 */
        /* <DEDUP_REMOVED lines=10> */
[--C-:B-1----:R-:W-:Y:S02]  /*c810*/  LOP3.LUT R44, R44, UR12, R29.reuse, 0x78, !PT ;  /* 0x0000000c2c2c7c12 */ /* 0x102fe4000f8e781d */
[--C-:B------:R-:W-:Y:S02]  /*c820*/  LOP3.LUT R61, R61, UR13, R29.reuse, 0x78, !PT ;  /* 0x0000000d3d3d7c12 */ /* 0x100fe4000f8e781d */
[--C-:B------:R-:W-:Y:S02]  /*c830*/  LOP3.LUT R49, R49, UR14, R29.reuse, 0x78, !PT ;  /* 0x0000000e31317c12 */ /* 0x100fe4000f8e781d */
[----:B------:R-:W-:Y:S01]  /*c840*/  LOP3.LUT R60, R60, UR15, R29, 0x78, !PT ;  /* 0x0000000f3c3c7c12 */ /* 0x000fe2000f8e781d */
[----:B------:R-:W1:Y:S01]  /*c850*/  LDCU.128 UR12, c[0x3][0x590] ;  /* 0x00c0b200ff0c77ac */ /* 0x000e620008000c00 */
[----:B------:R-:W-:-:S02]  /*c860*/  LOP3.LUT R50, R51, UR24, R28, 0x78, !PT ;  /* 0x0000001833327c12 */ /* 0x000fc4000f8e781c */
[----:B------:R-:W-:Y:S01]  /*c870*/  LOP3.LUT R28, R33, UR27, R28, 0x78, !PT ;  /* 0x0000001b211c7c12 */ /* 0x000fe2000f8e781c */
[----:B------:R-:W4:Y:S01]  /*c880*/  LDCU.128 UR24, c[0x3][0x5c0] ;  /* 0x00c0b800ff1877ac */ /* 0x000f220008000c00 */
        /* <DEDUP_REMOVED lines=8> */
[----:B------:R-:W5:Y:S01]  /*c910*/  LDCU.128 UR4, c[0x3][0x5b0] ;  /* 0x00c0b600ff0477ac */ /* 0x000f620008000c00 */
[--C-:B--2---:R-:W-:Y:S02]  /*c920*/  LOP3.LUT R20, R20, UR8, R32.reuse, 0x78, !PT ;  /* 0x0000000814147c12 */ /* 0x104fe4000f8e7820 */
[--C-:B------:R-:W-:Y:S02]  /*c930*/  LOP3.LUT R43, R43, UR9, R32.reuse, 0x78, !PT ;  /* 0x000000092b2b7c12 */ /* 0x100fe4000f8e7820 */
[--C-:B------:R-:W-:Y:S02]  /*c940*/  LOP3.LUT R46, R46, UR10, R32.reuse, 0x78, !PT ;  /* 0x0000000a2e2e7c12 */ /* 0x100fe4000f8e7820 */
[--C-:B------:R-:W-:Y:S01]  /*c950*/  LOP3.LUT R35, R35, UR11, R32.reuse, 0x78, !PT ;  /* 0x0000000b23237c12 */ /* 0x100fe2000f8e7820 */
[----:B------:R-:W2:Y:S01]  /*c960*/  LDCU.128 UR8, c[0x3][0x5d0] ;  /* 0x00c0ba00ff0877ac */ /* 0x000ea20008000c00 */
[----:B-1----:R-:W-:-:S02]  /*c970*/  LOP3.LUT R44, R44, UR12, R32, 0x78, !PT ;  /* 0x0000000c2c2c7c12 */ /* 0x002fc4000f8e7820 */
[--C-:B------:R-:W-:Y:S02]  /*c980*/  LOP3.LUT R61, R61, UR13, R32.reuse, 0x78, !PT ;  /* 0x0000000d3d3d7c12 */ /* 0x100fe4000f8e7820 */
[--C-:B------:R-:W-:Y:S02]  /*c990*/  LOP3.LUT R49, R49, UR14, R32.reuse, 0x78, !PT ;  /* 0x0000000e31317c12 */ /* 0x100fe4000f8e7820 */
[--C-:B------:R-:W-:Y:S01]  /*c9a0*/  LOP3.LUT R60, R60, UR15, R32.reuse, 0x78, !PT ;  /* 0x0000000f3c3c7c12 */ /* 0x100fe2000f8e7820 */
[----:B------:R-:W1:Y:S01]  /*c9b0*/  LDCU.128 UR12, c[0x3][0x5e0] ;  /* 0x00c0bc00ff0c77ac */ /* 0x000e620008000c00 */
[----:B------:R-:W-:Y:S01]  /*c9c0*/  IMAD.SHL.U32 R28, R23, 0x10000000, RZ ;  /* 0x10000000171c7824 */ /* 0x000fe200078e00ff */
[--C-:B0-----:R-:W-:Y:S02]  /*c9d0*/  LOP3.LUT R59, R59, UR20, R32.reuse, 0x78, !PT ;  /* 0x000000143b3b7c12 */ /* 0x101fe4000f8e7820 */
[----:B------:R-:W-:Y:S02]  /*c9e0*/  LOP3.LUT R57, R57, UR21, R32, 0x78, !PT ;  /* 0x0000001539397c12 */ /* 0x000fe4000f8e7820 */
[----:B------:R-:W-:-:S02]  /*c9f0*/  SHF.R.S32.HI R28, RZ, 0x1f, R28 ;  /* 0x0000001fff1c7819 */ /* 0x000fc4000001141c */
[--C-:B------:R-:W-:Y:S02]  /*ca00*/  LOP3.LUT R55, R55, UR22, R32.reuse, 0x78, !PT ;  /* 0x0000001637377c12 */ /* 0x100fe4000f8e7820 */
[--C-:B------:R-:W-:Y:S01]  /*ca10*/  LOP3.LUT R33, R33, UR23, R32.reuse, 0x78, !PT ;  /* 0x0000001721217c12 */ /* 0x100fe2000f8e7820 */
[----:B------:R-:W0:Y:S01]  /*ca20*/  LDCU.128 UR20, c[0x3][0x5f0] ;  /* 0x00c0be00ff1477ac */ /* 0x000e220008000c00 */
[--C-:B-----5:R-:W-:Y:S02]  /*ca30*/  LOP3.LUT R53, R53, UR4, R32.reuse, 0x78, !PT ;  /* 0x0000000435357c12 */ /* 0x120fe4000f8e7820 */
[--C-:B------:R-:W-:Y:S02]  /*ca40*/  LOP3.LUT R51, R51, UR5, R32.reuse, 0x78, !PT ;  /* 0x0000000533337c12 */ /* 0x100fe4000f8e7820 */
[--C-:B------:R-:W-:Y:S02]  /*ca50*/  LOP3.LUT R47, R47, UR6, R32.reuse, 0x78, !PT ;  /* 0x000000062f2f7c12 */ /* 0x100fe4000f8e7820 */
[----:B------:R-:W-:Y:S01]  /*ca60*/  LOP3.LUT R29, R29, UR7, R32, 0x78, !PT ;  /* 0x000000071d1d7c12 */ /* 0x000fe2000f8e7820 */
[----:B------:R-:W5:Y:S01]  /*ca70*/  LDCU.128 UR4, c[0x3][0x600] ;  /* 0x00c0c000ff0477ac */ /* 0x000f620008000c00 */
[----:B----4-:R-:W-:-:S02]  /*ca80*/  LOP3.LUT R20, R20, UR24, R28, 0x78, !PT ;  /* 0x0000001814147c12 */ /* 0x010fc4000f8e781c */
[--C-:B------:R-:W-:Y:S02]  /*ca90*/  LOP3.LUT R43, R43, UR25, R28.reuse, 0x78, !PT ;  /* 0x000000192b2b7c12 */ /* 0x100fe4000f8e781c */
[--C-:B------:R-:W-:Y:S02]  /*caa0*/  LOP3.LUT R46, R46, UR26, R28.reuse, 0x78, !PT ;  /* 0x0000001a2e2e7c12 */ /* 0x100fe4000f8e781c */
[--C-:B------:R-:W-:Y:S01]  /*cab0*/  LOP3.LUT R35, R35, UR27, R28.reuse, 0x78, !PT ;  /* 0x0000001b23237c12 */ /* 0x100fe2000f8e781c */
[----:B------:R-:W4:Y:S01]  /*cac0*/  LDCU.128 UR24, c[0x3][0x610] ;  /* 0x00c0c200ff1877ac */ /* 0x000f220008000c00 */
        /* <DEDUP_REMOVED lines=8> */
[--C-:B------:R-:W-:Y:S01]  /*cb50*/  LOP3.LUT R32, R33, UR15, R28.reuse, 0x78, !PT ;  /* 0x0000000f21207c12 */ /* 0x100fe2000f8e781c */
[----:B------:R-:W1:Y:S01]  /*cb60*/  LDCU.128 UR12, c[0x3][0x630] ;  /* 0x00c0c600ff0c77ac */ /* 0x000e620008000c00 */
[----:B------:R-:W-:Y:S01]  /*cb70*/  IMAD.SHL.U32 R48, R23, 0x8000000, RZ ;  /* 0x0800000017307824 */ /* 0x000fe200078e00ff */
[----:B0-----:R-:W-:-:S04]  /*cb80*/  LOP3.LUT R52, R53, UR20, R28, 0x78, !PT ;  /* 0x0000001435347c12 */ /* 0x001fc8000f8e781c */
[----:B------:R-:W-:Y:S02]  /*cb90*/  SHF.R.S32.HI R33, RZ, 0x1f, R48 ;  /* 0x0000001fff217819 */ /* 0x000fe40000011430 */
[--C-:B------:R-:W-:Y:S01]  /*cba0*/  LOP3.LUT R48, R47, UR22, R28.reuse, 0x78, !PT ;  /* 0x000000162f307c12 */ /* 0x100fe2000f8e781c */
[----:B------:R-:W-:Y:S01]  /*cbb0*/  IMAD.SHL.U32 R47, R23, 0x4000000, RZ ;  /* 0x04000000172f7824 */ /* 0x000fe200078e00ff */
[--C-:B------:R-:W-:Y:S02]  /*cbc0*/  LOP3.LUT R50, R51, UR21, R28.reuse, 0x78, !PT ;  /* 0x0000001533327c12 */ /* 0x100fe4000f8e781c */
[----:B------:R-:W-:Y:S01]  /*cbd0*/  LOP3.LUT R28, R29, UR23, R28, 0x78, !PT ;  /* 0x000000171d1c7c12 */ /* 0x000fe2000f8e781c */
[----:B------:R-:W0:Y:S01]  /*cbe0*/  LDCU.128 UR20, c[0x3][0x640] ;  /* 0x00c0c800ff1477ac */ /* 0x000e220008000c00 */
[--C-:B-----5:R-:W-:Y:S02]  /*cbf0*/  LOP3.LUT R20, R20, UR4, R33.reuse, 0x78, !PT ;  /* 0x0000000414147c12 */ /* 0x120fe4000f8e7821 */
[----:B------:R-:W-:-:S02]  /*cc00*/  LOP3.LUT R43, R43, UR5, R33, 0x78, !PT ;  /* 0x000000052b2b7c12 */ /* 0x000fc4000f8e7821 */
[--C-:B------:R-:W-:Y:S02]  /*cc10*/  LOP3.LUT R46, R46, UR6, R33.reuse, 0x78, !PT ;  /* 0x000000062e2e7c12 */ /* 0x100fe4000f8e7821 */
[--C-:B------:R-:W-:Y:S01]  /*cc20*/  LOP3.LUT R35, R35, UR7, R33.reuse, 0x78, !PT ;  /* 0x0000000723237c12 */ /* 0x100fe2000f8e7821 */
[----:B------:R-:W5:Y:S01]  /*cc30*/  LDCU.128 UR4, c[0x3][0x650] ;  /* 0x00c0ca00ff0477ac */ /* 0x000f620008000c00 */
[--C-:B----4-:R-:W-:Y:S02]  /*cc40*/  LOP3.LUT R44, R44, UR24, R33.reuse, 0x78, !PT ;  /* 0x000000182c2c7c12 */ /* 0x110fe4000f8e7821 */
[--C-:B------:R-:W-:Y:S02]  /*cc50*/  LOP3.LUT R61, R61, UR25, R33.reuse, 0x78, !PT ;  /* 0x000000193d3d7c12 */ /* 0x100fe4000f8e7821 */
[--C-:B------:R-:W-:Y:S02]  /*cc60*/  LOP3.LUT R49, R49, UR26, R33.reuse, 0x78, !PT ;  /* 0x0000001a31317c12 */ /* 0x100fe4000f8e7821 */
[--C-:B------:R-:W-:Y:S01]  /*cc70*/  LOP3.LUT R60, R60, UR27, R33.reuse, 0x78, !PT ;  /* 0x0000001b3c3c7c12 */ /* 0x100fe2000f8e7821 */
[----:B------:R-:W4:Y:S01]  /*cc80*/  LDCU.128 UR24, c[0x3][0x660] ;  /* 0x00c0cc00ff1877ac */ /* 0x000f220008000c00 */
[----:B--2---:R-:W-:-:S02]  /*cc90*/  LOP3.LUT R29, R32, UR11, R33, 0x78, !PT ;  /* 0x0000000b201d7c12 */ /* 0x004fc4000f8e7821 */
[----:B------:R-:W-:Y:S02]  /*cca0*/  SHF.R.S32.HI R32, RZ, 0x1f, R47 ;  /* 0x0000001fff207819 */ /* 0x000fe4000001142f */
[--C-:B------:R-:W-:Y:S02]  /*ccb0*/  LOP3.LUT R59, R58, UR8, R33.reuse, 0x78, !PT ;  /* 0x000000083a3b7c12 */ /* 0x100fe4000f8e7821 */
[--C-:B------:R-:W-:Y:S02]  /*ccc0*/  LOP3.LUT R57, R56, UR9, R33.reuse, 0x78, !PT ;  /* 0x0000000938397c12 */ /* 0x100fe4000f8e7821 */
[--C-:B------:R-:W-:Y:S01]  /*ccd0*/  LOP3.LUT R55, R54, UR10, R33.reuse, 0x78, !PT ;  /* 0x0000000a36377c12 */ /* 0x100fe2000f8e7821 */
[----:B------:R-:W2:Y:S01]  /*cce0*/  LDCU.128 UR8, c[0x3][0x670] ;  /* 0x00c0ce00ff0877ac */ /* 0x000ea20008000c00 */
[--C-:B-1----:R-:W-:Y:S02]  /*ccf0*/  LOP3.LUT R53, R52, UR12, R33.reuse, 0x78, !PT ;  /* 0x0000000c34357c12 */ /* 0x102fe4000f8e7821 */
[----:B------:R-:W-:-:S02]  /*cd00*/  LOP3.LUT R51, R50, UR13, R33, 0x78, !PT ;  /* 0x0000000d32337c12 */ /* 0x000fc4000f8e7821 */
[--C-:B------:R-:W-:Y:S02]  /*cd10*/  LOP3.LUT R47, R48, UR14, R33.reuse, 0x78, !PT ;  /* 0x0000000e302f7c12 */ /* 0x100fe4000f8e7821 */
[----:B------:R-:W-:Y:S01]  /*cd20*/  LOP3.LUT R33, R28, UR15, R33, 0x78, !PT ;  /* 0x0000000f1c217c12 */ /* 0x000fe2000f8e7821 */
[----:B------:R-:W1:Y:S01]  /*cd30*/  LDCU.128 UR12, c[0x3][0x680] ;  /* 0x00c0d000ff0c77ac */ /* 0x000e620008000c00 */
[----:B------:R-:W-:Y:S01]  /*cd40*/  IMAD.SHL.U32 R48, R23, 0x2000000, RZ ;  /* 0x0200000017307824 */ /* 0x000fe200078e00ff */
[--C-:B0-----:R-:W-:Y:S02]  /*cd50*/  LOP3.LUT R20, R20, UR20, R32.reuse, 0x78, !PT ;  /* 0x0000001414147c12 */ /* 0x101fe4000f8e7820 */
[--C-:B------:R-:W-:Y:S02]  /*cd60*/  LOP3.LUT R43, R43, UR21, R32.reuse, 0x78, !PT ;  /* 0x000000152b2b7c12 */ /* 0x100fe4000f8e7820 */
[--C-:B------:R-:W-:Y:S02]  /*cd70*/  LOP3.LUT R46, R46, UR22, R32.reuse, 0x78, !PT ;  /* 0x000000162e2e7c12 */ /* 0x100fe4000f8e7820 */
[--C-:B------:R-:W-:Y:S01]  /*cd80*/  LOP3.LUT R35, R35, UR23, R32.reuse, 0x78, !PT ;  /* 0x0000001723237c12 */ /* 0x100fe2000f8e7820 */
[----:B------:R-:W0:Y:S01]  /*cd90*/  LDCU.128 UR20, c[0x3][0x690] ;  /* 0x00c0d200ff1477ac */ /* 0x000e220008000c00 */
[----:B-----5:R-:W-:-:S02]  /*cda0*/  LOP3.LUT R44, R44, UR4, R32, 0x78, !PT ;  /* 0x000000042c2c7c12 */ /* 0x020fc4000f8e7820 */
[--C-:B------:R-:W-:Y:S02]  /*cdb0*/  LOP3.LUT R61, R61, UR5, R32.reuse, 0x78, !PT ;  /* 0x000000053d3d7c12 */ /* 0x100fe4000f8e7820 */
[--C-:B------:R-:W-:Y:S02]  /*cdc0*/  LOP3.LUT R49, R49, UR6, R32.reuse, 0x78, !PT ;  /* 0x0000000631317c12 */ /* 0x100fe4000f8e7820 */
[--C-:B------:R-:W-:Y:S01]  /*cdd0*/  LOP3.LUT R60, R60, UR7, R32.reuse, 0x78, !PT ;  /* 0x000000073c3c7c12 */ /* 0x100fe2000f8e7820 */
[----:B------:R-:W5:Y:S01]  /*cde0*/  LDCU.128 UR4, c[0x3][0x6a0] ;  /* 0x00c0d400ff0477ac */ /* 0x000f620008000c00 */
[----:B----4-:R-:W-:Y:S02]  /*cdf0*/  LOP3.LUT R28, R29, UR27, R32, 0x78, !PT ;  /* 0x0000001b1d1c7c12 */ /* 0x010fe4000f8e7820 */
[----:B------:R-:W-:-:S04]  /*ce00*/  SHF.R.S32.HI R29, RZ, 0x1f, R48 ;  /* 0x0000001fff1d7819 */ /* 0x000fc80000011430 */
[--C-:B-1----:R-:W-:Y:S02]  /*ce10*/  LOP3.LUT R20, R20, UR12, R29.reuse, 0x78, !PT ;  /* 0x0000000c14147c12 */ /* 0x102fe4000f8e781d */
        /* <DEDUP_REMOVED lines=8> */
[--C-:B--2---:R-:W-:Y:S02]  /*cea0*/  LOP3.LUT R52, R53, UR8, R32.reuse, 0x78, !PT ;  /* 0x0000000835347c12 */ /* 0x104fe4000f8e7820 */
[--C-:B------:R-:W-:Y:S02]  /*ceb0*/  LOP3.LUT R50, R51, UR9, R32.reuse, 0x78, !PT ;  /* 0x0000000933327c12 */ /* 0x100fe4000f8e7820 */
[--C-:B------:R-:W-:Y:S02]  /*cec0*/  LOP3.LUT R48, R47, UR10, R32.reuse, 0x78, !PT ;  /* 0x0000000a2f307c12 */ /* 0x100fe4000f8e7820 */
[----:B------:R-:W-:Y:S01]  /*ced0*/  LOP3.LUT R32, R33, UR11, R32, 0x78, !PT ;  /* 0x0000000b21207c12 */ /* 0x000fe2000f8e7820 */
[----:B------:R-:W2:Y:S01]  /*cee0*/  LDCU.128 UR8, c[0x3][0x6c0] ;  /* 0x00c0d800ff0877ac */ /* 0x000ea20008000c00 */
[----:B------:R-:W-:-:S02]  /*cef0*/  SHF.R.U32.HI R33, RZ, 0x7, R23 ;  /* 0x00000007ff217819 */ /* 0x000fc40000011617 */
[--C-:B0-----:R-:W-:Y:S02]  /*cf00*/  LOP3.LUT R44, R44, UR20, R29.reuse, 0x78, !PT ;  /* 0x000000142c2c7c12 */ /* 0x101fe4000f8e781d */
[--C-:B------:R-:W-:Y:S02]  /*cf10*/  LOP3.LUT R61, R61, UR21, R29.reuse, 0x78, !PT ;  /* 0x000000153d3d7c12 */ /* 0x100fe4000f8e781d */
[--C-:B------:R-:W-:Y:S02]  /*cf20*/  LOP3.LUT R49, R49, UR22, R29.reuse, 0x78, !PT ;  /* 0x0000001631317c12 */ /* 0x100fe4000f8e781d */
[--C-:B------:R-:W-:Y:S01]  /*cf30*/  LOP3.LUT R59, R60, UR23, R29.reuse, 0x78, !PT ;  /* 0x000000173c3b7c12 */ /* 0x100fe2000f8e781d */
[----:B------:R-:W0:Y:S01]  /*cf40*/  LDCU.128 UR20, c[0x3][0x6e0] ;  /* 0x00c0dc00ff1477ac */ /* 0x000e220008000c00 */
[----:B-----5:R-:W-:Y:S01]  /*cf50*/  LOP3.LUT R23, R28, UR7, R29, 0x78, !PT ;  /* 0x000000071c177c12 */ /* 0x020fe2000f8e781d */
[----:B------:R-:W-:Y:S01]  /*cf60*/  IMAD.MOV R28, RZ, RZ, -R33 ;  /* 0x000000ffff1c7224 */ /* 0x000fe200078e0a21 */
[----:B------:R-:W-:-:S02]  /*cf70*/  LOP3.LUT R57, R58, UR4, R29, 0x78, !PT ;  /* 0x000000043a397c12 */ /* 0x000fc4000f8e781d */
[--C-:B------:R-:W-:Y:S02]  /*cf80*/  LOP3.LUT R55, R56, UR5, R29.reuse, 0x78, !PT ;  /* 0x0000000538377c12 */ /* 0x100fe4000f8e781d */
[--C-:B------:R-:W-:Y:S01]  /*cf90*/  LOP3.LUT R53, R54, UR6, R29.reuse, 0x78, !PT ;  /* 0x0000000636357c12 */ /* 0x100fe2000f8e781d */
[----:B------:R-:W5:Y:S01]  /*cfa0*/  LDCU.128 UR4, c[0x3][0x6f0] ;  /* 0x00c0de00ff0477ac */ /* 0x000f620008000c00 */
[--C-:B-1----:R-:W-:Y:S02]  /*cfb0*/  LOP3.LUT R44, R44, UR12, R28.reuse, 0x78, !PT ;  /* 0x0000000c2c2c7c12 */ /* 0x102fe4000f8e781c */
[--C-:B------:R-:W-:Y:S02]  /*cfc0*/  LOP3.LUT R61, R61, UR13, R28.reuse, 0x78, !PT ;  /* 0x0000000d3d3d7c12 */ /* 0x100fe4000f8e781c */
[--C-:B------:R-:W-:Y:S02]  /*cfd0*/  LOP3.LUT R49, R49, UR14, R28.reuse, 0x78, !PT ;  /* 0x0000000e31317c12 */ /* 0x100fe4000f8e781c */
[----:B------:R-:W-:Y:S01]  /*cfe0*/  LOP3.LUT R60, R59, UR15, R28, 0x78, !PT ;  /* 0x0000000f3b3c7c12 */ /* 0x000fe2000f8e781c */
[----:B------:R-:W1:Y:S01]  /*cff0*/  LDCU.128 UR12, c[0x3][0x720] ;  /* 0x00c0e400ff0c77ac */ /* 0x000e620008000c00 */
[----:B----4-:R-:W-:-:S02]  /*d000*/  LOP3.LUT R51, R52, UR24, R29, 0x78, !PT ;  /* 0x0000001834337c12 */ /* 0x010fc4000f8e781d */
[--C-:B------:R-:W-:Y:S02]  /*d010*/  LOP3.LUT R47, R50, UR25, R29.reuse, 0x78, !PT ;  /* 0x00000019322f7c12 */ /* 0x100fe4000f8e781d */
[--C-:B------:R-:W-:Y:S02]  /*d020*/  LOP3.LUT R33, R48, UR26, R29.reuse, 0x78, !PT ;  /* 0x0000001a30217c12 */ /* 0x100fe4000f8e781d */
[----:B------:R-:W-:Y:S01]  /*d030*/  LOP3.LUT R29, R32, UR27, R29, 0x78, !PT ;  /* 0x0000001b201d7c12 */ /* 0x000fe2000f8e781d */
[----:B------:R-:W4:Y:S01]  /*d040*/  LDCU.128 UR24, c[0x3][0x700] ;  /* 0x00c0e000ff1877ac */ /* 0x000f220008000c00 */
[----:B------:R-:W-:Y:S02]  /*d050*/  LOP3.LUT R32, R27, 0x1, RZ, 0xc0, !PT ;  /* 0x000000011b207812 */ /* 0x000fe400078ec0ff */
[--C-:B0-----:R-:W-:Y:S02]  /*d060*/  LOP3.LUT R48, R23, UR23, R28.reuse, 0x78, !PT ;  /* 0x0000001717307c12 */ /* 0x101fe4000f8e781c */
[----:B--2---:R-:W-:Y:S01]  /*d070*/  LOP3.LUT R20, R20, UR8, R28, 0x78, !PT ;  /* 0x0000000814147c12 */ /* 0x004fe2000f8e781c */
[----:B------:R-:W-:Y:S01]  /*d080*/  IMAD.MOV R23, RZ, RZ, -R32 ;  /* 0x000000ffff177224 */ /* 0x000fe200078e0a20 */
[----:B------:R-:W-:-:S02]  /*d090*/  LOP3.LUT R43, R43, UR9, R28, 0x78, !PT ;  /* 0x000000092b2b7c12 */ /* 0x000fc4000f8e781c */
[--C-:B------:R-:W-:Y:S02]  /*d0a0*/  LOP3.LUT R46, R46, UR10, R28.reuse, 0x78, !PT ;  /* 0x0000000a2e2e7c12 */ /* 0x100fe4000f8e781c */
[--C-:B------:R-:W-:Y:S01]  /*d0b0*/  LOP3.LUT R35, R35, UR11, R28.reuse, 0x78, !PT ;  /* 0x0000000b23237c12 */ /* 0x100fe2000f8e781c */
[----:B------:R-:W0:Y:S01]  /*d0c0*/  LDCU.128 UR8, c[0x3][0x710] ;  /* 0x00c0e200ff0877ac */ /* 0x000e220008000c00 */
        /* <DEDUP_REMOVED lines=9> */
[--C-:B-1----:R-:W-:Y:S02]  /*d160*/  LOP3.LUT R57, R58, UR12, R23.reuse, 0x78, !PT ;  /* 0x0000000c3a397c12 */ /* 0x102fe4000f8e7817 */
[--C-:B------:R-:W-:Y:S02]  /*d170*/  LOP3.LUT R55, R56, UR13, R23.reuse, 0x78, !PT ;  /* 0x0000000d38377c12 */ /* 0x100fe4000f8e7817 */
[----:B------:R-:W-:-:S02]  /*d180*/  LOP3.LUT R53, R54, UR14, R23, 0x78, !PT ;  /* 0x0000000e36357c12 */ /* 0x000fc4000f8e7817 */
[--C-:B------:R-:W-:Y:S01]  /*d190*/  LOP3.LUT R47, R48, UR15, R23.reuse, 0x78, !PT ;  /* 0x0000000f302f7c12 */ /* 0x100fe2000f8e7817 */
[----:B------:R-:W1:Y:S01]  /*d1a0*/  LDCU.128 UR12, c[0x3][0x770] ;  /* 0x00c0ee00ff0c77ac */ /* 0x000e620008000c00 */
[----:B------:R-:W-:Y:S01]  /*d1b0*/  IMAD.SHL.U32 R29, R27, 0x40000000, RZ ;  /* 0x400000001b1d7824 */ /* 0x000fe200078e00ff */
        /* <DEDUP_REMOVED lines=10> */
[----:B--2---:R-:W-:Y:S02]  /*d260*/  LOP3.LUT R33, R50, UR21, R23, 0x78, !PT ;  /* 0x0000001532217c12 */ /* 0x004fe4000f8e7817 */
[----:B------:R-:W-:Y:S02]  /*d270*/  SHF.R.S32.HI R48, RZ, 0x1f, R29 ;  /* 0x0000001fff307819 */ /* 0x000fe4000001141d */
[----:B------:R-:W-:-:S02]  /*d280*/  LOP3.LUT R51, R52, UR20, R23, 0x78, !PT ;  /* 0x0000001434337c12 */ /* 0x000fc4000f8e7817 */
[--C-:B------:R-:W-:Y:S02]  /*d290*/  LOP3.LUT R29, R32, UR22, R23.reuse, 0x78, !PT ;  /* 0x00000016201d7c12 */ /* 0x100fe4000f8e7817 */
[----:B------:R-:W-:Y:S01]  /*d2a0*/  LOP3.LUT R23, R28, UR23, R23, 0x78, !PT ;  /* 0x000000171c177c12 */ /* 0x000fe2000f8e7817 */
[----:B------:R-:W2:Y:S01]  /*d2b0*/  LDCU.128 UR20, c[0x3][0x780] ;  /* 0x00c0f000ff1477ac */ /* 0x000ea20008000c00 */
[--C-:B-----5:R-:W-:Y:S02]  /*d2c0*/  LOP3.LUT R20, R20, UR4, R48.reuse, 0x78, !PT ;  /* 0x0000000414147c12 */ /* 0x120fe4000f8e7830 */
[--C-:B------:R-:W-:Y:S02]  /*d2d0*/  LOP3.LUT R43, R43, UR5, R48.reuse, 0x78, !PT ;  /* 0x000000052b2b7c12 */ /* 0x100fe4000f8e7830 */
[--C-:B------:R-:W-:Y:S02]  /*d2e0*/  LOP3.LUT R46, R46, UR6, R48.reuse, 0x78, !PT ;  /* 0x000000062e2e7c12 */ /* 0x100fe4000f8e7830 */
[--C-:B------:R-:W-:Y:S01]  /*d2f0*/  LOP3.LUT R35, R35, UR7, R48.reuse, 0x78, !PT ;  /* 0x0000000723237c12 */ /* 0x100fe2000f8e7830 */
[----:B------:R-:W5:Y:S01]  /*d300*/  LDCU.128 UR4, c[0x3][0x790] ;  /* 0x00c0f200ff0477ac */ /* 0x000f620008000c00 */
[----:B-1----:R-:W-:-:S02]  /*d310*/  LOP3.LUT R50, R33, UR13, R48, 0x78, !PT ;  /* 0x0000000d21327c12 */ /* 0x002fc4000f8e7830 */
[----:B------:R-:W3:Y:S01]  /*d320*/  LDG.E.U8 R33, desc[UR16][R2.64+0xd] ;  /* 0x00000d1002217981 */ /* 0x000ee2000c1e1100 */
[----:B------:R-:W-:Y:S01]  /*d330*/  IMAD.SHL.U32 R28, R27, 0x20000000, RZ ;  /* 0x200000001b1c7824 */ /* 0x000fe200078e00ff */
[--C-:B----4-:R-:W-:Y:S02]  /*d340*/  LOP3.LUT R44, R44, UR24, R48.reuse, 0x78, !PT ;  /* 0x000000182c2c7c12 */ /* 0x110fe4000f8e7830 */
        /* <DEDUP_REMOVED lines=10> */
[--C-:B------:R-:W-:Y:S02]  /*d3f0*/  LOP3.LUT R52, R51, UR12, R48.reuse, 0x78, !PT ;  /* 0x0000000c33347c12 */ /* 0x100fe4000f8e7830 */
[----:B------:R-:W-:-:S02]  /*d400*/  LOP3.LUT R28, R29, UR14, R48, 0x78, !PT ;  /* 0x0000000e1d1c7c12 */ /* 0x000fc4000f8e7830 */
[----:B------:R-:W-:Y:S01]  /*d410*/  LOP3.LUT R48, R23, UR15, R48, 0x78, !PT ;  /* 0x0000000f17307c12 */ /* 0x000fe2000f8e7830 */
[----:B------:R-:W4:Y:S01]  /*d420*/  LDCU.128 UR12, c[0x3][0x7c0] ;  /* 0x00c0f800ff0c77ac */ /* 0x000f220008000c00 */
[--C-:B--2---:R-:W-:Y:S02]  /*d430*/  LOP3.LUT R20, R20, UR20, R47.reuse, 0x78, !PT ;  /* 0x0000001414147c12 */ /* 0x104fe4000f8e782f */
[--C-:B------:R-:W-:Y:S02]  /*d440*/  LOP3.LUT R43, R43, UR21, R47.reuse, 0x78, !PT ;  /* 0x000000152b2b7c12 */ /* 0x100fe4000f8e782f */
[--C-:B------:R-:W-:Y:S02]  /*d450*/  LOP3.LUT R46, R46, UR22, R47.reuse, 0x78, !PT ;  /* 0x000000162e2e7c12 */ /* 0x100fe4000f8e782f */
[--C-:B------:R-:W-:Y:S01]  /*d460*/  LOP3.LUT R35, R35, UR23, R47.reuse, 0x78, !PT ;  /* 0x0000001723237c12 */ /* 0x100fe2000f8e782f */
[----:B------:R-:W2:Y:S01]  /*d470*/  LDCU.128 UR20, c[0x3][0x7d0] ;  /* 0x00c0fa00ff1477ac */ /* 0x000ea20008000c00 */
[----:B-----5:R-:W-:-:S02]  /*d480*/  LOP3.LUT R44, R44, UR4, R47, 0x78, !PT ;  /* 0x000000042c2c7c12 */ /* 0x020fc4000f8e782f */
[--C-:B------:R-:W-:Y:S02]  /*d490*/  LOP3.LUT R61, R61, UR5, R47.reuse, 0x78, !PT ;  /* 0x000000053d3d7c12 */ /* 0x100fe4000f8e782f */
[--C-:B------:R-:W-:Y:S02]  /*d4a0*/  LOP3.LUT R49, R49, UR6, R47.reuse, 0x78, !PT ;  /* 0x0000000631317c12 */ /* 0x100fe4000f8e782f */
[--C-:B------:R-:W-:Y:S01]  /*d4b0*/  LOP3.LUT R59, R60, UR7, R47.reuse, 0x78, !PT ;  /* 0x000000073c3b7c12 */ /* 0x100fe2000f8e782f */
[----:B------:R-:W5:Y:S01]  /*d4c0*/  LDCU.128 UR4, c[0x3][0x7e0] ;  /* 0x00c0fc00ff0477ac */ /* 0x000f620008000c00 */
[----:B------:R-:W-:Y:S01]  /*d4d0*/  IMAD.SHL.U32 R23, R27, 0x10000000, RZ ;  /* 0x100000001b177824 */ /* 0x000fe200078e00ff */
[--C-:B-1----:R-:W-:Y:S02]  /*d4e0*/  LOP3.LUT R51, R58, UR24, R47.reuse, 0x78, !PT ;  /* 0x000000183a337c12 */ /* 0x102fe4000f8e782f */
[--C-:B------:R-:W-:Y:S02]  /*d4f0*/  LOP3.LUT R57, R56, UR25, R47.reuse, 0x78, !PT ;  /* 0x0000001938397c12 */ /* 0x100fe4000f8e782f */
[----:B------:R-:W-:-:S02]  /*d500*/  LOP3.LUT R53, R54, UR26, R47, 0x78, !PT ;  /* 0x0000001a36357c12 */ /* 0x000fc4000f8e782f */
[----:B------:R-:W-:Y:S01]  /*d510*/  LOP3.LUT R55, R32, UR27, R47, 0x78, !PT ;  /* 0x0000001b20377c12 */ /* 0x000fe2000f8e782f */
[----:B------:R-:W1:Y:S01]  /*d520*/  LDCU.128 UR24, c[0x3][0x7f0] ;  /* 0x00c0fe00ff1877ac */ /* 0x000e620008000c00 */
[----:B------:R-:W-:Y:S02]  /*d530*/  SHF.R.S32.HI R32, RZ, 0x1f, R23 ;  /* 0x0000001fff207819 */ /* 0x000fe40000011417 */
        /* <DEDUP_REMOVED lines=25> */
[----:B------:R-:W-:Y:S01]  /*d6d0*/  LOP3.LUT R32, R47, UR27, R32, 0x78, !PT ;  /* 0x0000001b2f207c12 */ /* 0x000fe2000f8e7820 */
[----:B------:R-:W1:Y:S01]  /*d6e0*/  LDCU.128 UR24, c[0x3][0x840] ;  /* 0x00c10800ff1877ac */ /* 0x000e620008000c00 */
        /* <DEDUP_REMOVED lines=18> */
[----:B------:R-:W-:Y:S01]  /*d810*/  LOP3.LUT R32, R32, UR7, R55, 0x78, !PT ;  /* 0x0000000720207c12 */ /* 0x000fe2000f8e7837 */
[----:B------:R-:W5:Y:S01]  /*d820*/  LDCU.128 UR4, c[0x3][0x880] ;  /* 0x00c11000ff0477ac */ /* 0x000f620008000c00 */
        /* <DEDUP_REMOVED lines=31> */
[----:B------:R-:W-:Y:S01]  /*da20*/  LOP3.LUT R48, R48, UR25, R29, 0x78, !PT ;  /* 0x0000001930307c12 */ /* 0x000fe2000f8e781d */
[----:B------:R-:W-:Y:S01]  /*da30*/  IMAD.MOV R23, RZ, RZ, -R23 ;  /* 0x000000ffff177224 */ /* 0x000fe200078e0a17 */
        /* <DEDUP_REMOVED lines=21> */
[----:B------:R-:W-:Y:S01]  /*db90*/  LOP3.LUT R50, R50, UR7, R23, 0x78, !PT ;  /* 0x0000000732327c12 */ /* 0x000fe2000f8e7817 */
[----:B------:R-:W5:Y:S01]  /*dba0*/  LDCU.128 UR4, c[0x3][0x920] ;  /* 0x00c12400ff0477ac */ /* 0x000f620008000c00 */
[----:B---3--:R-:W-:-:S02]  /*dbb0*/  LOP3.LUT R27, R45, 0x1, RZ, 0xc0, !PT ;  /* 0x000000012d1b7812 */ /* 0x008fc400078ec0ff */
[--C-:B-1----:R-:W-:Y:S02]  /*dbc0*/  LOP3.LUT R51, R51, UR24, R23.reuse, 0x78, !PT ;  /* 0x0000001833337c12 */ /* 0x102fe4000f8e7817 */
[----:B------:R-:W-:Y:S01]  /*dbd0*/  LOP3.LUT R52, R52, UR25, R23, 0x78, !PT ;  /* 0x0000001934347c12 */ /* 0x000fe2000f8e7817 */
[----:B------:R-:W-:Y:S01]  /*dbe0*/  IMAD.MOV R27, RZ, RZ, -R27 ;  /* 0x000000ffff1b7224 */ /* 0x000fe200078e0a1b */
        /* <DEDUP_REMOVED lines=12> */
[----:B------:R-:W3:Y:S01]  /*dcb0*/  LDCU.128 UR12, c[0x3][0x950] ;  /* 0x00c12a00ff0c77ac */ /* 0x000ee20008000c00 */
        /* <DEDUP_REMOVED lines=9> */
[----:B------:R-:W4:Y:S01]  /*dd50*/  LDCU.128 UR4, c[0x3][0x970] ;  /* 0x00c12e00ff0477ac */ /* 0x000f220008000c00 */
[----:B------:R-:W-:Y:S01]  /*dd60*/  IMAD.SHL.U32 R23, R45, 0x40000000, RZ ;  /* 0x400000002d177824 */ /* 0x000fe200078e00ff */
[--C-:B-1----:R-:W-:Y:S02]  /*dd70*/  LOP3.LUT R56, R56, UR24, R27.reuse, 0x78, !PT ;  /* 0x0000001838387c12 */ /* 0x102fe4000f8e781b */
[----:B------:R-:W-:Y:S02]  /*dd80*/  LOP3.LUT R58, R58, UR25, R27, 0x78, !PT ;  /* 0x000000193a3a7c12 */ /* 0x000fe4000f8e781b */
[----:B------:R-:W-:Y:S02]  /*dd90*/  SHF.R.S32.HI R23, RZ, 0x1f, R23 ;  /* 0x0000001fff177819 */ /* 0x000fe40000011417 */
[--C-:B------:R-:W-:Y:S02]  /*dda0*/  LOP3.LUT R28, R28, UR26, R27.reuse, 0x78, !PT ;  /* 0x0000001a1c1c7c12 */ /* 0x100fe4000f8e781b */
[----:B------:R-:W-:Y:S01]  /*ddb0*/  LOP3.LUT R32, R32, UR27, R27, 0x78, !PT ;  /* 0x0000001b20207c12 */ /* 0x000fe2000f8e781b */
[----:B------:R-:W1:Y:S01]  /*ddc0*/  LDCU.128 UR24, c[0x3][0x980] ;  /* 0x00c13000ff1877ac */ /* 0x000e620008000c00 */
[----:B0-----:R-:W-:-:S02]  /*ddd0*/  LOP3.LUT R20, R20, UR8, R23, 0x78, !PT ;  /* 0x0000000814147c12 */ /* 0x001fc4000f8e7817 */
[--C-:B------:R-:W-:Y:S02]  /*dde0*/  LOP3.LUT R43, R43, UR9, R23.reuse, 0x78, !PT ;  /* 0x000000092b2b7c12 */ /* 0x100fe4000f8e7817 */
[--C-:B------:R-:W-:Y:S02]  /*ddf0*/  LOP3.LUT R46, R46, UR10, R23.reuse, 0x78, !PT ;  /* 0x0000000a2e2e7c12 */ /* 0x100fe4000f8e7817 */
[--C-:B------:R-:W-:Y:S02]  /*de00*/  LOP3.LUT R35, R35, UR11, R23.reuse, 0x78, !PT ;  /* 0x0000000b23237c12 */ /* 0x100fe4000f8e7817 */
[--C-:B---3--:R-:W-:Y:S02]  /*de10*/  LOP3.LUT R44, R44, UR12, R23.reuse, 0x78, !PT ;  /* 0x0000000c2c2c7c12 */ /* 0x108fe4000f8e7817 */
[--C-:B------:R-:W-:Y:S02]  /*de20*/  LOP3.LUT R48, R48, UR13, R23.reuse, 0x78, !PT ;  /* 0x0000000d30307c12 */ /* 0x100fe4000f8e7817 */
[----:B------:R-:W-:-:S02]  /*de30*/  LOP3.LUT R49, R49, UR14, R23, 0x78, !PT ;  /* 0x0000000e31317c12 */ /* 0x000fc4000f8e7817 */
[--C-:B------:R-:W-:Y:S02]  /*de40*/  LOP3.LUT R50, R50, UR15, R23.reuse, 0x78, !PT ;  /* 0x0000000f32327c12 */ /* 0x100fe4000f8e7817 */
[--C-:B--2---:R-:W-:Y:S02]  /*de50*/  LOP3.LUT R51, R51, UR20, R23.reuse, 0x78, !PT ;  /* 0x0000001433337c12 */ /* 0x104fe4000f8e7817 */
[--C-:B------:R-:W-:Y:S02]  /*de60*/  LOP3.LUT R52, R52, UR21, R23.reuse, 0x78, !PT ;  /* 0x0000001534347c12 */ /* 0x100fe4000f8e7817 */
[--C-:B------:R-:W-:Y:S02]  /*de70*/  LOP3.LUT R53, R53, UR22, R23.reuse, 0x78, !PT ;  /* 0x0000001635357c12 */ /* 0x100fe4000f8e7817 */
[--C-:B------:R-:W-:Y:S02]  /*de80*/  LOP3.LUT R54, R54, UR23, R23.reuse, 0x78, !PT ;  /* 0x0000001736367c12 */ /* 0x100fe4000f8e7817 */
[----:B----4-:R-:W-:-:S02]  /*de90*/  LOP3.LUT R56, R56, UR4, R23, 0x78, !PT ;  /* 0x0000000438387c12 */ /* 0x010fc4000f8e7817 */
[--C-:B------:R-:W-:Y:S02]  /*dea0*/  LOP3.LUT R58, R58, UR5, R23.reuse, 0x78, !PT ;  /* 0x000000053a3a7c12 */ /* 0x100fe4000f8e7817 */
[--C-:B------:R-:W-:Y:S01]  /*deb0*/  LOP3.LUT R28, R28, UR6, R23.reuse, 0x78, !PT ;  /* 0x000000061c1c7c12 */ /* 0x100fe2000f8e7817 */
[----:B------:R-:W-:Y:S01]  /*dec0*/  IMAD.SHL.U32 R27, R45, 0x20000000, RZ ;  /* 0x200000002d1b7824 */ /* 0x000fe200078e00ff */
[----:B------:R-:W-:Y:S01]  /*ded0*/  LOP3.LUT R32, R32, UR7, R23, 0x78, !PT ;  /* 0x0000000720207c12 */ /* 0x000fe2000f8e7817 */
[----:B------:R-:W0:Y:S01]  /*dee0*/  LDCU.128 UR8, c[0x3][0x990] ;  /* 0x00c13200ff0877ac */ /* 0x000e220008000c00 */
[----:B------:R-:W2:Y:S02]  /*def0*/  LDG.E.U8 R23, desc[UR16][R2.64+0xe] ;  /* 0x00000e1002177981 */ /* 0x000ea4000c1e1100 */
[----:B------:R-:W-:Y:S01]  /*df00*/  SHF.R.S32.HI R27, RZ, 0x1f, R27 ;  /* 0x0000001fff1b7819 */ /* 0x000fe2000001141b */
[----:B------:R-:W3:Y:S03]  /*df10*/  LDCU.128 UR12, c[0x3][0x9a0] ;  /* 0x00c13400ff0c77ac */ /* 0x000ee60008000c00 */
[--C-:B-1----:R-:W-:Y:S01]  /*df20*/  LOP3.LUT R20, R20, UR24, R27.reuse, 0x78, !PT ;  /* 0x0000001814147c12 */ /* 0x102fe2000f8e781b */
[----:B------:R-:W1:Y:S01]  /*df30*/  LDCU.128 UR20, c[0x3][0x9b0] ;  /* 0x00c13600ff1477ac */ /* 0x000e620008000c00 */
[----:B------:R-:W-:-:S02]  /*df40*/  LOP3.LUT R43, R43, UR25, R27, 0x78, !PT ;  /* 0x000000192b2b7c12 */ /* 0x000fc4000f8e781b */
[--C-:B------:R-:W-:Y:S01]  /*df50*/  LOP3.LUT R46, R46, UR26, R27.reuse, 0x78, !PT ;  /* 0x0000001a2e2e7c12 */ /* 0x100fe2000f8e781b */
[----:B------:R-:W-:Y:S01]  /*df60*/  IMAD.SHL.U32 R29, R45, 0x10000000, RZ ;  /* 0x100000002d1d7824 */ /* 0x000fe200078e00ff */
[----:B------:R-:W-:Y:S01]  /*df70*/  LOP3.LUT R35, R35, UR27, R27, 0x78, !PT ;  /* 0x0000001b23237c12 */ /* 0x000fe2000f8e781b */
[----:B------:R-:W4:Y:S03]  /*df80*/  LDCU.128 UR24, c[0x3][0x9d0] ;  /* 0x00c13a00ff1877ac */ /* 0x000f260008000c00 */
[----:B------:R-:W-:Y:S01]  /*df90*/  SHF.R.S32.HI R29, RZ, 0x1f, R29 ;  /* 0x0000001fff1d7819 */ /* 0x000fe2000001141d */
        /* <DEDUP_REMOVED lines=14> */
[----:B------:R-:W-:Y:S01]  /*e080*/  LOP3.LUT R32, R32, UR23, R27, 0x78, !PT ;  /* 0x0000001720207c12 */ /* 0x000fe2000f8e781b */
[----:B------:R-:W1:Y:S01]  /*e090*/  LDCU.128 UR20, c[0x3][0xa00] ;  /* 0x00c14000ff1477ac */ /* 0x000e620008000c00 */
[--C-:B----4-:R-:W-:Y:S02]  /*e0a0*/  LOP3.LUT R44, R44, UR24, R29.reuse, 0x78, !PT ;  /* 0x000000182c2c7c12 */ /* 0x110fe4000f8e781d */
[--C-:B------:R-:W-:Y:S02]  /*e0b0*/  LOP3.LUT R48, R48, UR25, R29.reuse, 0x78, !PT ;  /* 0x0000001930307c12 */ /* 0x100fe4000f8e781d */
[----:B------:R-:W-:-:S02]  /*e0c0*/  LOP3.LUT R49, R49, UR26, R29, 0x78, !PT ;  /* 0x0000001a31317c12 */ /* 0x000fc4000f8e781d */
[--C-:B------:R-:W-:Y:S01]  /*e0d0*/  LOP3.LUT R50, R50, UR27, R29.reuse, 0x78, !PT ;  /* 0x0000001b32327c12 */ /* 0x100fe2000f8e781d */
[----:B------:R-:W4:Y:S01]  /*e0e0*/  LDCU.128 UR24, c[0x3][0xa20] ;  /* 0x00c14400ff1877ac */ /* 0x000f220008000c00 */
[----:B------:R-:W-:Y:S01]  /*e0f0*/  IMAD.SHL.U32 R27, R45, 0x8000000, RZ ;  /* 0x080000002d1b7824 */ /* 0x000fe200078e00ff */
        /* <DEDUP_REMOVED lines=8> */
[----:B------:R-:W-:Y:S01]  /*e180*/  LOP3.LUT R54, R54, UR11, R29, 0x78, !PT ;  /* 0x0000000b36367c12 */ /* 0x000fe2000f8e781d */
[----:B------:R-:W0:Y:S01]  /*e190*/  LDCU.128 UR8, c[0x3][0xa30] ;  /* 0x00c14600ff0877ac */ /* 0x000e220008000c00 */
[----:B------:R-:W-:Y:S02]  /*e1a0*/  SHF.R.S32.HI R27, RZ, 0x1f, R27 ;  /* 0x0000001fff1b7819 */ /* 0x000fe4000001141b */
[--C-:B---3--:R-:W-:Y:S02]  /*e1b0*/  LOP3.LUT R56, R56, UR12, R29.reuse, 0x78, !PT ;  /* 0x0000000c38387c12 */ /* 0x108fe4000f8e781d */
[----:B------:R-:W-:-:S02]  /*e1c0*/  LOP3.LUT R58, R58, UR13, R29, 0x78, !PT ;  /* 0x0000000d3a3a7c12 */ /* 0x000fc4000f8e781d */
[--C-:B------:R-:W-:Y:S02]  /*e1d0*/  LOP3.LUT R28, R28, UR14, R29.reuse, 0x78, !PT ;  /* 0x0000000e1c1c7c12 */ /* 0x100fe4000f8e781d */
[----:B------:R-:W-:Y:S01]  /*e1e0*/  LOP3.LUT R32, R32, UR15, R29, 0x78, !PT ;  /* 0x0000000f20207c12 */ /* 0x000fe2000f8e781d */
[----:B------:R-:W3:Y:S01]  /*e1f0*/  LDCU.128 UR12, c[0x3][0xa40] ;  /* 0x00c14800ff0c77ac */ /* 0x000ee20008000c00 */
        /* <DEDUP_REMOVED lines=10> */
[----:B------:R-:W-:Y:S01]  /*e2a0*/  IMAD.SHL.U32 R29, R45, 0x4000000, RZ ;  /* 0x040000002d1d7824 */ /* 0x000fe200078e00ff */
[--C-:B-----5:R-:W-:Y:S02]  /*e2b0*/  LOP3.LUT R44, R44, UR4, R27.reuse, 0x78, !PT ;  /* 0x000000042c2c7c12 */ /* 0x120fe4000f8e781b */
[--C-:B------:R-:W-:Y:S02]  /*e2c0*/  LOP3.LUT R48, R48, UR5, R27.reuse, 0x78, !PT ;  /* 0x0000000530307c12 */ /* 0x100fe4000f8e781b */
[----:B------:R-:W-:-:S02]  /*e2d0*/  LOP3.LUT R49, R49, UR6, R27, 0x78, !PT ;  /* 0x0000000631317c12 */ /* 0x000fc4000f8e781b */
[----:B------:R-:W-:Y:S01]  /*e2e0*/  LOP3.LUT R50, R50, UR7, R27, 0x78, !PT ;  /* 0x0000000732327c12 */ /* 0x000fe2000f8e781b */
[----:B------:R-:W5:Y:S01]  /*e2f0*/  LDCU.128 UR4, c[0x3][0x20] ;  /* 0x00c00400ff0477ac */ /* 0x000f620008000c00 */
[----:B------:R-:W-:Y:S02]  /*e300*/  SHF.R.S32.HI R29, RZ, 0x1f, R29 ;  /* 0x0000001fff1d7819 */ /* 0x000fe4000001141d */
        /* <DEDUP_REMOVED lines=20> */
[----:B------:R-:W-:-:S02]  /*e450*/  LOP3.LUT R21, R21, R16, RZ, 0x3c, !PT ;  /* 0x0000001015157212 */ /* 0x000fc400078e3cff */
[--C-:B------:R-:W-:Y:S02]  /*e460*/  LOP3.LUT R51, R51, UR28, R29.reuse, 0x78, !PT ;  /* 0x0000001c33337c12 */ /* 0x100fe4000f8e781d */
[--C-:B------:R-:W-:Y:S02]  /*e470*/  LOP3.LUT R52, R52, UR29, R29.reuse, 0x78, !PT ;  /* 0x0000001d34347c12 */ /* 0x100fe4000f8e781d */
[--C-:B------:R-:W-:Y:S02]  /*e480*/  LOP3.LUT R53, R53, UR30, R29.reuse, 0x78, !PT ;  /* 0x0000001e35357c12 */ /* 0x100fe4000f8e781d */
[----:B------:R-:W-:Y:S02]  /*e490*/  LOP3.LUT R54, R54, UR31, R29, 0x78, !PT ;  /* 0x0000001f36367c12 */ /* 0x000fe4000f8e781d */
[----:B------:R-:W-:Y:S01]  /*e4a0*/  SHF.L.W.U32.HI R29, R21, 0x3, R21 ;  /* 0x00000003151d7819 */ /* 0x000fe20000010e15 */
[----:B------:R-:W-:Y:S01]  /*e4b0*/  IMAD.SHL.U32 R21, R45, 0x2000000, RZ ;  /* 0x020000002d157824 */ /* 0x000fe200078e00ff */
[----:B------:R-:W-:-:S02]  /*e4c0*/  SHF.L.W.U32.HI R30, R30, 0x5, R30 ;  /* 0x000000051e1e7819 */ /* 0x000fc40000010e1e */
[----:B------:R-:W-:Y:S02]  /*e4d0*/  SHF.L.W.U32.HI R56, R31, 0xd, R31 ;  /* 0x0000000d1f387819 */ /* 0x000fe40000010e1f */
[----:B------:R-:W-:Y:S02]  /*e4e0*/  SHF.R.S32.HI R21, RZ, 0x1f, R21 ;  /* 0x0000001fff157819 */ /* 0x000fe40000011415 */
[----:B-----5:R-:W-:Y:S02]  /*e4f0*/  LOP3.LUT R26, R26, UR6, RZ, 0x3c, !PT ;  /* 0x000000061a1a7c12 */ /* 0x020fe4000f8e3cff */
[----:B------:R-:W-:Y:S02]  /*e500*/  LOP3.LUT R24, R24, UR4, RZ, 0x3c, !PT ;  /* 0x0000000418187c12 */ /* 0x000fe4000f8e3cff */
[----:B------:R-:W-:Y:S02]  /*e510*/  LOP3.LUT R25, R25, UR7, RZ, 0x3c, !PT ;  /* 0x0000000719197c12 */ /* 0x000fe4000f8e3cff */
[----:B------:R-:W-:Y:S01]  /*e520*/  LOP3.LUT R30, R30, UR5, RZ, 0x3c, !PT ;  /* 0x000000051e1e7c12 */ /* 0x000fe2000f8e3cff */
[----:B------:R-:W5:Y:S01]  /*e530*/  LDCU.128 UR4, c[0x3][0xac0] ;  /* 0x00c15800ff0477ac */ /* 0x000f620008000c00 */
[----:B------:R-:W-:Y:S01]  /*e540*/  IMAD.SHL.U32 R31, R56, 0x8, RZ ;  /* 0x00000008381f7824 */ /* 0x000fe200078e00ff */
        /* <DEDUP_REMOVED lines=18> */
[----:B------:R-:W-:Y:S01]  /*e670*/  LOP3.LUT R32, R32, UR27, R21, 0x78, !PT ;  /* 0x0000001b20207c12 */ /* 0x000fe2000f8e7815 */
[----:B------:R-:W4:Y:S01]  /*e680*/  LDCU.128 UR24, c[0x3][0xb00] ;  /* 0x00c16000ff1877ac */ /* 0x000f220008000c00 */
[----:B------:R-:W-:Y:S02]  /*e690*/  LOP3.LUT R22, R29, R22, R31, 0x96, !PT ;  /* 0x000000161d167212 */ /* 0x000fe400078e961f */
[----:B------:R-:W-:Y:S02]  /*e6a0*/  SHF.R.U32.HI R31, RZ, 0x7, R45 ;  /* 0x00000007ff1f7819 */ /* 0x000fe4000001162d */
[----:B------:R-:W-:-:S03]  /*e6b0*/  LOP3.LUT R21, R33, 0x1, RZ, 0xc0, !PT ;  /* 0x0000000121157812 */ /* 0x000fc600078ec0ff */
[----:B------:R-:W-:Y:S02]  /*e6c0*/  IMAD.MOV R31, RZ, RZ, -R31 ;  /* 0x000000ffff1f7224 */ /* 0x000fe400078e0a1f */
[----:B------:R-:W-:-:S03]  /*e6d0*/  IMAD.MOV R21, RZ, RZ, -R21 ;  /* 0x000000ffff157224 */ /* 0x000fc600078e0a15 */
[--C-:B-----5:R-:W-:Y:S02]  /*e6e0*/  LOP3.LUT R20, R20, UR4, R31.reuse, 0x78, !PT ;  /* 0x0000000414147c12 */ /* 0x120fe4000f8e781f */
[--C-:B------:R-:W-:Y:S02]  /*e6f0*/  LOP3.LUT R43, R43, UR5, R31.reuse, 0x78, !PT ;  /* 0x000000052b2b7c12 */ /* 0x100fe4000f8e781f */
[--C-:B------:R-:W-:Y:S02]  /*e700*/  LOP3.LUT R46, R46, UR6, R31.reuse, 0x78, !PT ;  /* 0x000000062e2e7c12 */ /* 0x100fe4000f8e781f */
[--C-:B------:R-:W-:Y:S01]  /*e710*/  LOP3.LUT R35, R35, UR7, R31.reuse, 0x78, !PT ;  /* 0x0000000723237c12 */ /* 0x100fe2000f8e781f */
        /* <DEDUP_REMOVED lines=25> */
[----:B------:R-:W-:Y:S01]  /*e8b0*/  LOP3.LUT R50, R50, UR7, R21, 0x78, !PT ;  /* 0x0000000732327c12 */ /* 0x000fe2000f8e7815 */
[----:B------:R-:W5:Y:S01]  /*e8c0*/  LDCU.128 UR4, c[0x3][0xb60] ;  /* 0x00c16c00ff0477ac */ /* 0x000f620008000c00 */
[----:B------:R-:W-:-:S02]  /*e8d0*/  SHF.R.S32.HI R27, RZ, 0x1f, R27 ;  /* 0x0000001fff1b7819 */ /* 0x000fc4000001141b */
        /* <DEDUP_REMOVED lines=45> */
[--C-:B------:R-:W-:Y:S01]  /*ebb0*/  LOP3.LUT R54, R54, UR27, R21.reuse, 0x78, !PT ;  /* 0x0000001b36367c12 */ /* 0x100fe2000f8e7815 */
[----:B------:R-:W4:Y:S01]  /*ebc0*/  LDCU.128 UR24, c[0x3][0xbf0] ;  /* 0x00c17e00ff1877ac */ /* 0x000f220008000c00 */
[----:B------:R-:W-:Y:S01]  /*ebd0*/  IMAD.SHL.U32 R27, R33, 0x10000000, RZ ;  /* 0x10000000211b7824 */ /* 0x000fe200078e00ff */
[----:B-----5:R-:W-:-:S02]  /*ebe0*/  LOP3.LUT R60, R60, UR4, R21, 0x78, !PT ;  /* 0x000000043c3c7c12 */ /* 0x020fc4000f8e7815 */
[----:B------:R-:W-:Y:S02]  /*ebf0*/  LOP3.LUT R58, R58, UR5, R21, 0x78, !PT ;  /* 0x000000053a3a7c12 */ /* 0x000fe4000f8e7815 */
[----:B------:R-:W-:Y:S02]  /*ec00*/  SHF.R.S32.HI R27, RZ, 0x1f, R27 ;  /* 0x0000001fff1b7819 */ /* 0x000fe4000001141b */
        /* <DEDUP_REMOVED lines=79> */
[----:B------:R-:W-:-:S02]  /*f100*/  SHF.R.U32.HI R27, RZ, 0x7, R33 ;  /* 0x00000007ff1b7819 */ /* 0x000fc40000011621 */
[--C-:B-----5:R-:W-:Y:S02]  /*f110*/  LOP3.LUT R51, R51, UR4, R21.reuse, 0x78, !PT ;  /* 0x0000000433337c12 */ /* 0x120fe4000f8e7815 */
[----:B------:R-:W-:Y:S01]  /*f120*/  LOP3.LUT R52, R52, UR5, R21, 0x78, !PT ;  /* 0x0000000534347c12 */ /* 0x000fe2000f8e7815 */
[----:B------:R-:W-:Y:S01]  /*f130*/  IMAD.MOV R27, RZ, RZ, -R27 ;  /* 0x000000ffff1b7224 */ /* 0x000fe200078e0a1b */
[--C-:B------:R-:W-:Y:S02]  /*f140*/  LOP3.LUT R53, R53, UR6, R21.reuse, 0x78, !PT ;  /* 0x0000000635357c12 */ /* 0x100fe4000f8e7815 */
[--C-:B------:R-:W-:Y:S01]  /*f150*/  LOP3.LUT R54, R54, UR7, R21.reuse, 0x78, !PT ;  /* 0x0000000736367c12 */ /* 0x100fe2000f8e7815 */
[----:B------:R-:W5:Y:S01]  /*f160*/  LDCU.128 UR4, c[0x3][0xcf0] ;  /* 0x00c19e00ff0477ac */ /* 0x000f620008000c00 */
        /* <DEDUP_REMOVED lines=20> */
[----:B--2---:R-:W-:Y:S02]  /*f2b0*/  LOP3.LUT R21, R23, 0x1, RZ, 0xc0, !PT ;  /* 0x0000000117157812 */ /* 0x004fe400078ec0ff */
[--C-:B-----5:R-:W-:Y:S02]  /*f2c0*/  LOP3.LUT R60, R60, UR4, R27.reuse, 0x78, !PT ;  /* 0x000000043c3c7c12 */ /* 0x120fe4000f8e781b */
[----:B------:R-:W-:Y:S01]  /*f2d0*/  LOP3.LUT R58, R58, UR5, R27, 0x78, !PT ;  /* 0x000000053a3a7c12 */ /* 0x000fe2000f8e781b */
[----:B------:R-:W-:Y:S01]  /*f2e0*/  IMAD.MOV R21, RZ, RZ, -R21 ;  /* 0x000000ffff157224 */ /* 0x000fe200078e0a15 */
[--C-:B------:R-:W-:Y:S02]  /*f2f0*/  LOP3.LUT R28, R28, UR6, R27.reuse, 0x78, !PT ;  /* 0x000000061c1c7c12 */ /* 0x100fe4000f8e781b */
[----:B------:R-:W-:Y:S01]  /*f300*/  LOP3.LUT R32, R32, UR7, R27, 0x78, !PT ;  /* 0x0000000720207c12 */ /* 0x000fe2000f8e781b */
[----:B------:R-:W2:Y:S01]  /*f310*/  LDCU.128 UR4, c[0x3][0x40] ;  /* 0x00c00800ff0477ac */ /* 0x000ea20008000c00 */
        /* <DEDUP_REMOVED lines=18> */
[----:B------:R-:W-:Y:S02]  /*f440*/  LOP3.LUT R32, R32, UR27, R21, 0x78, !PT ;  /* 0x0000001b20207c12 */ /* 0x000fe4000f8e7815 */
[----:B------:R-:W4:Y:S01]  /*f450*/  LDC.64 R20, c[0x3][RZ] ;  /* 0x00c00000ff147b82 */ /* 0x000f220000000a00 */
[----:B------:R-:W-:Y:S01]  /*f460*/  SHF.L.W.U32.HI R34, R34, 0x16, R34 ;  /* 0x0000001622227819 */ /* 0x000fe20000010e22 */
[----:B------:R-:W-:Y:S01]  /*f470*/  IMAD.SHL.U32 R33, R23, 0x40000000, RZ ;  /* 0x4000000017217824 */ /* 0x000fe200078e00ff */
[----:B------:R-:W-:Y:S02]  /*f480*/  SHF.L.W.U32.HI R31, R37, 0x16, R37 ;  /* 0x00000016251f7819 */ /* 0x000fe40000010e25 */
[----:B--2---:R-:W-:-:S02]  /*f490*/  LOP3.LUT R37, R34, UR5, RZ, 0x3c, !PT ;  /* 0x0000000522257c12 */ /* 0x004fc4000f8e3cff */
[----:B------:R-:W-:Y:S02]  /*f4a0*/  SHF.L.W.U32.HI R45, R38, 0x5, R38 ;  /* 0x00000005262d7819 */ /* 0x000fe40000010e26 */
[----:B------:R-:W-:Y:S02]  /*f4b0*/  SHF.R.S32.HI R33, RZ, 0x1f, R33 ;  /* 0x0000001fff217819 */ /* 0x000fe40000011421 */
[----:B------:R-:W-:Y:S02]  /*f4c0*/  SHF.L.W.U32.HI R34, R39, 0x5, R39 ;  /* 0x0000000527227819 */ /* 0x000fe40000010e27 */
[----:B------:R-:W-:Y:S02]  /*f4d0*/  LOP3.LUT R31, R31, UR6, RZ, 0x3c, !PT ;  /* 0x000000061f1f7c12 */ /* 0x000fe4000f8e3cff */
[----:B------:R-:W-:Y:S02]  /*f4e0*/  LOP3.LUT R36, R36, UR7, RZ, 0x3c, !PT ;  /* 0x0000000724247c12 */ /* 0x000fe4000f8e3cff */
[----:B------:R-:W-:-:S02]  /*f4f0*/  LOP3.LUT R45, R45, UR4, RZ, 0x3c, !PT ;  /* 0x000000042d2d7c12 */ /* 0x000fc4000f8e3cff */
[----:B0-----:R-:W-:Y:S02]  /*f500*/  LOP3.LUT R42, R42, UR8, RZ, 0x3c, !PT ;  /* 0x000000082a2a7c12 */ /* 0x001fe4000f8e3cff */
[----:B------:R-:W-:Y:S02]  /*f510*/  LOP3.LUT R40, R40, UR11, RZ, 0x3c, !PT ;  /* 0x0000000b28287c12 */ /* 0x000fe4000f8e3cff */
[----:B------:R-:W-:Y:S02]  /*f520*/  LOP3.LUT R41, R41, UR10, RZ, 0x3c, !PT ;  /* 0x0000000a29297c12 */ /* 0x000fe4000f8e3cff */
[----:B------:R-:W-:Y:S02]  /*f530*/  LOP3.LUT R34, R34, UR9, RZ, 0x3c, !PT ;  /* 0x0000000922227c12 */ /* 0x000fe4000f8e3cff */
[--C-:B---3--:R-:W-:Y:S02]  /*f540*/  LOP3.LUT R27, R27, UR12, R33.reuse, 0x78, !PT ;  /* 0x0000000c1b1b7c12 */ /* 0x108fe4000f8e7821 */
[----:B------:R-:W-:-:S02]  /*f550*/  LOP3.LUT R43, R43, UR13, R33, 0x78, !PT ;  /* 0x0000000d2b2b7c12 */ /* 0x000fc4000f8e7821 */
[--C-:B------:R-:W-:Y:S02]  /*f560*/  LOP3.LUT R46, R46, UR14, R33.reuse, 0x78, !PT ;  /* 0x0000000e2e2e7c12 */ /* 0x100fe4000f8e7821 */
[--C-:B------:R-:W-:Y:S02]  /*f570*/  LOP3.LUT R35, R35, UR15, R33.reuse, 0x78, !PT ;  /* 0x0000000f23237c12 */ /* 0x100fe4000f8e7821 */
[--C-:B-1----:R-:W-:Y:S02]  /*f580*/  LOP3.LUT R44, R44, UR20, R33.reuse, 0x78, !PT ;  /* 0x000000142c2c7c12 */ /* 0x102fe4000f8e7821 */
[--C-:B------:R-:W-:Y:S02]  /*f590*/  LOP3.LUT R48, R48, UR21, R33.reuse, 0x78, !PT ;  /* 0x0000001530307c12 */ /* 0x100fe4000f8e7821 */
[--C-:B------:R-:W-:Y:S02]  /*f5a0*/  LOP3.LUT R49, R49, UR22, R33.reuse, 0x78, !PT ;  /* 0x0000001631317c12 */ /* 0x100fe4000f8e7821 */
[----:B------:R-:W-:Y:S01]  /*f5b0*/  LOP3.LUT R50, R50, UR23, R33, 0x78, !PT ;  /* 0x0000001732327c12 */ /* 0x000fe2000f8e7821 */
[----:B------:R-:W2:Y:S01]  /*f5c0*/  LDG.E.U8 R38, desc[UR16][R2.64+0xf] ;  /* 0x00000f1002267981 */ /* 0x000ea2000c1e1100 */
[----:B------:R-:W-:Y:S01]  /*f5d0*/  SHF.L.W.U32.HI R4, R4, 0x5, R4 ;  /* 0x0000000504047819 */ /* 0x000fe20000010e04 */
[----:B------:R-:W0:Y:S01]  /*f5e0*/  LDCU.128 UR8, c[0x3][0xd70] ;  /* 0x00c1ae00ff0877ac */ /* 0x000e220008000c00 */
[----:B------:R-:W-:-:S02]  /*f5f0*/  LOP3.LUT R39, RZ, R22, RZ, 0x33, !PT ;  /* 0x00000016ff277212 */ /* 0x000fc400078e33ff */
[----:B------:R-:W-:Y:S01]  /*f600*/  LOP3.LUT R22, R29, R56, R19, 0x96, !PT ;  /* 0x000000381d167212 */ /* 0x000fe200078e9613 */
[----:B------:R-:W1:Y:S01]  /*f610*/  LDCU.128 UR4, c[0x3][0xd60] ;  /* 0x00c1ac00ff0477ac */ /* 0x000e620008000c00 */
[----:B----4-:R-:W-:Y:S02]  /*f620*/  LOP3.LUT R21, R4, 0x5, R21, 0x96, !PT ;  /* 0x0000000504157812 */ /* 0x010fe400078e9615 */
[----:B------:R-:W-:Y:S01]  /*f630*/  SHF.L.W.U32.HI R47, R22, 0x1, R22 ;  /* 0x00000001162f7819 */ /* 0x000fe20000010e16 */
[----:B------:R-:W3:Y:S01]  /*f640*/  LDCU.128 UR12, c[0x3][0xd80] ;  /* 0x00c1b000ff0c77ac */ /* 0x000ee20008000c00 */
[----:B------:R-:W-:Y:S02]  /*f650*/  SHF.L.W.U32.HI R22, R39, 0x7, R39 ;  /* 0x0000000727167819 */ /* 0x000fe40000010e27 */
[----:B------:R-:W-:Y:S01]  /*f660*/  SHF.L.W.U32.HI R39, R6, 0x5, R6 ;  /* 0x0000000506277819 */ /* 0x000fe20000010e06 */
[----:B------:R-:W4:Y:S01]  /*f670*/  LDCU.128 UR20, c[0x3][0xd90] ;  /* 0x00c1b200ff1477ac */ /* 0x000f220008000c00 */
[----:B------:R-:W-:-:S02]  /*f680*/  LOP3.LUT R6, R34, R37, R21, 0x78, !PT ;  /* 0x0000002522067212 */ /* 0x000fc400078e7815 */
[----:B------:R-:W-:Y:S01]  /*f690*/  LOP3.LUT R56, R22, R47, R56, 0x96, !PT ;  /* 0x0000002f16387212 */ /* 0x000fe200078e9638 */
[----:B------:R-:W-:Y:S01]  /*f6a0*/  IMAD.SHL.U32 R47, R47, 0x80, RZ ;  /* 0x000000802f2f7824 */ /* 0x000fe200078e00ff */
[----:B------:R-:W-:Y:S01]  /*f6b0*/  LOP3.LUT R37, R6, R37, R30, 0x96, !PT ;  /* 0x0000002506257212 */ /* 0x000fe200078e961e */
[----:B------:R-:W5:Y:S01]  /*f6c0*/  LDCU.128 UR24, c[0x3][0x70] ;  /* 0x00c00e00ff1877ac */ /* 0x000f620008000c00 */
[----:B------:R-:W-:Y:S02]  /*f6d0*/  LOP3.LUT R4, R18, R19, RZ, 0x3c, !PT ;  /* 0x0000001312047212 */ /* 0x000fe400078e3cff */
[----:B------:R-:W-:Y:S01]  /*f6e0*/  LOP3.LUT R39, R39, R20, RZ, 0x3c, !PT ;  /* 0x0000001427277212 */ /* 0x000fe200078e3cff */
[----:B------:R-:W5:Y:S01]  /*f6f0*/  LDCU.128 UR28, c[0x3][0x160] ;  /* 0x00c02c00ff1c77ac */ /* 0x000f620008000c00 */
[----:B------:R-:W-:Y:S02]  /*f700*/  LOP3.LUT R30, R30, R34, R21, 0x1e, !PT ;  /* 0x000000221e1e7212 */ /* 0x000fe400078e1e15 */
[----:B------:R-:W-:-:S02]  /*f710*/  LOP3.LUT R19, R37, R21, RZ, 0x3c, !PT ;  /* 0x0000001525137212 */ /* 0x000fc400078e3cff */
[----:B------:R-:W-:Y:S02]  /*f720*/  LOP3.LUT R29, R22, R47, R29, 0x96, !PT ;  /* 0x0000002f161d7212 */ /* 0x000fe400078e961d */
[----:B------:R-:W-:Y:S02]  /*f730*/  LOP3.LUT R20, R42, R45, R39, 0x78, !PT ;  /* 0x0000002d2a147212 */ /* 0x000fe400078e7827 */
[C---:B------:R-:W-:Y:S02]  /*f740*/  LOP3.LUT R55, R30.reuse, R37, R21, 0xf6, !PT ;  /* 0x000000251e377212 */ /* 0x040fe400078ef615 */
[CCC-:B------:R-:W-:Y:S02]  /*f750*/  LOP3.LUT R22, R30.reuse, R19.reuse, R6.reuse, 0x6c, !PT ;  /* 0x000000131e167212 */ /* 0x1c0fe400078e6c06 */
[----:B------:R-:W-:Y:S02]  /*f760*/  LOP3.LUT R21, R30, R19, R6, 0x9c, !PT ;  /* 0x000000131e157212 */ /* 0x000fe400078e9c06 */
[----:B------:R-:W0:Y:S01]  /*f770*/  LDC.64 R18, c[0x3][0x8] ;  /* 0x00c00200ff127b82 */ /* 0x000e220000000a00 */
[----:B------:R-:W-:-:S02]  /*f780*/  LOP3.LUT R47, R24, R42, R39, 0x1e, !PT ;  /* 0x0000002a182f7212 */ /* 0x000fc400078e1e27 */
[----:B------:R-:W-:Y:S02]  /*f790*/  LOP3.LUT R24, R20, R45, R24, 0x96, !PT ;  /* 0x0000002d14187212 */ /* 0x000fe400078e9618 */
[----:B------:R-:W-:Y:S02]  /*f7a0*/  LOP3.LUT R34, R9, R10, RZ, 0x3c, !PT ;  /* 0x0000000a09227212 */ /* 0x000fe400078e3cff */
[----:B------:R-:W-:Y:S02]  /*f7b0*/  SHF.L.W.U32.HI R45, R14, 0xd, R14 ;  /* 0x0000000d0e2d7819 */ /* 0x000fe40000010e0e */
[----:B------:R-:W-:Y:S02]  /*f7c0*/  LOP3.LUT R30, R24, R39, RZ, 0x3c, !PT ;  /* 0x00000027181e7212 */ /* 0x000fe400078e3cff */
[----:B------:R-:W-:Y:S02]  /*f7d0*/  LOP3.LUT R9, R47, R24, R39, 0xf6, !PT ;  /* 0x000000182f097212 */ /* 0x000fe400078ef627 */
[----:B------:R-:W-:Y:S01]  /*f7e0*/  SHF.L.W.U32.HI R14, R34, 0x3, R34 ;  /* 0x00000003220e7819 */ /* 0x000fe20000010e22 */
[----:B------:R-:W-:Y:S01]  /*f7f0*/  IMAD.SHL.U32 R34, R45, 0x8, RZ ;  /* 0x000000082d227824 */ /* 0x000fe200078e00ff */
[----:B------:R-:W-:-:S02]  /*f800*/  LOP3.LUT R6, R55, R6, RZ, 0x3c, !PT ;  /* 0x0000000637067212 */ /* 0x000fc400078e3cff */
[CCC-:B------:R-:W-:Y:S02]  /*f810*/  LOP3.LUT R55, R47.reuse, R30.reuse, R20.reuse, 0x6c, !PT ;  /* 0x0000001e2f377212 */ /* 0x1c0fe400078e6c14 */
[----:B------:R-:W-:Y:S02]  /*f820*/  LOP3.LUT R30, R47, R30, R20, 0x9c, !PT ;  /* 0x0000001e2f1e7212 */ /* 0x000fe400078e9c14 */
[----:B------:R-:W-:Y:S02]  /*f830*/  LOP3.LUT R9, R9, R20, RZ, 0x3c, !PT ;  /* 0x0000001409097212 */ /* 0x000fe400078e3cff */
[----:B------:R-:W-:Y:S02]  /*f840*/  LOP3.LUT R16, R14, R45, R16, 0x96, !PT ;  /* 0x0000002d0e107212 */ /* 0x000fe400078e9610 */
[----:B------:R-:W-:Y:S02]  /*f850*/  SHF.L.W.U32.HI R39, R8, 0xd, R8 ;  /* 0x0000000d08277819 */ /* 0x000fe40000010e08 */
[----:B------:R-:W-:-:S02]  /*f860*/  LOP3.LUT R34, R14, R55, R34, 0x96, !PT ;  /* 0x000000370e227212 */ /* 0x000fc400078e9622 */
[----:B------:R-:W-:Y:S01]  /*f870*/  LOP3.LUT R30, R30, R9, RZ, 0x3c, !PT ;  /* 0x000000091e1e7212 */ /* 0x000fe200078e3cff */
[----:B------:R-:W-:Y:S01]  /*f880*/  IMAD.SHL.U32 R20, R39, 0x8, RZ ;  /* 0x0000000827147824 */ /* 0x000fe200078e00ff */
[----:B------:R-:W-:Y:S02]  /*f890*/  SHF.L.W.U32.HI R8, R16, 0x1, R16 ;  /* 0x0000000110087819 */ /* 0x000fe40000010e10 */
[----:B------:R-:W-:Y:S02]  /*f8a0*/  LOP3.LUT R34, RZ, R34, RZ, 0x33, !PT ;  /* 0x00000022ff227212 */ /* 0x000fe400078e33ff */
[----:B------:R-:W-:Y:S01]  /*f8b0*/  SHF.L.W.U32.HI R47, R30, 0x3, R30 ;  /* 0x000000031e2f7819 */ /* 0x000fe20000010e1e */
[----:B------:R-:W-:Y:S01]  /*f8c0*/  IMAD.SHL.U32 R16, R8, 0x80, RZ ;  /* 0x0000008008107824 */ /* 0x000fe200078e00ff */
[----:B------:R-:W-:Y:S02]  /*f8d0*/  SHF.L.W.U32.HI R30, R0, 0x5, R0 ;  /* 0x00000005001e7819 */ /* 0x000fe40000010e00 */
[----:B------:R-:W-:-:S02]  /*f8e0*/  SHF.L.W.U32.HI R55, R34, 0x7, R34 ;  /* 0x0000000722377819 */ /* 0x000fc40000010e22 */
[C---:B------:R-:W-:Y:S02]  /*f8f0*/  LOP3.LUT R20, R47.reuse, R22, R20, 0x96, !PT ;  /* 0x000000162f147212 */ /* 0x040fe400078e9614 */
[----:B------:R-:W-:Y:S02]  /*f900*/  LOP3.LUT R10, R47, R39, R10, 0x96, !PT ;  /* 0x000000272f0a7212 */ /* 0x000fe400078e960a */
[----:B0-----:R-:W-:Y:S02]  /*f910*/  LOP3.LUT R30, R30, R19, RZ, 0x3c, !PT ;  /* 0x000000131e1e7212 */ /* 0x001fe400078e3cff */
[----:B------:R-:W-:Y:S02]  /*f920*/  LOP3.LUT R0, R55, R16, R14, 0x96, !PT ;  /* 0x0000001037007212 */ /* 0x000fe400078e960e */
[----:B------:R-:W-:Y:S02]  /*f930*/  LOP3.LUT R20, RZ, R20, RZ, 0x33, !PT ;  /* 0x00000014ff147212 */ /* 0x000fe400078e33ff */
[----:B------:R-:W-:-:S02]  /*f940*/  LOP3.LUT R16, R5, R18, RZ, 0x3c, !PT ;  /* 0x0000001205107212 */ /* 0x000fc400078e3cff */
[----:B------:R-:W-:Y:S02]  /*f950*/  SHF.L.W.U32.HI R10, R10, 0x1, R10 ;  /* 0x000000010a0a7819 */ /* 0x000fe40000010e0a */
[----:B------:R-:W-:Y:S02]  /*f960*/  LOP3.LUT R18, R40, R36, R30, 0x78, !PT ;  /* 0x0000002428127212 */ /* 0x000fe400078e781e */
[----:B------:R-:W-:Y:S01]  /*f970*/  SHF.L.W.U32.HI R20, R20, 0x7, R20 ;  /* 0x0000000714147819 */ /* 0x000fe20000010e14 */
[----:B------:R-:W-:Y:S01]  /*f980*/  IMAD.SHL.U32 R5, R10, 0x80, RZ ;  /* 0x000000800a057824 */ /* 0x000fe200078e00ff */
[----:B------:R-:W-:Y:S02]  /*f990*/  LOP3.LUT R19, R25, R40, R30, 0x1e, !PT ;  /* 0x0000002819137212 */ /* 0x000fe400078e1e1e */
[----:B------:R-:W-:Y:S02]  /*f9a0*/  LOP3.LUT R25, R18, R36, R25, 0x96, !PT ;  /* 0x0000002412197212 */ /* 0x000fe400078e9619 */
[----:B------:R-:W-:-:S02]  /*f9b0*/  LOP3.LUT R22, R41, R31, R16, 0x78, !PT ;  /* 0x0000001f29167212 */ /* 0x000fc400078e7810 */
[C---:B------:R-:W-:Y:S02]  /*f9c0*/  LOP3.LUT R14, R20.reuse, R10, R39, 0x96, !PT ;  /* 0x0000000a140e7212 */ /* 0x040fe400078e9627 */
        /* <DEDUP_REMOVED lines=9> */
[----:B------:R-:W-:Y:S02]  /*fa60*/  LOP3.LUT R39, R41, R20, R16, 0xf6, !PT ;  /* 0x0000001429277212 */ /* 0x000fe400078ef610 */
[----:B------:R-:W-:-:S02]  /*fa70*/  LOP3.LUT R16, R31, R10, RZ, 0x3c, !PT ;  /* 0x0000000a1f107212 */ /* 0x000fc400078e3cff */
[CCC-:B------:R-:W-:Y:S02]  /*fa80*/  LOP3.LUT R31, R41.reuse, R26.reuse, R22.reuse, 0x6c, !PT ;  /* 0x0000001a291f7212 */ /* 0x1c0fe400078e6c16 */
[----:B------:R-:W-:Y:S01]  /*fa90*/  LOP3.LUT R41, R41, R26, R22, 0x9c, !PT ;  /* 0x0000001a29297212 */ /* 0x000fe200078e9c16 */
[----:B------:R-:W-:Y:S01]  /*faa0*/  IMAD.SHL.U32 R26, R37, 0x8, RZ ;  /* 0x00000008251a7824 */ /* 0x000fe200078e00ff */
[----:B------:R-:W-:Y:S02]  /*fab0*/  SHF.L.W.U32.HI R16, R16, 0x3, R16 ;  /* 0x0000000310107819 */ /* 0x000fe40000010e10 */
[----:B------:R-:W-:Y:S02]  /*fac0*/  LOP3.LUT R22, R39, R22, RZ, 0x3c, !PT ;  /* 0x0000001627167212 */ /* 0x000fe400078e3cff */
[----:B------:R-:W-:Y:S02]  /*fad0*/  LOP3.LUT R26, R16, R11, R26, 0x96, !PT ;  /* 0x0000000b101a7212 */ /* 0x000fe400078e961a */
[----:B------:R-:W-:-:S02]  /*fae0*/  SHF.L.W.U32.HI R11, R24, 0xd, R24 ;  /* 0x0000000d180b7819 */ /* 0x000fc40000010e18 */
[----:B------:R-:W-:Y:S02]  /*faf0*/  LOP3.LUT R41, R41, R22, RZ, 0x3c, !PT ;  /* 0x0000001629297212 */ /* 0x000fe400078e3cff */
[----:B------:R-:W-:Y:S02]  /*fb00*/  LOP3.LUT R39, R19, R30, R18, 0x6c, !PT ;  /* 0x0000001e13277212 */ /* 0x000fe400078e6c12 */
[----:B------:R-:W-:Y:S01]  /*fb10*/  SHF.L.W.U32.HI R19, R20, 0xd, R20 ;  /* 0x0000000d14137819 */ /* 0x000fe20000010e14 */
[----:B------:R-:W-:Y:S01]  /*fb20*/  IMAD.SHL.U32 R20, R11, 0x8, RZ ;  /* 0x000000080b147824 */ /* 0x000fe200078e00ff */
[----:B------:R-:W-:Y:S02]  /*fb30*/  LOP3.LUT R24, R12, R13, RZ, 0x3c, !PT ;  /* 0x0000000d0c187212 */ /* 0x000fe400078e3cff */
[----:B------:R-:W-:Y:S01]  /*fb40*/  SHF.L.W.U32.HI R12, R41, 0x3, R41 ;  /* 0x00000003290c7819 */ /* 0x000fe20000010e29 */
[----:B------:R-:W-:Y:S01]  /*fb50*/  IMAD.SHL.U32 R30, R19, 0x8, RZ ;  /* 0x00000008131e7824 */ /* 0x000fe200078e00ff */
[----:B------:R-:W-:-:S02]  /*fb60*/  SHF.L.W.U32.HI R7, R7, 0xd, R7 ;  /* 0x0000000d07077819 */ /* 0x000fc40000010e07 */
[----:B------:R-:W-:Y:S02]  /*fb70*/  LOP3.LUT R21, R21, R6, RZ, 0x3c, !PT ;  /* 0x0000000615157212 */ /* 0x000fe400078e3cff */
[----:B------:R-:W-:Y:S01]  /*fb80*/  LOP3.LUT R39, R12, R39, R20, 0x96, !PT ;  /* 0x000000270c277212 */ /* 0x000fe200078e9614 */
[----:B------:R-:W-:Y:S01]  /*fb90*/  IMAD.SHL.U32 R34, R7, 0x8, RZ ;  /* 0x0000000807227824 */ /* 0x000fe200078e00ff */
[----:B------:R-:W-:Y:S02]  /*fba0*/  SHF.L.W.U32.HI R24, R24, 0x3, R24 ;  /* 0x0000000318187819 */ /* 0x000fe40000010e18 */
[----:B------:R-:W-:Y:S02]  /*fbb0*/  LOP3.LUT R22, R16, R37, R22, 0x96, !PT ;  /* 0x0000002510167212 */ /* 0x000fe400078e9616 */
[----:B------:R-:W-:Y:S02]  /*fbc0*/  SHF.L.W.U32.HI R18, R21, 0x3, R21 ;  /* 0x0000000315127819 */ /* 0x000fe40000010e15 */
[----:B------:R-:W-:-:S02]  /*fbd0*/  SHF.L.W.U32.HI R20, R25, 0xd, R25 ;  /* 0x0000000d19147819 */ /* 0x000fc40000010e19 */
[----:B------:R-:W-:Y:S02]  /*fbe0*/  LOP3.LUT R6, R12, R11, R6, 0x96, !PT ;  /* 0x0000000b0c067212 */ /* 0x000fe400078e9606 */
[----:B------:R-:W-:Y:S02]  /*fbf0*/  LOP3.LUT R39, RZ, R39, RZ, 0x33, !PT ;  /* 0x00000027ff277212 */ /* 0x000fe400078e33ff */
[----:B------:R-:W-:Y:S02]  /*fc00*/  LOP3.LUT R17, R24, R17, R30, 0x96, !PT ;  /* 0x0000001118117212 */ /* 0x000fe400078e961e */
[----:B------:R-:W-:Y:S02]  /*fc10*/  SHF.L.W.U32.HI R30, R22, 0x1, R22 ;  /* 0x00000001161e7819 */ /* 0x000fe40000010e16 */
[----:B------:R-:W-:Y:S01]  /*fc20*/  LOP3.LUT R31, R18, R31, R34, 0x96, !PT ;  /* 0x0000001f121f7212 */ /* 0x000fe200078e9622 */
[----:B------:R-:W-:Y:S01]  /*fc30*/  IMAD.SHL.U32 R34, R20, 0x8, RZ ;  /* 0x0000000814227824 */ /* 0x000fe200078e00ff */
[----:B------:R-:W-:Y:S01]  /*fc40*/  SHF.L.W.U32.HI R22, R6, 0x1, R6 ;  /* 0x0000000106167819 */ /* 0x000fe20000010e06 */
[----:B------:R-:W-:Y:S01]  /*fc50*/  IMAD.SHL.U32 R25, R30, 0x80, RZ ;  /* 0x000000801e197824 */ /* 0x000fe200078e00ff */
[----:B------:R-:W-:-:S02]  /*fc60*/  SHF.L.W.U32.HI R4, R4, 0x3, R4 ;  /* 0x0000000304047819 */ /* 0x000fc40000010e04 */
[----:B------:R-:W-:Y:S02]  /*fc70*/  SHF.L.W.U32.HI R39, R39, 0x7, R39 ;  /* 0x0000000727277819 */ /* 0x000fe40000010e27 */
[----:B------:R-:W-:Y:S02]  /*fc80*/  LOP3.LUT R26, RZ, R26, RZ, 0x33, !PT ;  /* 0x0000001aff1a7212 */ /* 0x000fe400078e33ff */
[----:B------:R-:W-:Y:S01]  /*fc90*/  LOP3.LUT R11, R39, R22, R11, 0x96, !PT ;  /* 0x00000016270b7212 */ /* 0x000fe200078e960b */
[----:B------:R-:W-:Y:S01]  /*fca0*/  IMAD.SHL.U32 R22, R22, 0x80, RZ ;  /* 0x0000008016167824 */ /* 0x000fe200078e00ff */
[----:B------:R-:W-:Y:S02]  /*fcb0*/  LOP3.LUT R13, R4, R20, R13, 0x96, !PT ;  /* 0x00000014040d7212 */ /* 0x000fe400078e960d */
[----:B------:R-:W-:Y:S02]  /*fcc0*/  SHF.L.W.U32.HI R21, R26, 0x7, R26 ;  /* 0x000000071a157819 */ /* 0x000fe40000010e1a */
[----:B------:R-:W-:-:S02]  /*fcd0*/  LOP3.LUT R34, R4, R15, R34, 0x96, !PT ;  /* 0x0000000f04227212 */ /* 0x000fc400078e9622 */
[----:B------:R-:W-:Y:S02]  /*fce0*/  LOP3.LUT R8, R55, R8, R45, 0x96, !PT ;  /* 0x0000000837087212 */ /* 0x000fe400078e962d */
[----:B------:R-:W-:Y:S02]  /*fcf0*/  SHF.L.W.U32.HI R13, R13, 0x1, R13 ;  /* 0x000000010d0d7819 */ /* 0x000fe40000010e0d */
[----:B------:R-:W-:Y:S02]  /*fd00*/  SHF.L.W.U32.HI R11, R11, 0x5, R11 ;  /* 0x000000050b0b7819 */ /* 0x000fe40000010e0b */
[----:B------:R-:W-:Y:S02]  /*fd10*/  LOP3.LUT R10, R24, R19, R10, 0x96, !PT ;  /* 0x00000013180a7212 */ /* 0x000fe400078e960a */
[----:B------:R-:W-:Y:S02]  /*fd20*/  LOP3.LUT R17, RZ, R17, RZ, 0x33, !PT ;  /* 0x00000011ff117212 */ /* 0x000fe400078e33ff */
[----:B------:R-:W-:-:S02]  /*fd30*/  LOP3.LUT R6, R21, R30, R37, 0x96, !PT ;  /* 0x0000001e15067212 */ /* 0x000fc400078e9625 */
[----:B------:R-:W-:Y:S02]  /*fd40*/  LOP3.LUT R16, R21, R25, R16, 0x96, !PT ;  /* 0x0000001915107212 */ /* 0x000fe400078e9610 */
[----:B------:R-:W-:Y:S02]  /*fd50*/  LOP3.LUT R34, RZ, R34, RZ, 0x33, !PT ;  /* 0x00000022ff227212 */ /* 0x000fe400078e33ff */
[----:B------:R-:W-:Y:S02]  /*fd60*/  LOP3.LUT R9, R18, R7, R9, 0x96, !PT ;  /* 0x0000000712097212 */ /* 0x000fe400078e9609 */
[----:B------:R-:W-:Y:S02]  /*fd70*/  SHF.L.W.U32.HI R21, R8, 0x5, R8 ;  /* 0x0000000508157819 */ /* 0x000fe40000010e08 */
[----:B------:R-:W-:Y:S02]  /*fd80*/  LOP3.LUT R12, R39, R22, R12, 0x96, !PT ;  /* 0x00000016270c7212 */ /* 0x000fe400078e960c */
[----:B------:R-:W-:-:S02]  /*fd90*/  LOP3.LUT R31, RZ, R31, RZ, 0x33, !PT ;  /* 0x0000001fff1f7212 */ /* 0x000fc400078e33ff */
[----:B------:R-:W-:Y:S01]  /*fda0*/  SHF.L.W.U32.HI R8, R11, 0xd, R11 ;  /* 0x0000000d0b087819 */ /* 0x000fe20000010e0b */
[----:B------:R-:W-:Y:S01]  /*fdb0*/  IMAD.SHL.U32 R11, R13, 0x80, RZ ;  /* 0x000000800d0b7824 */ /* 0x000fe200078e00ff */
[--C-:B-1----:R-:W-:Y:S02]  /*fdc0*/  LOP3.LUT R51, R51, UR4, R33.reuse, 0x78, !PT ;  /* 0x0000000433337c12 */ /* 0x102fe4000f8e7821 */
[--C-:B------:R-:W-:Y:S01]  /*fdd0*/  LOP3.LUT R52, R52, UR5, R33.reuse, 0x78, !PT ;  /* 0x0000000534347c12 */ /* 0x100fe2000f8e7821 */
[----:B------:R-:W-:Y:S01]  /*fde0*/  IMAD.SHL.U32 R25, R8, 0x8, RZ ;  /* 0x0000000808197824 */ /* 0x000fe200078e00ff */
[--C-:B------:R-:W-:Y:S02]  /*fdf0*/  LOP3.LUT R53, R53, UR6, R33.reuse, 0x78, !PT ;  /* 0x0000000635357c12 */ /* 0x100fe4000f8e7821 */
[--C-:B------:R-:W-:Y:S01]  /*fe00*/  LOP3.LUT R54, R54, UR7, R33.reuse, 0x78, !PT ;  /* 0x0000000736367c12 */ /* 0x100fe2000f8e7821 */
[----:B------:R-:W0:Y:S01]  /*fe10*/  LDCU.128 UR4, c[0x3][0xda0] ;  /* 0x00c1b400ff0477ac */ /* 0x000e220008000c00 */
[----:B------:R-:W-:-:S02]  /*fe20*/  LOP3.LUT R60, R60, UR8, R33, 0x78, !PT ;  /* 0x000000083c3c7c12 */ /* 0x000fc4000f8e7821 */
[--C-:B------:R-:W-:Y:S02]  /*fe30*/  LOP3.LUT R58, R58, UR9, R33.reuse, 0x78, !PT ;  /* 0x000000093a3a7c12 */ /* 0x100fe4000f8e7821 */
[--C-:B------:R-:W-:Y:S02]  /*fe40*/  LOP3.LUT R28, R28, UR10, R33.reuse, 0x78, !PT ;  /* 0x0000000a1c1c7c12 */ /* 0x100fe4000f8e7821 */
[----:B------:R-:W-:Y:S01]  /*fe50*/  LOP3.LUT R32, R32, UR11, R33, 0x78, !PT ;  /* 0x0000000b20207c12 */ /* 0x000fe2000f8e7821 */
[----:B------:R-:W1:Y:S01]  /*fe60*/  LDCU.128 UR8, c[0x3][0xdb0] ;  /* 0x00c1b600ff0877ac */ /* 0x000e620008000c00 */
[----:B------:R-:W-:Y:S02]  /*fe70*/  SHF.L.W.U32.HI R22, R10, 0x1, R10 ;  /* 0x000000010a167819 */ /* 0x000fe40000010e0a */
[----:B------:R-:W-:Y:S02]  /*fe80*/  SHF.L.W.U32.HI R15, R17, 0x7, R17 ;  /* 0x00000007110f7819 */ /* 0x000fe40000010e11 */
[----:B------:R-:W-:-:S02]  /*fe90*/  SHF.L.W.U32.HI R17, R34, 0x7, R34 ;  /* 0x0000000722117819 */ /* 0x000fc40000010e22 */
[----:B------:R-:W-:Y:S02]  /*fea0*/  SHF.L.W.U32.HI R10, R9, 0x1, R9 ;  /* 0x00000001090a7819 */ /* 0x000fe40000010e09 */
[----:B------:R-:W-:Y:S02]  /*feb0*/  SHF.L.W.U32.HI R9, R31, 0x7, R31 ;  /* 0x000000071f097819 */ /* 0x000fe40000010e1f */
[----:B------:R-:W-:Y:S01]  /*fec0*/  LOP3.LUT R19, R15, R22, R19, 0x96, !PT ;  /* 0x000000160f137212 */ /* 0x000fe200078e9613 */
[----:B------:R-:W-:Y:S01]  /*fed0*/  IMAD.SHL.U32 R22, R22, 0x80, RZ ;  /* 0x0000008016167824 */ /* 0x000fe200078e00ff */
[----:B------:R-:W-:Y:S02]  /*fee0*/  LOP3.LUT R11, R17, R11, R4, 0x96, !PT ;  /* 0x0000000b110b7212 */ /* 0x000fe400078e9604 */
[----:B------:R-:W-:Y:S02]  /*fef0*/  SHF.L.W.U32.HI R5, R5, 0x16, R5 ;  /* 0x0000001605057819 */ /* 0x000fe40000010e05 */
[----:B------:R-:W-:Y:S01]  /*ff00*/  LOP3.LUT R7, R9, R10, R7, 0x96, !PT ;  /* 0x0000000a09077212 */ /* 0x000fe200078e9607 */
[----:B------:R-:W-:Y:S01]  /*ff10*/  IMAD.SHL.U32 R10, R10, 0x80, RZ ;  /* 0x000000800a0a7824 */ /* 0x000fe200078e00ff */
[----:B------:R-:W-:Y:S01]  /*ff20*/  LOP3.LUT R13, R17, R13, R20, 0x96, !PT ;  /* 0x0000000d110d7212 */ /* 0x000fe200078e9614 */
[----:B------:R-:W-:Y:S01]  /*ff30*/  IMAD.SHL.U32 R17, R23, 0x20000000, RZ ;  /* 0x2000000017117824 */ /* 0x000fe200078e00ff */
[----:B------:R-:W-:-:S02]  /*ff40*/  SHF.L.W.U32.HI R21, R21, 0x3, R21 ;  /* 0x0000000315157819 */ /* 0x000fc40000010e15 */
[----:B------:R-:W-:Y:S02]  /*ff50*/  SHF.L.W.U32.HI R19, R19, 0x5, R19 ;  /* 0x0000000513137819 */ /* 0x000fe40000010e13 */
[----:B------:R-:W-:Y:S02]  /*ff60*/  SHF.L.W.U32.HI R4, R11, 0x16, R11 ;  /* 0x000000160b047819 */ /* 0x000fe40000010e0b */
[----:B------:R-:W-:Y:S02]  /*ff70*/  SHF.L.W.U32.HI R11, R5, 0xd, R5 ;  /* 0x0000000d050b7819 */ /* 0x000fe40000010e05 */
[----:B------:R-:W-:Y:S02]  /*ff80*/  SHF.L.W.U32.HI R26, R7, 0x5, R7 ;  /* 0x00000005071a7819 */ /* 0x000fe40000010e07 */
[----:B------:R-:W-:Y:S02]  /*ff90*/  LOP3.LUT R7, R15, R22, R24, 0x96, !PT ;  /* 0x000000160f077212 */ /* 0x000fe400078e9618 */
[----:B------:R-:W-:-:S02]  /*ffa0*/  LOP3.LUT R19, R21, R8, R19, 0x96, !PT ;  /* 0x0000000815137212 */ /* 0x000fc400078e9613 */
[----:B------:R-:W-:Y:S01]  /*ffb0*/  SHF.L.W.U32.HI R22, R4, 0x3, R4 ;  /* 0x0000000304167819 */ /* 0x000fe20000010e04 */
[----:B------:R-:W-:Y:S01]  /*ffc0*/  IMAD.SHL.U32 R4, R11, 0x8, RZ ;  /* 0x000000080b047824 */ /* 0x000fe200078e00ff */
[----:B------:R-:W-:Y:S02]  /*ffd0*/  SHF.L.W.U32.HI R16, R16, 0x16, R16 ;  /* 0x0000001610107819 */ /* 0x000fe40000010e10 */
[----:B------:R-:W-:Y:S02]  /*ffe0*/  SHF.R.S32.HI R17, RZ, 0x1f, R17 ;  /* 0x0000001fff117819 */ /* 0x000fe40000011411 */
[----:B------:R-:W-:Y:S02]  /*fff0*/  SHF.L.W.U32.HI R29, R29, 0x16, R29 ;  /* 0x000000161d1d7819 */ /* 0x000fe40000010e1d */
[----:B------:R-:W-:Y:S02]  /*10000*/  SHF.L.W.U32.HI R15, R19, 0x1, R19 ;  /* 0x00000001130f7819 */ /* 0x000fe40000010e13 */
[----:B------:R-:W-:-:S02]  /*10010*/  LOP3.LUT R16, R22, R11, R16, 0x96, !PT ;  /* 0x0000000b16107212 */ /* 0x000fc400078e9610 */
[--C-:B---3--:R-:W-:Y:S01]  /*10020*/  LOP3.LUT R27, R27, UR12, R17.reuse, 0x78, !PT ;  /* 0x0000000c1b1b7c12 */ /* 0x108fe2000f8e7811 */
[----:B------:R-:W-:Y:S01]  /*10030*/  IMAD.SHL.U32 R19, R15, 0x80, RZ ;  /* 0x000000800f137824 */ /* 0x000fe200078e00ff */
[--C-:B------:R-:W-:Y:S02]  /*10040*/  LOP3.LUT R43, R43, UR13, R17.reuse, 0x78, !PT ;  /* 0x0000000d2b2b7c12 */ /* 0x100fe4000f8e7811 */
[--C-:B------:R-:W-:Y:S02]  /*10050*/  LOP3.LUT R46, R46, UR14, R17.reuse, 0x78, !PT ;  /* 0x0000000e2e2e7c12 */ /* 0x100fe4000f8e7811 */
[--C-:B------:R-:W-:Y:S01]  /*10060*/  LOP3.LUT R35, R35, UR15, R17.reuse, 0x78, !PT ;  /* 0x0000000f23237c12 */ /* 0x100fe2000f8e7811 */
[----:B------:R-:W3:Y:S01]  /*10070*/  LDCU.128 UR12, c[0x3][0xdc0] ;  /* 0x00c1b800ff0c77ac */ /* 0x000ee20008000c00 */
[----:B------:R-:W-:Y:S02]  /*10080*/  LOP3.LUT R25, R21, R25, R26, 0x96, !PT ;  /* 0x0000001915197212 */ /* 0x000fe400078e961a */
[----:B0-----:R-:W-:-:S02]  /*10090*/  LOP3.LUT R51, R51, UR4, R17, 0x78, !PT ;  /* 0x0000000433337c12 */ /* 0x001fc4000f8e7811 */
[--C-:B------:R-:W-:Y:S02]  /*100a0*/  LOP3.LUT R52, R52, UR5, R17.reuse, 0x78, !PT ;  /* 0x0000000534347c12 */ /* 0x100fe4000f8e7811 */
[--C-:B------:R-:W-:Y:S02]  /*100b0*/  LOP3.LUT R53, R53, UR6, R17.reuse, 0x78, !PT ;  /* 0x0000000635357c12 */ /* 0x100fe4000f8e7811 */
[--C-:B------:R-:W-:Y:S01]  /*100c0*/  LOP3.LUT R54, R54, UR7, R17.reuse, 0x78, !PT ;  /* 0x0000000736367c12 */ /* 0x100fe2000f8e7811 */
[----:B------:R-:W0:Y:S01]  /*100d0*/  LDCU.128 UR4, c[0x3][0xde0] ;  /* 0x00c1bc00ff0477ac */ /* 0x000e220008000c00 */
[--C-:B-1----:R-:W-:Y:S02]  /*100e0*/  LOP3.LUT R60, R60, UR8, R17.reuse, 0x78, !PT ;  /* 0x000000083c3c7c12 */ /* 0x102fe4000f8e7811 */
[--C-:B------:R-:W-:Y:S02]  /*100f0*/  LOP3.LUT R58, R58, UR9, R17.reuse, 0x78, !PT ;  /* 0x000000093a3a7c12 */ /* 0x100fe4000f8e7811 */
[--C-:B------:R-:W-:Y:S01]  /*10100*/  LOP3.LUT R28, R28, UR10, R17.reuse, 0x78, !PT ;  /* 0x0000000a1c1c7c12 */ /* 0x100fe2000f8e7811 */
[----:B--2---:R-:W-:Y:S01]  /*10110*/  IMAD.SHL.U32 R30, R38, 0x40000000, RZ ;  /* 0x40000000261e7824 */ /* 0x004fe200078e00ff */
[--C-:B------:R-:W-:Y:S01]  /*10120*/  LOP3.LUT R32, R32, UR11, R17.reuse, 0x78, !PT ;  /* 0x0000000b20207c12 */ /* 0x100fe2000f8e7811 */
[----:B------:R-:W1:Y:S01]  /*10130*/  LDCU.128 UR8, c[0x3][0xdf0] ;  /* 0x00c1be00ff0877ac */ /* 0x000e620008000c00 */
[----:B----4-:R-:W-:-:S02]  /*10140*/  LOP3.LUT R44, R44, UR20, R17, 0x78, !PT ;  /* 0x000000142c2c7c12 */ /* 0x010fc4000f8e7811 */
[--C-:B------:R-:W-:Y:S02]  /*10150*/  LOP3.LUT R48, R48, UR21, R17.reuse, 0x78, !PT ;  /* 0x0000001530307c12 */ /* 0x100fe4000f8e7811 */
[--C-:B------:R-:W-:Y:S02]  /*10160*/  LOP3.LUT R49, R49, UR22, R17.reuse, 0x78, !PT ;  /* 0x0000001631317c12 */ /* 0x100fe4000f8e7811 */
[----:B------:R-:W-:Y:S01]  /*10170*/  LOP3.LUT R50, R50, UR23, R17, 0x78, !PT ;  /* 0x0000001732327c12 */ /* 0x000fe2000f8e7811 */
[----:B------:R-:W2:Y:S01]  /*10180*/  LDCU.128 UR20, c[0x3][0xdd0] ;  /* 0x00c1ba00ff1477ac */ /* 0x000ea20008000c00 */
[----:B------:R-:W-:Y:S01]  /*10190*/  LOP3.LUT R29, R22, R4, R29, 0x96, !PT ;  /* 0x00000004161d7212 */ /* 0x000fe200078e961d */
[----:B------:R-:W-:Y:S01]  /*101a0*/  IMAD.SHL.U32 R17, R23, 0x8000000, RZ ;  /* 0x0800000017117824 */ /* 0x000fe200078e00ff */
[----:B------:R-:W-:Y:S02]  /*101b0*/  SHF.L.W.U32.HI R4, R16, 0x1, R16 ;  /* 0x0000000110047819 */ /* 0x000fe40000010e10 */
[----:B------:R-:W-:-:S02]  /*101c0*/  SHF.L.W.U32.HI R16, R25, 0x7, R25 ;  /* 0x0000000719107819 */ /* 0x000fc40000010e19 */
[----:B------:R-:W-:Y:S01]  /*101d0*/  LOP3.LUT R9, R9, R10, R18, 0x96, !PT ;  /* 0x0000000a09097212 */ /* 0x000fe200078e9612 */
[----:B------:R-:W-:Y:S01]  /*101e0*/  IMAD.SHL.U32 R24, R4, 0x80, RZ ;  /* 0x0000008004187824 */ /* 0x000fe200078e00ff */
[----:B------:R-:W-:Y:S01]  /*101f0*/  LOP3.LUT R10, R16, R19, R21, 0x96, !PT ;  /* 0x00000013100a7212 */ /* 0x000fe200078e9615 */
[----:B------:R-:W-:Y:S01]  /*10200*/  IMAD.SHL.U32 R19, R23, 0x10000000, RZ ;  /* 0x1000000017137824 */ /* 0x000fe200078e00ff */
[----:B------:R-:W-:Y:S02]  /*10210*/  SHF.R.S32.HI R17, RZ, 0x1f, R17 ;  /* 0x0000001fff117819 */ /* 0x000fe40000011411 */
[----:B------:R-:W-:Y:S02]  /*10220*/  SHF.L.W.U32.HI R5, R29, 0x7, R29 ;  /* 0x000000071d057819 */ /* 0x000fe40000010e1d */
[----:B------:R-:W-:Y:S02]  /*10230*/  SHF.R.S32.HI R19, RZ, 0x1f, R19 ;  /* 0x0000001fff137819 */ /* 0x000fe40000011413 */
[----:B------:R-:W-:-:S02]  /*10240*/  LOP3.LUT R18, R5, R24, R22, 0x96, !PT ;  /* 0x0000001805127212 */ /* 0x000fc400078e9616 */
        /* <DEDUP_REMOVED lines=20> */
[--C-:B---3--:R-:W-:Y:S01]  /*10390*/  LOP3.LUT R27, R27, UR12, R17.reuse, 0x78, !PT ;  /* 0x0000000c1b1b7c12 */ /* 0x108fe2000f8e7811 */
[----:B------:R-:W-:Y:S01]  /*103a0*/  IMAD.SHL.U32 R19, R23, 0x4000000, RZ ;  /* 0x0400000017137824 */ /* 0x000fe200078e00ff */
        /* <DEDUP_REMOVED lines=19> */
[----:B------:R-:W-:Y:S01]  /*104e0*/  SHF.R.S32.HI R19, RZ, 0x1f, R19 ;  /* 0x0000001fff137819 */ /* 0x000fe20000011413 */
[----:B------:R-:W-:Y:S01]  /*104f0*/  IMAD.SHL.U32 R17, R23, 0x2000000, RZ ;  /* 0x0200000017117824 */ /* 0x000fe200078e00ff */
[----:B------:R-:W-:Y:S02]  /*10500*/  SHF.R.U32.HI R23, RZ, 0x7, R23 ;  /* 0x00000007ff177819 */ /* 0x000fe40000011617 */
[--C-:B---3--:R-:W-:Y:S02]  /*10510*/  LOP3.LUT R27, R27, UR12, R19.reuse, 0x78, !PT ;  /* 0x0000000c1b1b7c12 */ /* 0x108fe4000f8e7813 */
[----:B------:R-:W-:Y:S01]  /*10520*/  LOP3.LUT R43, R43, UR13, R19, 0x78, !PT ;  /* 0x0000000d2b2b7c12 */ /* 0x000fe2000f8e7813 */
[----:B------:R-:W-:Y:S01]  /*10530*/  IMAD.MOV R37, RZ, RZ, -R23 ;  /* 0x000000ffff257224 */ /* 0x000fe200078e0a17 */
        /* <DEDUP_REMOVED lines=19> */
[----:B------:R-:W-:Y:S02]  /*10670*/  SHF.R.S32.HI R34, RZ, 0x1f, R30 ;  /* 0x0000001fff227819 */ /* 0x000fe4000001141e */
        /* <DEDUP_REMOVED lines=38> */
[----:B------:R-:W-:Y:S01]  /*108e0*/  LOP3.LUT R25, R50, UR23, R37, 0x78, !PT ;  /* 0x0000001732197c12 */ /* 0x000fe2000f8e7825 */
[----:B------:R-:W2:Y:S01]  /*108f0*/  LDCU.128 UR20, c[0x3][0xf10] ;  /* 0x00c1e200ff1477ac */ /* 0x000ea20008000c00 */
[----:B------:R-:W-:-:S02]  /*10900*/  LOP3.LUT R17, R38, 0x1, RZ, 0xc0, !PT ;  /* 0x0000000126117812 */ /* 0x000fc400078ec0ff */
[----:B------:R-:W-:Y:S02]  /*10910*/  LOP3.LUT R11, R5, R4, R11, 0x96, !PT ;  /* 0x00000004050b7212 */ /* 0x000fe400078e960b */
[----:B------:R-:W-:Y:S01]  /*10920*/  SHF.L.W.U32.HI R7, R7, 0x16, R7 ;  /* 0x0000001607077819 */ /* 0x000fe20000010e07 */
[----:B------:R-:W-:Y:S01]  /*10930*/  IMAD.MOV R36, RZ, RZ, -R17 ;  /* 0x000000ffff247224 */ /* 0x000fe200078e0a11 */
[----:B------:R-:W-:Y:S02]  /*10940*/  LOP3.LUT R8, R16, R15, R8, 0x96, !PT ;  /* 0x0000000f10087212 */ /* 0x000fe400078e9608 */
[----:B------:R-:W-:Y:S02]  /*10950*/  SHF.L.W.U32.HI R0, R0, 0x16, R0 ;  /* 0x0000001600007819 */ /* 0x000fe40000010e00 */
        /* <DEDUP_REMOVED lines=11> */
[--C-:B--2---:R-:W-:Y:S02]  /*10a10*/  LOP3.LUT R22, R22, UR20, R36.reuse, 0x78, !PT ;  /* 0x0000001416167c12 */ /* 0x104fe4000f8e7824 */
[--C-:B------:R-:W-:Y:S02]  /*10a20*/  LOP3.LUT R23, R23, UR21, R36.reuse, 0x78, !PT ;  /* 0x0000001517177c12 */ /* 0x100fe4000f8e7824 */
[--C-:B------:R-:W-:Y:S02]  /*10a30*/  LOP3.LUT R24, R24, UR22, R36.reuse, 0x78, !PT ;  /* 0x0000001618187c12 */ /* 0x100fe4000f8e7824 */
[--C-:B------:R-:W-:Y:S01]  /*10a40*/  LOP3.LUT R25, R25, UR23, R36.reuse, 0x78, !PT ;  /* 0x0000001719197c12 */ /* 0x100fe2000f8e7824 */
[----:B------:R-:W1:Y:S01]  /*10a50*/  LDCU.128 UR20, c[0x3][0xf50] ;  /* 0x00c1ea00ff1477ac */ /* 0x000e620008000c00 */
[--C-:B------:R-:W-:Y:S02]  /*10a60*/  LOP3.LUT R30, R60, UR8, R36.reuse, 0x78, !PT ;  /* 0x000000083c1e7c12 */ /* 0x100fe4000f8e7824 */
[----:B------:R-:W-:-:S02]  /*10a70*/  LOP3.LUT R31, R31, UR9, R36, 0x78, !PT ;  /* 0x000000091f1f7c12 */ /* 0x000fc4000f8e7824 */
[----:B------:R-:W-:Y:S01]  /*10a80*/  LOP3.LUT R33, R35, UR11, R36, 0x78, !PT ;  /* 0x0000000b23217c12 */ /* 0x000fe2000f8e7824 */
[----:B------:R-:W2:Y:S01]  /*10a90*/  LDCU.128 UR8, c[0x3][0xf70] ;  /* 0x00c1ee00ff0877ac */ /* 0x000ea20008000c00 */
[--C-:B---3--:R-:W-:Y:S01]  /*10aa0*/  LOP3.LUT R17, R17, UR12, R34.reuse, 0x78, !PT ;  /* 0x0000000c11117c12 */ /* 0x108fe2000f8e7822 */
[----:B------:R-:W-:Y:S01]  /*10ab0*/  IMAD.SHL.U32 R35, R38, 0x20000000, RZ ;  /* 0x2000000026237824 */ /* 0x000fe200078e00ff */
        /* <DEDUP_REMOVED lines=19> */
[----:B------:R-:W-:Y:S01]  /*10bf0*/  SHF.R.S32.HI R36, RZ, 0x1f, R35 ;  /* 0x0000001fff247819 */ /* 0x000fe20000011423 */
[----:B------:R-:W-:Y:S01]  /*10c00*/  IMAD.SHL.U32 R34, R38, 0x10000000, RZ ;  /* 0x1000000026227824 */ /* 0x000fe200078e00ff */
[----:B------:R-:W-:Y:S01]  /*10c10*/  SHF.L.W.U32.HI R8, R8, 0x5, R8 ;  /* 0x0000000508087819 */ /* 0x000fe20000010e08 */
[----:B------:R-:W-:Y:S01]  /*10c20*/  IMAD.SHL.U32 R35, R38, 0x8000000, RZ ;  /* 0x0800000026237824 */ /* 0x000fe200078e00ff */
        /* <DEDUP_REMOVED lines=20> */
[----:B------:R-:W-:Y:S02]  /*10d70*/  SHF.R.S32.HI R34, RZ, 0x1f, R34 ;  /* 0x0000001fff227819 */ /* 0x000fe40000011422 */
[----:B------:R-:W-:Y:S01]  /*10d80*/  SHF.R.S32.HI R36, RZ, 0x1f, R35 ;  /* 0x0000001fff247819 */ /* 0x000fe20000011423 */
        /* <DEDUP_REMOVED lines=84> */
[----:B------:R-:W-:-:S02]  /*112d0*/  SHF.R.U32.HI R38, RZ, 0x7, R38 ;  /* 0x00000007ff267819 */ /* 0x000fc40000011626 */
[----:B------:R-:W-:Y:S02]  /*112e0*/  LOP3.LUT R8, R8, 0x73746565, RZ, 0x3c, !PT ;  /* 0x7374656508087812 */ /* 0x000fe400078e3cff */
[----:B------:R-:W-:Y:S01]  /*112f0*/  LOP3.LUT R0, R0, 0x6769756d, RZ, 0x3c, !PT ;  /* 0x6769756d00007812 */ /* 0x000fe200078e3cff */
[----:B------:R-:W-:Y:S01]  /*11300*/  IMAD.MOV R38, RZ, RZ, -R38 ;  /* 0x000000ffff267224 */ /* 0x000fe200078e0a26 */
[----:B------:R-:W-:-:S04]  /*11310*/  SHF.L.W.U32.HI R13, R13, 0x5, R13 ;  /* 0x000000050d0d7819 */ /* 0x000fc80000010e0d */
[--C-:B---3--:R-:W-:Y:S02]  /*11320*/  LOP3.LUT R34, R17, UR12, R38.reuse, 0x78, !PT ;  /* 0x0000000c11227c12 */ /* 0x108fe4000f8e7826 */
[--C-:B0-----:R-:W-:Y:S02]  /*11330*/  LOP3.LUT R17, R28, UR6, R38.reuse, 0x78, !PT ;  /* 0x000000061c117c12 */ /* 0x101fe4000f8e7826 */
[--C-:B------:R-:W-:Y:S02]  /*11340*/  LOP3.LUT R35, R19, UR13, R38.reuse, 0x78, !PT ;  /* 0x0000000d13237c12 */ /* 0x100fe4000f8e7826 */
[--C-:B------:R-:W-:Y:S02]  /*11350*/  LOP3.LUT R53, R20, UR14, R38.reuse, 0x78, !PT ;  /* 0x0000000e14357c12 */ /* 0x100fe4000f8e7826 */
[--C-:B------:R-:W-:Y:S01]  /*11360*/  LOP3.LUT R54, R21, UR15, R38.reuse, 0x78, !PT ;  /* 0x0000000f15367c12 */ /* 0x100fe2000f8e7826 */
[----:B------:R-:W0:Y:S01]  /*11370*/  LDCU.128 UR12, c[0x3][URZ] ;  /* 0x00c00000ff0c77ac */ /* 0x000e220008000c00 */
[----:B-1----:R-:W-:-:S02]  /*11380*/  LOP3.LUT R51, R24, UR22, R38, 0x78, !PT ;  /* 0x0000001618337c12 */ /* 0x002fc4000f8e7826 */
[--C-:B------:R-:W-:Y:S02]  /*11390*/  LOP3.LUT R52, R25, UR23, R38.reuse, 0x78, !PT ;  /* 0x0000001719347c12 */ /* 0x100fe4000f8e7826 */
[--C-:B--2---:R-:W-:Y:S02]  /*113a0*/  LOP3.LUT R28, R30, UR8, R38.reuse, 0x78, !PT ;  /* 0x000000081e1c7c12 */ /* 0x104fe4000f8e7826 */
[--C-:B------:R-:W-:Y:S02]  /*113b0*/  LOP3.LUT R24, R26, UR4, R38.reuse, 0x78, !PT ;  /* 0x000000041a187c12 */ /* 0x100fe4000f8e7826 */
[--C-:B------:R-:W-:Y:S02]  /*113c0*/  LOP3.LUT R25, R27, UR5, R38.reuse, 0x78, !PT ;  /* 0x000000051b197c12 */ /* 0x100fe4000f8e7826 */
[--C-:B------:R-:W-:Y:S01]  /*113d0*/  LOP3.LUT R50, R29, UR7, R38.reuse, 0x78, !PT ;  /* 0x000000071d327c12 */ /* 0x100fe2000f8e7826 */
[----:B------:R-:W1:Y:S01]  /*113e0*/  LDCU.128 UR4, c[0x3][0x40] ;  /* 0x00c00800ff0477ac */ /* 0x000e620008000c00 */
[----:B------:R-:W-:-:S02]  /*113f0*/  LOP3.LUT R30, R31, UR9, R38, 0x78, !PT ;  /* 0x000000091f1e7c12 */ /* 0x000fc4000f8e7826 */
[--C-:B------:R-:W-:Y:S02]  /*11400*/  LOP3.LUT R49, R32, UR10, R38.reuse, 0x78, !PT ;  /* 0x0000000a20317c12 */ /* 0x100fe4000f8e7826 */
[--C-:B------:R-:W-:Y:S01]  /*11410*/  LOP3.LUT R48, R33, UR11, R38.reuse, 0x78, !PT ;  /* 0x0000000b21307c12 */ /* 0x100fe2000f8e7826 */
[----:B------:R-:W2:Y:S01]  /*11420*/  LDCU.128 UR8, c[0x3][0x60] ;  /* 0x00c00c00ff0877ac */ /* 0x000ea20008000c00 */
[--C-:B------:R-:W-:Y:S02]  /*11430*/  LOP3.LUT R20, R22, UR20, R38.reuse, 0x78, !PT ;  /* 0x0000001416147c12 */ /* 0x100fe4000f8e7826 */
[----:B------:R-:W-:Y:S01]  /*11440*/  LOP3.LUT R23, R23, UR21, R38, 0x78, !PT ;  /* 0x0000001517177c12 */ /* 0x000fe2000f8e7826 */
[----:B------:R-:W3:Y:S01]  /*11450*/  LDCU.128 UR20, c[0x3][0x20] ;  /* 0x00c00400ff1477ac */ /* 0x000ee20008000c00 */
[----:B------:R-:W-:Y:S02]  /*11460*/  SHF.L.W.U32.HI R22, R6, 0x5, R6 ;  /* 0x0000000506167819 */ /* 0x000fe40000010e06 */
[----:B------:R-:W-:-:S02]  /*11470*/  SHF.L.W.U32.HI R6, R10, 0x16, R10 ;  /* 0x000000160a067819 */ /* 0x000fc40000010e0a */
[----:B------:R-:W-:Y:S02]  /*11480*/  SHF.L.W.U32.HI R10, R9, 0x16, R9 ;  /* 0x00000016090a7819 */ /* 0x000fe40000010e09 */
[----:B------:R-:W-:Y:S02]  /*11490*/  LOP3.LUT R9, R6, 0x302c2062, RZ, 0x3c, !PT ;  /* 0x302c206206097812 */ /* 0x000fe400078e3cff */
[----:B------:R-:W-:Y:S02]  /*114a0*/  SHF.L.W.U32.HI R6, R11, 0x5, R11 ;  /* 0x000000050b067819 */ /* 0x000fe40000010e0b */
[----:B------:R-:W-:Y:S02]  /*114b0*/  SHF.L.W.U32.HI R19, R56, 0x5, R56 ;  /* 0x0000000538137819 */ /* 0x000fe40000010e38 */
[----:B------:R-:W-:Y:S02]  /*114c0*/  LOP3.LUT R11, R7, 0x65766572, RZ, 0x3c, !PT ;  /* 0x65766572070b7812 */ /* 0x000fe400078e3cff */
[----:B------:R-:W-:-:S02]  /*114d0*/  SHF.L.W.U32.HI R7, R18, 0x16, R18 ;  /* 0x0000001612077819 */ /* 0x000fc40000010e12 */
[----:B------:R-:W-:Y:S02]  /*114e0*/  LOP3.LUT R22, R22, 0x6c706172, RZ, 0x3c, !PT ;  /* 0x6c70617216167812 */ /* 0x000fe400078e3cff */
[----:B------:R-:W-:Y:S02]  /*114f0*/  LOP3.LUT R10, R10, 0x30303120, RZ, 0x3c, !PT ;  /* 0x303031200a0a7812 */ /* 0x000fe400078e3cff */
[----:B------:R-:W-:Y:S02]  /*11500*/  LOP3.LUT R19, R19, 0x72672031, RZ, 0x3c, !PT ;  /* 0x7267203113137812 */ /* 0x000fe400078e3cff */
[----:B------:R-:W-:Y:S02]  /*11510*/  LOP3.LUT R7, R7, 0x6c65652c, RZ, 0x3c, !PT ;  /* 0x6c65652c07077812 */ /* 0x000fe400078e3cff */
[----:B0-----:R-:W-:Y:S02]  /*11520*/  LOP3.LUT R29, R34, UR12, RZ, 0x3c, !PT ;  /* 0x0000000c221d7c12 */ /* 0x001fe4000f8e3cff */
[----:B------:R-:W-:-:S02]  /*11530*/  LOP3.LUT R27, R22, UR15, RZ, 0x3c, !PT ;  /* 0x0000000f161b7c12 */ /* 0x000fc4000f8e3cff */
[----:B-1----:R-:W-:Y:S02]  /*11540*/  LOP3.LUT R38, R10, UR7, RZ, 0x3c, !PT ;  /* 0x000000070a267c12 */ /* 0x002fe4000f8e3cff */
[----:B------:R-:W-:Y:S02]  /*11550*/  LOP3.LUT R6, R6, 0x20422d33, RZ, 0x3c, !PT ;  /* 0x20422d3306067812 */ /* 0x000fe400078e3cff */
[----:B--2---:R-:W-:Y:S02]  /*11560*/  LOP3.LUT R34, R30, UR11, RZ, 0x3c, !PT ;  /* 0x0000000b1e227c12 */ /* 0x004fe4000f8e3cff */
[----:B---3--:R-:W-:Y:S02]  /*11570*/  LOP3.LUT R32, R19, UR20, RZ, 0x3c, !PT ;  /* 0x0000001413207c12 */ /* 0x008fe4000f8e3cff */
[----:B------:R-:W-:Y:S02]  /*11580*/  LOP3.LUT R18, R11, UR8, RZ, 0x3c, !PT ;  /* 0x000000080b127c12 */ /* 0x000fe4000f8e3cff */
[----:B------:R-:W-:-:S02]  /*11590*/  LOP3.LUT R24, R24, UR4, RZ, 0x3c, !PT ;  /* 0x0000000418187c12 */ /* 0x000fc4000f8e3cff */
[----:B------:R-:W-:Y:S02]  /*115a0*/  LOP3.LUT R21, R35, UR13, RZ, 0x3c, !PT ;  /* 0x0000000d23157c12 */ /* 0x000fe4000f8e3cff */
[----:B------:R-:W-:Y:S02]  /*115b0*/  LOP3.LUT R25, R25, UR5, RZ, 0x3c, !PT ;  /* 0x0000000519197c12 */ /* 0x000fe4000f8e3cff */
[----:B------:R-:W-:Y:S02]  /*115c0*/  LOP3.LUT R30, R7, UR9, RZ, 0x3c, !PT ;  /* 0x00000009071e7c12 */ /* 0x000fe4000f8e3cff */
[----:B------:R-:W-:Y:S01]  /*115d0*/  LOP3.LUT R26, R8, UR14, RZ, 0x3c, !PT ;  /* 0x0000000e081a7c12 */ /* 0x000fe2000f8e3cff */
[----:B------:R-:W0:Y:S01]  /*115e0*/  LDCU.128 UR12, c[0x3][0x50] ;  /* 0x00c00a00ff0c77ac */ /* 0x000e220008000c00 */
[----:B------:R-:W-:Y:S02]  /*115f0*/  LOP3.LUT R23, R23, UR23, RZ, 0x3c, !PT ;  /* 0x0000001717177c12 */ /* 0x000fe4000f8e3cff */
[----:B------:R-:W-:Y:S01]  /*11600*/  LOP3.LUT R31, R6, UR6, RZ, 0x3c, !PT ;  /* 0x00000006061f7c12 */ /* 0x000fe2000f8e3cff */
[----:B------:R-:W1:Y:S01]  /*11610*/  LDCU.128 UR4, c[0x3][0x10] ;  /* 0x00c00200ff0477ac */ /* 0x000e620008000c00 */
[----:B------:R-:W-:-:S02]  /*11620*/  LOP3.LUT R28, R28, UR10, RZ, 0x3c, !PT ;  /* 0x0000000a1c1c7c12 */ /* 0x000fc4000f8e3cff */
[----:B------:R-:W-:Y:S01]  /*11630*/  LOP3.LUT R40, R34, R38, R27, 0x78, !PT ;  /* 0x0000002622287212 */ /* 0x000fe200078e781b */
[----:B------:R-:W2:Y:S01]  /*11640*/  LDCU.128 UR8, c[0x3][0x30] ;  /* 0x00c00600ff0877ac */ /* 0x000ea20008000c00 */
[----:B------:R-:W-:Y:S02]  /*11650*/  LOP3.LUT R46, R9, UR21, RZ, 0x3c, !PT ;  /* 0x00000015092e7c12 */ /* 0x000fe4000f8e3cff */
[--C-:B------:R-:W-:Y:S02]  /*11660*/  LOP3.LUT R33, R18, R24, R29.reuse, 0x78, !PT ;  /* 0x0000001812217212 */ /* 0x100fe400078e781d */
[----:B------:R-:W-:Y:S02]  /*11670*/  LOP3.LUT R36, R32, R18, R29, 0x1e, !PT ;  /* 0x0000001220247212 */ /* 0x000fe400078e1e1d */
[----:B------:R-:W-:Y:S02]  /*11680*/  LOP3.LUT R18, R30, R25, R21, 0x78, !PT ;  /* 0x000000191e127212 */ /* 0x000fe400078e7815 */
[----:B------:R-:W-:Y:S01]  /*11690*/  LOP3.LUT R47, R20, UR22, RZ, 0x3c, !PT ;  /* 0x00000016142f7c12 */ /* 0x000fe2000f8e3cff */
[----:B------:R-:W3:Y:S01]  /*116a0*/  LDCU.128 UR20, c[0x3][0x70] ;  /* 0x00c00e00ff1477ac */ /* 0x000ee20008000c00 */
[----:B------:R-:W-:-:S02]  /*116b0*/  LOP3.LUT R45, R23, R34, R27, 0x1e, !PT ;  /* 0x00000022172d7212 */ /* 0x000fc400078e1e1b */
[----:B------:R-:W-:Y:S02]  /*116c0*/  LOP3.LUT R38, R40, R38, R23, 0x96, !PT ;  /* 0x0000002628267212 */ /* 0x000fe400078e9617 */
[----:B------:R-:W-:Y:S02]  /*116d0*/  LOP3.LUT R44, R28, R31, R26, 0x78, !PT ;  /* 0x0000001f1c2c7212 */ /* 0x000fe400078e781a */
        /* <DEDUP_REMOVED lines=8> */
[C---:B------:R-:W-:Y:S02]  /*11760*/  LOP3.LUT R29, R25.reuse, R47, R26, 0xf6, !PT ;  /* 0x0000002f191d7212 */ /* 0x040fe400078ef61a */
[----:B------:R-:W-:-:S02]  /*11770*/  LOP3.LUT R39, R25, R28, R44, 0x6c, !PT ;  /* 0x0000001c19277212 */ /* 0x000fc400078e6c2c */
[----:B------:R-:W-:Y:S02]  /*11780*/  LOP3.LUT R25, R25, R28, R44, 0x9c, !PT ;  /* 0x0000001c19197212 */ /* 0x000fe400078e9c2c */
[----:B------:R-:W-:Y:S02]  /*11790*/  LOP3.LUT R44, R29, R44, RZ, 0x3c, !PT ;  /* 0x0000002c1d2c7212 */ /* 0x000fe400078e3cff */
[----:B------:R-:W-:Y:S01]  /*117a0*/  LOP3.LUT R30, R38, R27, RZ, 0x3c, !PT ;  /* 0x0000001b261e7212 */ /* 0x000fe200078e3cff */
[----:B------:R-:W4:Y:S01]  /*117b0*/  LDC.64 R28, c[0x3][0x10] ;  /* 0x00c00400ff1c7b82 */ /* 0x000f220000000a00 */
[----:B------:R-:W-:Y:S02]  /*117c0*/  SHF.L.W.U32.HI R35, R20, 0xd, R20 ;  /* 0x0000000d14237819 */ /* 0x000fe40000010e14 */
[CCC-:B------:R-:W-:Y:S02]  /*117d0*/  LOP3.LUT R41, R36.reuse, R43.reuse, R33.reuse, 0x6c, !PT ;  /* 0x0000002b24297212 */ /* 0x1c0fe400078e6c21 */
[----:B------:R-:W-:Y:S01]  /*117e0*/  LOP3.LUT R43, R36, R43, R33, 0x9c, !PT ;  /* 0x0000002b242b7212 */ /* 0x000fe200078e9c21 */
[----:B------:R-:W-:Y:S01]  /*117f0*/  IMAD.SHL.U32 R26, R35, 0x8, RZ ;  /* 0x00000008231a7824 */ /* 0x000fe200078e00ff */
[----:B------:R-:W-:-:S02]  /*11800*/  LOP3.LUT R25, R25, R44, RZ, 0x3c, !PT ;  /* 0x0000002c19197212 */ /* 0x000fc400078e3cff */
[----:B------:R-:W-:Y:S02]  /*11810*/  LOP3.LUT R36, R24, R33, RZ, 0x3c, !PT ;  /* 0x0000002118247212 */ /* 0x000fe400078e3cff */
[C---:B------:R-:W-:Y:S01]  /*11820*/  LOP3.LUT R27, R45.reuse, R38, R27, 0xf6, !PT ;  /* 0x000000262d1b7212 */ /* 0x040fe200078ef61b */
[----:B------:R-:W5:Y:S01]  /*11830*/  LDC.64 R32, c[0x3][0x50] ;  /* 0x00c01400ff207b82 */ /* 0x000f620000000a00 */
[CCC-:B------:R-:W-:Y:S02]  /*11840*/  LOP3.LUT R24, R45.reuse, R30.reuse, R40.reuse, 0x6c, !PT ;  /* 0x0000001e2d187212 */ /* 0x1c0fe400078e6c28 */
[----:B------:R-:W-:Y:S02]  /*11850*/  LOP3.LUT R45, R45, R30, R40, 0x9c, !PT ;  /* 0x0000001e2d2d7212 */ /* 0x000fe400078e9c28 */
[----:B------:R-:W-:Y:S02]  /*11860*/  SHF.L.W.U32.HI R55, R25, 0x3, R25 ;  /* 0x0000000319377819 */ /* 0x000fe40000010e19 */
[----:B------:R-:W-:Y:S01]  /*11870*/  LOP3.LUT R42, R46, R21, RZ, 0x3c, !PT ;  /* 0x000000152e2a7212 */ /* 0x000fe200078e3cff */
[----:B------:R-:W0:Y:S01]  /*11880*/  LDC.64 R30, c[0x3][0x38] ;  /* 0x00c00e00ff1e7b82 */ /* 0x000e220000000a00 */
[----:B------:R-:W-:-:S02]  /*11890*/  LOP3.LUT R21, R23, R46, R21, 0xf6, !PT ;  /* 0x0000002e17157212 */ /* 0x000fc400078ef615 */
[----:B------:R-:W-:Y:S02]  /*118a0*/  LOP3.LUT R26, R55, R24, R26, 0x96, !PT ;  /* 0x00000018371a7212 */ /* 0x000fe400078e961a */
[CCC-:B------:R-:W-:Y:S02]  /*118b0*/  LOP3.LUT R37, R23.reuse, R42.reuse, R18.reuse, 0x6c, !PT ;  /* 0x0000002a17257212 */ /* 0x1c0fe400078e6c12 */
[----:B------:R-:W-:Y:S01]  /*118c0*/  LOP3.LUT R42, R23, R42, R18, 0x9c, !PT ;  /* 0x0000002a172a7212 */ /* 0x000fe200078e9c12 */
[----:B------:R-:W1:Y:S01]  /*118d0*/  LDC.64 R24, c[0x3][0x70] ;  /* 0x00c01c00ff187b82 */ /* 0x000e620000000a00 */
[----:B------:R-:W-:Y:S02]  /*118e0*/  LOP3.LUT R18, R21, R18, RZ, 0x3c, !PT ;  /* 0x0000001215127212 */ /* 0x000fe400078e3cff */
[----:B------:R-:W-:Y:S02]  /*118f0*/  LOP3.LUT R40, R27, R40, RZ, 0x3c, !PT ;  /* 0x000000281b287212 */ /* 0x000fe400078e3cff */
[----:B------:R-:W-:-:S02]  /*11900*/  LOP3.LUT R23, RZ, R26, RZ, 0x33, !PT ;  /* 0x0000001aff177212 */ /* 0x000fc400078e33ff */
[----:B------:R-:W-:Y:S01]  /*11910*/  LOP3.LUT R34, R55, R35, R18, 0x96, !PT ;  /* 0x0000002337227212 */ /* 0x000fe200078e9612 */
[----:B------:R-:W2:Y:S01]  /*11920*/  LDC.64 R20, c[0x3][0x78] ;  /* 0x00c01e00ff147b82 */ /* 0x000ea20000000a00 */
[----:B-----5:R-:W-:Y:S02]  /*11930*/  LOP3.LUT R50, R50, R33, RZ, 0x3c, !PT ;  /* 0x0000002132327212 */ /* 0x020fe400078e3cff */
[----:B----4-:R-:W-:Y:S02]  /*11940*/  LOP3.LUT R28, R53, R28, RZ, 0x3c, !PT ;  /* 0x0000001c351c7212 */ /* 0x010fe400078e3cff */
[----:B------:R-:W-:Y:S02]  /*11950*/  LOP3.LUT R29, R54, R29, RZ, 0x3c, !PT ;  /* 0x0000001d361d7212 */ /* 0x000fe400078e3cff */
[----:B------:R-:W-:Y:S01]  /*11960*/  SHF.L.W.U32.HI R34, R34, 0x1, R34 ;  /* 0x0000000122227819 */ /* 0x000fe20000010e22 */
[----:B------:R-:W4:Y:S01]  /*11970*/  LDC.64 R26, c[0x3][0x30] ;  /* 0x00c00c00ff1a7b82 */ /* 0x000f220000000a00 */
[----:B0-----:R-:W-:-:S02]  /*11980*/  LOP3.LUT R30, R51, R30, RZ, 0x3c, !PT ;  /* 0x0000001e331e7212 */ /* 0x001fc400078e3cff */
[----:B------:R-:W-:Y:S02]  /*11990*/  LOP3.LUT R51, R17, R32, RZ, 0x3c, !PT ;  /* 0x0000002011337212 */ /* 0x000fe400078e3cff */
[----:B------:R-:W-:Y:S02]  /*119a0*/  SHF.L.W.U32.HI R17, R14, 0x5, R14 ;  /* 0x000000050e117819 */ /* 0x000fe40000010e0e */
[----:B------:R-:W-:Y:S02]  /*119b0*/  LOP3.LUT R42, R42, R18, RZ, 0x3c, !PT ;  /* 0x000000122a2a7212 */ /* 0x000fe400078e3cff */
[----:B------:R-:W-:Y:S02]  /*119c0*/  LOP3.LUT R17, R17, 0x75732032, RZ, 0x3c, !PT ;  /* 0x7573203211117812 */ /* 0x000fe400078e3cff */
[----:B-1----:R-:W-:Y:S02]  /*119d0*/  LOP3.LUT R24, R24, 0x2042656c, R5, 0x96, !PT ;  /* 0x2042656c18187812 */ /* 0x002fe400078e9605 */
[----:B------:R-:W-:Y:S01]  /*119e0*/  SHF.L.W.U32.HI R18, R23, 0x7, R23 ;  /* 0x0000000717127819 */ /* 0x000fe20000010e17 */
[----:B------:R-:W-:Y:S01]  /*119f0*/  IMAD.SHL.U32 R23, R34, 0x80, RZ ;  /* 0x0000008022177824 */ /* 0x000fe200078e00ff */
[----:B------:R-:W-:-:S02]  /*11a00*/  LOP3.LUT R14, R24, R51, R28, 0x78, !PT ;  /* 0x00000033180e7212 */ /* 0x000fc400078e781c */
[----:B--2---:R-:W-:Y:S02]  /*11a10*/  LOP3.LUT R33, R49, R20, RZ, 0x3c, !PT ;  /* 0x0000001431217212 */ /* 0x004fe400078e3cff */
[----:B------:R-:W-:Y:S02]  /*11a20*/  LOP3.LUT R20, R0, R25, RZ, 0x3c, !PT ;  /* 0x0000001900147212 */ /* 0x000fe400078e3cff */
[----:B------:R-:W-:Y:S02]  /*11a30*/  LOP3.LUT R48, R48, R21, RZ, 0x3c, !PT ;  /* 0x0000001530307212 */ /* 0x000fe400078e3cff */
[----:B------:R-:W-:Y:S02]  /*11a40*/  LOP3.LUT R23, R18, R23, R55, 0x96, !PT ;  /* 0x0000001712177212 */ /* 0x000fe400078e9637 */
[----:B----4-:R-:W-:Y:S02]  /*11a50*/  LOP3.LUT R49, R17, R26, RZ, 0x3c, !PT ;  /* 0x0000001a11317212 */ /* 0x010fe400078e3cff */
[----:B------:R-:W-:-:S02]  /*11a60*/  LOP3.LUT R27, R27, 0x3434362c, R16, 0x96, !PT ;  /* 0x3434362c1b1b7812 */ /* 0x000fc400078e9610 */
[--C-:B------:R-:W-:Y:S02]  /*11a70*/  LOP3.LUT R26, R20, R50, R29.reuse, 0x78, !PT ;  /* 0x00000032141a7212 */ /* 0x100fe400078e781d */
[----:B------:R-:W-:Y:S02]  /*11a80*/  LOP3.LUT R53, R49, R24, R28, 0x1e, !PT ;  /* 0x0000001831357212 */ /* 0x000fe400078e1e1c */
[----:B------:R-:W-:Y:S01]  /*11a90*/  LOP3.LUT R59, R27, R20, R29, 0x1e, !PT ;  /* 0x000000141b3b7212 */ /* 0x000fe200078e1e1d */
[----:B------:R-:W0:Y:S01]  /*11aa0*/  LDC.64 R24, c[0x3][0x58] ;  /* 0x00c01600ff187b82 */ /* 0x000e220000000a00 */
[----:B------:R-:W-:Y:S02]  /*11ab0*/  LOP3.LUT R49, R14, R51, R49, 0x96, !PT ;  /* 0x000000330e317212 */ /* 0x000fe400078e9631 */
[----:B------:R-:W-:Y:S02]  /*11ac0*/  LOP3.LUT R32, R26, R50, R27, 0x96, !PT ;  /* 0x000000321a207212 */ /* 0x000fe400078e961b */
[----:B------:R-:W-:-:S02]  /*11ad0*/  LOP3.LUT R27, R49, R28, RZ, 0x3c, !PT ;  /* 0x0000001c311b7212 */ /* 0x000fc400078e3cff */
[C---:B------:R-:W-:Y:S01]  /*11ae0*/  LOP3.LUT R55, R53.reuse, R49, R28, 0xf6, !PT ;  /* 0x0000003135377212 */ /* 0x040fe200078ef61c */
[----:B------:R-:W1:Y:S01]  /*11af0*/  LDC.64 R20, c[0x3][0x18] ;  /* 0x00c00600ff147b82 */ /* 0x000e620000000a00 */
[CCC-:B------:R-:W-:Y:S02]  /*11b00*/  LOP3.LUT R51, R53.reuse, R27.reuse, R14.reuse, 0x6c, !PT ;  /* 0x0000001b35337212 */ /* 0x1c0fe400078e6c0e */
[----:B------:R-:W-:Y:S02]  /*11b10*/  LOP3.LUT R57, R53, R27, R14, 0x9c, !PT ;  /* 0x0000001b35397212 */ /* 0x000fe400078e9c0e */
[----:B------:R-:W-:Y:S02]  /*11b20*/  LOP3.LUT R28, R32, R29, RZ, 0x3c, !PT ;  /* 0x0000001d201c7212 */ /* 0x000fe400078e3cff */
[----:B------:R-:W-:Y:S02]  /*11b30*/  LOP3.LUT R14, R55, R14, RZ, 0x3c, !PT ;  /* 0x0000000e370e7212 */ /* 0x000fe400078e3cff */
[----:B------:R-:W-:-:S02]  /*11b40*/  LOP3.LUT R53, R59, R32, R29, 0xf6, !PT ;  /* 0x000000203b357212 */ /* 0x000fc400078ef61d */
[----:B------:R-:W-:Y:S02]  /*11b50*/  SHF.L.W.U32.HI R29, R46, 0xd, R46 ;  /* 0x0000000d2e1d7819 */ /* 0x000fe40000010e2e */
[----:B------:R-:W-:Y:S02]  /*11b60*/  LOP3.LUT R45, R45, R40, RZ, 0x3c, !PT ;  /* 0x000000282d2d7212 */ /* 0x000fe400078e3cff */
[----:B------:R-:W-:Y:S01]  /*11b70*/  SHF.L.W.U32.HI R27, R47, 0xd, R47 ;  /* 0x0000000d2f1b7819 */ /* 0x000fe20000010e2f */
[----:B------:R-:W-:Y:S01]  /*11b80*/  IMAD.SHL.U32 R54, R29, 0x8, RZ ;  /* 0x000000081d367824 */ /* 0x000fe200078e00ff */
[----:B------:R-:W-:Y:S02]  /*11b90*/  LOP3.LUT R31, R52, R31, RZ, 0x3c, !PT ;  /* 0x0000001f341f7212 */ /* 0x000fe400078e3cff */
[----:B------:R-:W-:Y:S01]  /*11ba0*/  LOP3.LUT R57, R57, R14, RZ, 0x3c, !PT ;  /* 0x0000000e39397212 */ /* 0x000fe200078e3cff */
[----:B------:R-:W-:Y:S01]  /*11bb0*/  IMAD.SHL.U32 R46, R27, 0x8, RZ ;  /* 0x000000081b2e7824 */ /* 0x000fe200078e00ff */
[----:B------:R-:W-:-:S02]  /*11bc0*/  SHF.L.W.U32.HI R52, R45, 0x3, R45 ;  /* 0x000000032d347819 */ /* 0x000fc40000010e2d */
[CCC-:B------:R-:W-:Y:S02]  /*11bd0*/  LOP3.LUT R50, R59.reuse, R28.reuse, R26.reuse, 0x6c, !PT ;  /* 0x0000001c3b327212 */ /* 0x1c0fe400078e6c1a */
[----:B------:R-:W-:Y:S02]  /*11be0*/  LOP3.LUT R28, R59, R28, R26, 0x9c, !PT ;  /* 0x0000001c3b1c7212 */ /* 0x000fe400078e9c1a */
[----:B------:R-:W-:Y:S02]  /*11bf0*/  SHF.L.W.U32.HI R47, R57, 0x3, R57 ;  /* 0x00000003392f7819 */ /* 0x000fe40000010e39 */
[----:B------:R-:W-:Y:S02]  /*11c00*/  LOP3.LUT R45, R53, R26, RZ, 0x3c, !PT ;  /* 0x0000001a352d7212 */ /* 0x000fe400078e3cff */
[----:B------:R-:W-:Y:S02]  /*11c10*/  LOP3.LUT R26, R13, 0x656e6265, RZ, 0x3c, !PT ;  /* 0x656e62650d1a7812 */ /* 0x000fe400078e3cff */
[----:B------:R-:W-:-:S02]  /*11c20*/  LOP3.LUT R44, R52, R29, R44, 0x96, !PT ;  /* 0x0000001d342c7212 */ /* 0x000fc400078e962c */
[----:B------:R-:W-:Y:S02]  /*11c30*/  LOP3.LUT R54, R52, R51, R54, 0x96, !PT ;  /* 0x0000003334367212 */ /* 0x000fe400078e9636 */
[----:B------:R-:W-:Y:S02]  /*11c40*/  LOP3.LUT R46, R47, R50, R46, 0x96, !PT ;  /* 0x000000322f2e7212 */ /* 0x000fe400078e962e */
[----:B------:R-:W-:Y:S02]  /*11c50*/  SHF.L.W.U32.HI R13, R12, 0x16, R12 ;  /* 0x000000160c0d7819 */ /* 0x000fe40000010e0c */
[----:B-1----:R-:W-:Y:S02]  /*11c60*/  LOP3.LUT R51, R26, R21, RZ, 0x3c, !PT ;  /* 0x000000151a337212 */ /* 0x002fe400078e3cff */
[----:B0-----:R-:W-:Y:S02]  /*11c70*/  LOP3.LUT R50, R25, 0x656e2d48, R4, 0x96, !PT ;  /* 0x656e2d4819327812 */ /* 0x001fe400078e9604 */
[----:B------:R-:W-:-:S02]  /*11c80*/  SHF.L.W.U32.HI R12, R44, 0x1, R44 ;  /* 0x000000012c0c7819 */ /* 0x000fc40000010e2c */
[----:B------:R-:W-:Y:S02]  /*11c90*/  LOP3.LUT R54, RZ, R54, RZ, 0x33, !PT ;  /* 0x00000036ff367212 */ /* 0x000fe400078e33ff */
[----:B------:R-:W-:Y:S01]  /*11ca0*/  LOP3.LUT R13, R13, 0x4c657576, RZ, 0x3c, !PT ;  /* 0x4c6575760d0d7812 */ /* 0x000fe200078e3cff */
[----:B------:R-:W-:Y:S01]  /*11cb0*/  IMAD.SHL.U32 R53, R12, 0x80, RZ ;  /* 0x000000800c357824 */ /* 0x000fe200078e00ff */
[----:B------:R-:W-:Y:S02]  /*11cc0*/  LOP3.LUT R44, R48, R50, R51, 0x78, !PT ;  /* 0x00000032302c7212 */ /* 0x000fe400078e7833 */
[----:B------:R-:W-:Y:S02]  /*11cd0*/  SHF.L.W.U32.HI R21, R54, 0x7, R54 ;  /* 0x0000000736157819 */ /* 0x000fe40000010e36 */
[----:B------:R-:W-:Y:S02]  /*11ce0*/  LOP3.LUT R54, R20, 0x6b204172, R15, 0x96, !PT ;  /* 0x6b20417214367812 */ /* 0x000fe400078e960f */
[----:B------:R-:W-:-:S02]  /*11cf0*/  LOP3.LUT R25, R13, R24, RZ, 0x3c, !PT ;  /* 0x000000180d197212 */ /* 0x000fc400078e3cff */
[----:B------:R-:W-:Y:S02]  /*11d00*/  LOP3.LUT R50, R44, R50, R31, 0x96, !PT ;  /* 0x000000322c327212 */ /* 0x000fe400078e961f */
[----:B------:R-:W-:Y:S02]  /*11d10*/  LOP3.LUT R20, R21, R53, R52, 0x96, !PT ;  /* 0x0000003515147212 */ /* 0x000fe400078e9634 */
[----:B------:R-:W-:Y:S02]  /*11d20*/  LOP3.LUT R31, R31, R48, R51, 0x1e, !PT ;  /* 0x000000301f1f7212 */ /* 0x000fe400078e1e33 */
[--C-:B------:R-:W-:Y:S02]  /*11d30*/  LOP3.LUT R53, R33, R25, R54.reuse, 0x78, !PT ;  /* 0x0000001921357212 */ /* 0x100fe400078e7836 */
[----:B------:R-:W-:Y:S02]  /*11d40*/  LOP3.LUT R48, R50, R51, RZ, 0x3c, !PT ;  /* 0x0000003332307212 */ /* 0x000fe400078e3cff */
[----:B------:R-:W-:-:S02]  /*11d50*/  LOP3.LUT R24, R30, R33, R54, 0x1e, !PT ;  /* 0x000000211e187212 */ /* 0x000fc400078e1e36 */
[----:B------:R-:W-:Y:S02]  /*11d60*/  LOP3.LUT R33, R31, R50, R51, 0xf6, !PT ;  /* 0x000000321f217212 */ /* 0x000fe400078ef633 */
[----:B------:R-:W-:Y:S02]  /*11d70*/  LOP3.LUT R51, R53, R25, R30, 0x96, !PT ;  /* 0x0000001935337212 */ /* 0x000fe400078e961e */
[CCC-:B------:R-:W-:Y:S02]  /*11d80*/  LOP3.LUT R55, R31.reuse, R48.reuse, R44.reuse, 0x6c, !PT ;  /* 0x000000301f377212 */ /* 0x1c0fe400078e6c2c */
[----:B------:R-:W-:Y:S02]  /*11d90*/  LOP3.LUT R30, R31, R48, R44, 0x9c, !PT ;  /* 0x000000301f1e7212 */ /* 0x000fe400078e9c2c */
[----:B------:R-:W-:Y:S02]  /*11da0*/  LOP3.LUT R31, R47, R27, R40, 0x96, !PT ;  /* 0x0000001b2f1f7212 */ /* 0x000fe400078e9628 */
[----:B------:R-:W-:-:S02]  /*11db0*/  LOP3.LUT R25, R33, R44, RZ, 0x3c, !PT ;  /* 0x0000002c21197212 */ /* 0x000fc400078e3cff */
[----:B------:R-:W-:Y:S02]  /*11dc0*/  SHF.L.W.U32.HI R31, R31, 0x1, R31 ;  /* 0x000000011f1f7819 */ /* 0x000fe40000010e1f */
[----:B------:R-:W-:Y:S02]  /*11dd0*/  LOP3.LUT R52, R24, R51, R54, 0xf6, !PT ;  /* 0x0000003318347212 */ /* 0x000fe400078ef636 */
[----:B------:R-:W-:Y:S01]  /*11de0*/  LOP3.LUT R54, R51, R54, RZ, 0x3c, !PT ;  /* 0x0000003633367212 */ /* 0x000fe200078e3cff */
[----:B------:R-:W-:Y:S01]  /*11df0*/  IMAD.SHL.U32 R56, R31, 0x80, RZ ;  /* 0x000000801f387824 */ /* 0x000fe200078e00ff */
[----:B------:R-:W-:Y:S02]  /*11e00*/  LOP3.LUT R46, RZ, R46, RZ, 0x33, !PT ;  /* 0x0000002eff2e7212 */ /* 0x000fe400078e33ff */
[----:B------:R-:W-:Y:S02]  /*11e10*/  SHF.L.W.U32.HI R44, R49, 0xd, R49 ;  /* 0x0000000d312c7819 */ /* 0x000fe40000010e31 */
[----:B------:R-:W-:-:S02]  /*11e20*/  SHF.L.W.U32.HI R33, R32, 0xd, R32 ;  /* 0x0000000d20217819 */ /* 0x000fc40000010e20 */
[----:B------:R-:W-:Y:S01]  /*11e30*/  LOP3.LUT R30, R30, R25, RZ, 0x3c, !PT ;  /* 0x000000191e1e7212 */ /* 0x000fe200078e3cff */
[----:B------:R-:W-:Y:S01]  /*11e40*/  IMAD.SHL.U32 R40, R44, 0x8, RZ ;  /* 0x000000082c287824 */ /* 0x000fe200078e00ff */
[----:B------:R-:W-:Y:S02]  /*11e50*/  LOP3.LUT R52, R52, R53, RZ, 0x3c, !PT ;  /* 0x0000003534347212 */ /* 0x000fe400078e3cff */
[----:B------:R-:W-:Y:S02]  /*11e60*/  LOP3.LUT R49, R24, R54, R53, 0x9c, !PT ;  /* 0x0000003618317212 */ /* 0x000fe400078e9c35 */
[----:B------:R-:W-:Y:S02]  /*11e70*/  SHF.L.W.U32.HI R32, R46, 0x7, R46 ;  /* 0x000000072e207819 */ /* 0x000fe40000010e2e */
[----:B------:R-:W-:Y:S02]  /*11e80*/  SHF.L.W.U32.HI R48, R30, 0x3, R30 ;  /* 0x000000031e307819 */ /* 0x000fe40000010e1e */
[----:B------:R-:W-:-:S02]  /*11e90*/  LOP3.LUT R49, R49, R52, RZ, 0x3c, !PT ;  /* 0x0000003431317212 */ /* 0x000fc400078e3cff */
[----:B------:R-:W-:Y:S02]  /*11ea0*/  LOP3.LUT R30, R32, R56, R47, 0x96, !PT ;  /* 0x00000038201e7212 */ /* 0x000fe400078e962f */
[----:B------:R-:W-:Y:S02]  /*11eb0*/  LOP3.LUT R53, R24, R54, R53, 0x6c, !PT ;  /* 0x0000003618357212 */ /* 0x000fe400078e6c35 */
[----:B------:R-:W-:Y:S02]  /*11ec0*/  SHF.L.W.U32.HI R24, R38, 0xd, R38 ;  /* 0x0000000d26187819 */ /* 0x000fe40000010e26 */
[----:B------:R-:W-:Y:S02]  /*11ed0*/  LOP3.LUT R47, R28, R45, RZ, 0x3c, !PT ;  /* 0x0000002d1c2f7212 */ /* 0x000fe400078e3cff */
[----:B------:R-:W-:Y:S01]  /*11ee0*/  SHF.L.W.U32.HI R46, R49, 0x3, R49 ;  /* 0x00000003312e7819 */ /* 0x000fe20000010e31 */
[----:B------:R-:W-:Y:S01]  /*11ef0*/  IMAD.SHL.U32 R49, R33, 0x8, RZ ;  /* 0x0000000821317824 */ /* 0x000fe200078e00ff */
[----:B------:R-:W-:Y:S01]  /*11f00*/  SHF.L.W.U32.HI R47, R47, 0x3, R47 ;  /* 0x000000032f2f7819 */ /* 0x000fe20000010e2f */
[----:B------:R-:W-:Y:S01]  /*11f10*/  IMAD.SHL.U32 R54, R24, 0x8, RZ ;  /* 0x0000000818367824 */ /* 0x000fe200078e00ff */
[----:B------:R-:W-:-:S02]  /*11f20*/  LOP3.LUT R43, R43, R36, RZ, 0x3c, !PT ;  /* 0x000000242b2b7212 */ /* 0x000fc400078e3cff */
[C---:B------:R-:W-:Y:S02]  /*11f30*/  LOP3.LUT R14, R47.reuse, R24, R14, 0x96, !PT ;  /* 0x000000182f0e7212 */ /* 0x040fe400078e960e */
[----:B------:R-:W-:Y:S02]  /*11f40*/  LOP3.LUT R41, R48, R41, R49, 0x96, !PT ;  /* 0x0000002930297212 */ /* 0x000fe400078e9631 */
[----:B------:R-:W-:Y:S02]  /*11f50*/  LOP3.LUT R53, R47, R53, R54, 0x96, !PT ;  /* 0x000000352f357212 */ /* 0x000fe400078e9636 */
[----:B------:R-:W-:Y:S02]  /*11f60*/  SHF.L.W.U32.HI R38, R50, 0xd, R50 ;  /* 0x0000000d32267819 */ /* 0x000fe40000010e32 */
[----:B------:R-:W-:Y:S02]  /*11f70*/  SHF.L.W.U32.HI R49, R42, 0x3, R42 ;  /* 0x000000032a317819 */ /* 0x000fe40000010e2a */
[----:B------:R-:W-:Y:S01]  /*11f80*/  SHF.L.W.U32.HI R28, R43, 0x3, R43 ;  /* 0x000000032b1c7819 */ /* 0x000fe20000010e2b */
[----:B------:R-:W-:Y:S01]  /*11f90*/  IMAD.SHL.U32 R56, R38, 0x8, RZ ;  /* 0x0000000826387824 */ /* 0x000fe200078e00ff */
[----:B------:R-:W-:-:S02]  /*11fa0*/  SHF.L.W.U32.HI R42, R14, 0x1, R14 ;  /* 0x000000010e2a7819 */ /* 0x000fc40000010e0e */
[C---:B------:R-:W-:Y:S02]  /*11fb0*/  LOP3.LUT R43, R46.reuse, R44, R45, 0x96, !PT ;  /* 0x0000002c2e2b7212 */ /* 0x040fe400078e962d */
[----:B------:R-:W-:Y:S02]  /*11fc0*/  LOP3.LUT R41, RZ, R41, RZ, 0x33, !PT ;  /* 0x00000029ff297212 */ /* 0x000fe400078e33ff */
[----:B------:R-:W-:Y:S02]  /*11fd0*/  LOP3.LUT R55, R46, R55, R40, 0x96, !PT ;  /* 0x000000372e377212 */ /* 0x000fe400078e9628 */
[----:B------:R-:W-:Y:S02]  /*11fe0*/  LOP3.LUT R53, RZ, R53, RZ, 0x33, !PT ;  /* 0x00000035ff357212 */ /* 0x000fe400078e33ff */
[----:B------:R-:W-:Y:S02]  /*11ff0*/  SHF.L.W.U32.HI R40, R51, 0xd, R51 ;  /* 0x0000000d33287819 */ /* 0x000fe40000010e33 */
[----:B------:R-:W-:Y:S01]  /*12000*/  LOP3.LUT R51, R48, R33, R52, 0x96, !PT ;  /* 0x0000002130337212 */ /* 0x000fe200078e9634 */
[----:B------:R-:W-:Y:S01]  /*12010*/  IMAD.SHL.U32 R52, R42, 0x80, RZ ;  /* 0x000000802a347824 */ /* 0x000fe200078e00ff */
[----:B------:R-:W-:Y:S01]  /*12020*/  SHF.L.W.U32.HI R14, R41, 0x7, R41 ;  /* 0x00000007290e7819 */ /* 0x000fe20000010e29 */
[----:B------:R-:W-:Y:S01]  /*12030*/  IMAD.SHL.U32 R50, R40, 0x8, RZ ;  /* 0x0000000828327824 */ /* 0x000fe200078e00ff */
[----:B------:R-:W-:-:S02]  /*12040*/  SHF.L.W.U32.HI R43, R43, 0x1, R43 ;  /* 0x000000012b2b7819 */ /* 0x000fc40000010e2b */
[----:B------:R-:W-:Y:S02]  /*12050*/  SHF.L.W.U32.HI R41, R53, 0x7, R53 ;  /* 0x0000000735297819 */ /* 0x000fe40000010e35 */
[----:B------:R-:W-:Y:S01]  /*12060*/  LOP3.LUT R55, RZ, R55, RZ, 0x33, !PT ;  /* 0x00000037ff377212 */ /* 0x000fe200078e33ff */
[----:B------:R-:W-:Y:S01]  /*12070*/  IMAD.SHL.U32 R45, R43, 0x80, RZ ;  /* 0x000000802b2d7824 */ /* 0x000fe200078e00ff */
[----:B------:R-:W-:Y:S02]  /*12080*/  LOP3.LUT R54, R49, R39, R56, 0x96, !PT ;  /* 0x0000002731367212 */ /* 0x000fe400078e9638 */
[----:B------:R-:W-:Y:S02]  /*12090*/  LOP3.LUT R39, R41, R52, R47, 0x96, !PT ;  /* 0x0000003429277212 */ /* 0x000fe400078e962f */
[----:B------:R-:W-:Y:S02]  /*120a0*/  SHF.L.W.U32.HI R47, R55, 0x7, R55 ;  /* 0x00000007372f7819 */ /* 0x000fe40000010e37 */
[----:B------:R-:W-:-:S02]  /*120b0*/  LOP3.LUT R25, R28, R40, R25, 0x96, !PT ;  /* 0x000000281c197212 */ /* 0x000fc400078e9619 */
[----:B------:R-:W-:Y:S02]  /*120c0*/  LOP3.LUT R50, R28, R37, R50, 0x96, !PT ;  /* 0x000000251c327212 */ /* 0x000fe400078e9632 */
[----:B------:R-:W-:Y:S02]  /*120d0*/  LOP3.LUT R36, R49, R38, R36, 0x96, !PT ;  /* 0x0000002631247212 */ /* 0x000fe400078e9624 */
[----:B------:R-:W-:Y:S02]  /*120e0*/  SHF.L.W.U32.HI R51, R51, 0x1, R51 ;  /* 0x0000000133337819 */ /* 0x000fe40000010e33 */
[----:B------:R-:W-:Y:S02]  /*120f0*/  LOP3.LUT R46, R47, R45, R46, 0x96, !PT ;  /* 0x0000002d2f2e7212 */ /* 0x000fe400078e962e */
[----:B------:R-:W-:Y:S01]  /*12100*/  SHF.L.W.U32.HI R45, R25, 0x1, R25 ;  /* 0x00000001192d7819 */ /* 0x000fe20000010e19 */
[----:B------:R-:W-:Y:S01]  /*12110*/  IMAD.SHL.U32 R37, R51, 0x80, RZ ;  /* 0x0000008033257824 */ /* 0x000fe200078e00ff */
[----:B------:R-:W-:-:S02]  /*12120*/  LOP3.LUT R50, RZ, R50, RZ, 0x33, !PT ;  /* 0x00000032ff327212 */ /* 0x000fc400078e33ff */
[----:B------:R-:W-:Y:S01]  /*12130*/  SHF.L.W.U32.HI R25, R36, 0x1, R36 ;  /* 0x0000000124197819 */ /* 0x000fe20000010e24 */
[----:B------:R-:W-:Y:S01]  /*12140*/  IMAD.SHL.U32 R52, R45, 0x80, RZ ;  /* 0x000000802d347824 */ /* 0x000fe200078e00ff */
[----:B------:R-:W-:Y:S02]  /*12150*/  LOP3.LUT R54, RZ, R54, RZ, 0x33, !PT ;  /* 0x00000036ff367212 */ /* 0x000fe400078e33ff */
[----:B------:R-:W-:Y:S02]  /*12160*/  LOP3.LUT R35, R18, R34, R35, 0x96, !PT ;  /* 0x0000002212237212 */ /* 0x000fe400078e9623 */
[----:B------:R-:W-:Y:S01]  /*12170*/  SHF.L.W.U32.HI R53, R50, 0x7, R50 ;  /* 0x0000000732357819 */ /* 0x000fe20000010e32 */
[----:B------:R-:W-:Y:S01]  /*12180*/  IMAD.SHL.U32 R50, R25, 0x80, RZ ;  /* 0x0000008019327824 */ /* 0x000fe200078e00ff */
[----:B------:R-:W-:Y:S02]  /*12190*/  SHF.L.W.U32.HI R34, R34, 0xd, R34 ;  /* 0x0000000d22227819 */ /* 0x000fe40000010e22 */
[----:B------:R-:W-:-:S02]  /*121a0*/  SHF.L.W.U32.HI R36, R54, 0x7, R54 ;  /* 0x0000000736247819 */ /* 0x000fc40000010e36 */
[----:B------:R-:W-:Y:S02]  /*121b0*/  LOP3.LUT R37, R14, R37, R48, 0x96, !PT ;  /* 0x000000250e257212 */ /* 0x000fe400078e9630 */
[----:B------:R-:W-:Y:S02]  /*121c0*/  LOP3.LUT R24, R41, R42, R24, 0x96, !PT ;  /* 0x0000002a29187212 */ /* 0x000fe400078e9618 */
[----:B------:R-:W-:Y:S01]  /*121d0*/  SHF.L.W.U32.HI R48, R42, 0x3, R42 ;  /* 0x000000032a307819 */ /* 0x000fe20000010e2a */
[----:B------:R-:W-:Y:S01]  /*121e0*/  IMAD.SHL.U32 R42, R34, 0x8, RZ ;  /* 0x00000008222a7824 */ /* 0x000fe200078e00ff */
[----:B------:R-:W-:Y:S02]  /*121f0*/  LOP3.LUT R52, R53, R52, R28, 0x96, !PT ;  /* 0x0000003435347212 */ /* 0x000fe400078e961c */
[----:B------:R-:W-:Y:S02]  /*12200*/  LOP3.LUT R28, R36, R50, R49, 0x96, !PT ;  /* 0x00000032241c7212 */ /* 0x000fe400078e9631 */
[----:B------:R-:W-:-:S02]  /*12210*/  LOP3.LUT R29, R21, R12, R29, 0x96, !PT ;  /* 0x0000000c151d7212 */ /* 0x000fc400078e961d */
[----:B------:R-:W-:Y:S02]  /*12220*/  SHF.L.W.U32.HI R49, R21, 0x3, R21 ;  /* 0x0000000315317819 */ /* 0x000fe40000010e15 */
[----:B------:R-:W-:Y:S02]  /*12230*/  SHF.L.W.U32.HI R21, R52, 0x16, R52 ;  /* 0x0000001634157819 */ /* 0x000fe40000010e34 */
[----:B------:R-:W-:Y:S02]  /*12240*/  LOP3.LUT R50, R14, R51, R33, 0x96, !PT ;  /* 0x000000330e327212 */ /* 0x000fe400078e9621 */
[----:B------:R-:W-:Y:S02]  /*12250*/  LOP3.LUT R51, R48, R42, R51, 0x96, !PT ;  /* 0x0000002a30337212 */ /* 0x000fe400078e9633 */
[----:B------:R-:W-:Y:S02]  /*12260*/  LOP3.LUT R33, R32, R31, R27, 0x96, !PT ;  /* 0x0000001f20217212 */ /* 0x000fe400078e961b */
[----:B------:R-:W-:-:S02]  /*12270*/  SHF.L.W.U32.HI R42, R53, 0xd, R53 ;  /* 0x0000000d352a7819 */ /* 0x000fc40000010e35 */
[----:B------:R-:W-:Y:S02]  /*12280*/  SHF.L.W.U32.HI R27, R39, 0x16, R39 ;  /* 0x00000016271b7819 */ /* 0x000fe40000010e27 */
[----:B------:R-:W-:Y:S01]  /*12290*/  SHF.L.W.U32.HI R21, R21, 0xd, R21 ;  /* 0x0000000d15157819 */ /* 0x000fe20000010e15 */
[----:B------:R-:W-:Y:S01]  /*122a0*/  IMAD.SHL.U32 R54, R42, 0x8, RZ ;  /* 0x000000082a367824 */ /* 0x000fe200078e00ff */
[----:B------:R-:W-:Y:S02]  /*122b0*/  SHF.L.W.U32.HI R52, R27, 0x3, R27 ;  /* 0x000000031b347819 */ /* 0x000fe40000010e1b */
[----:B------:R-:W-:Y:S01]  /*122c0*/  LOP3.LUT R40, R53, R45, R40, 0x96, !PT ;  /* 0x0000002d35287212 */ /* 0x000fe200078e9628 */
[----:B------:R-:W-:Y:S01]  /*122d0*/  IMAD.SHL.U32 R27, R21, 0x8, RZ ;  /* 0x00000008151b7824 */ /* 0x000fe200078e00ff */
[----:B------:R-:W-:Y:S02]  /*122e0*/  SHF.L.W.U32.HI R53, R46, 0x16, R46 ;  /* 0x000000162e357819 */ /* 0x000fe40000010e2e */
[----:B------:R-:W-:-:S02]  /*122f0*/  LOP3.LUT R46, R47, R43, R44, 0x96, !PT ;  /* 0x0000002b2f2e7212 */ /* 0x000fc400078e962c */
[C---:B------:R-:W-:Y:S02]  /*12300*/  LOP3.LUT R54, R49.reuse, R54, R47, 0x96, !PT ;  /* 0x0000003631367212 */ /* 0x040fe400078e962f */
[----:B------:R-:W-:Y:S02]  /*12310*/  LOP3.LUT R47, R52, R27, R53, 0x96, !PT ;  /* 0x0000001b342f7212 */ /* 0x000fe400078e9635 */
[----:B------:R-:W-:Y:S02]  /*12320*/  SHF.L.W.U32.HI R27, R20, 0x16, R20 ;  /* 0x00000016141b7819 */ /* 0x000fe40000010e14 */
[----:B------:R-:W-:Y:S02]  /*12330*/  LOP3.LUT R38, R36, R25, R38, 0x96, !PT ;  /* 0x0000001924267212 */ /* 0x000fe400078e9626 */
[----:B------:R-:W-:Y:S02]  /*12340*/  LOP3.LUT R36, R49, R42, R36, 0x96, !PT ;  /* 0x0000002a31247212 */ /* 0x000fe400078e9624 */
[----:B------:R-:W-:-:S02]  /*12350*/  SHF.L.W.U32.HI R20, R35, 0x5, R35 ;  /* 0x0000000523147819 */ /* 0x000fc40000010e23 */
[----:B------:R-:W-:Y:S02]  /*12360*/  LOP3.LUT R31, R48, R34, R31, 0x96, !PT ;  /* 0x00000022301f7212 */ /* 0x000fe400078e961f */
[----:B------:R-:W-:Y:S02]  /*12370*/  LOP3.LUT R44, R52, R21, R27, 0x96, !PT ;  /* 0x00000015342c7212 */ /* 0x000fe400078e961b */
[----:B------:R-:W-:Y:S02]  /*12380*/  SHF.L.W.U32.HI R27, R36, 0x1, R36 ;  /* 0x00000001241b7819 */ /* 0x000fe40000010e24 */
[----:B------:R-:W-:Y:S02]  /*12390*/  SHF.L.W.U32.HI R20, R20, 0xd, R20 ;  /* 0x0000000d14147819 */ /* 0x000fe40000010e14 */
[----:B------:R-:W-:Y:S01]  /*123a0*/  SHF.L.W.U32.HI R50, R50, 0x5, R50 ;  /* 0x0000000532327819 */ /* 0x000fe20000010e32 */
[----:B------:R-:W-:Y:S01]  /*123b0*/  IMAD.SHL.U32 R53, R27, 0x80, RZ ;  /* 0x000000801b357824 */ /* 0x000fe200078e00ff */
[----:B------:R-:W-:Y:S01]  /*123c0*/  SHF.L.W.U32.HI R39, R31, 0x1, R31 ;  /* 0x000000011f277819 */ /* 0x000fe20000010e1f */
[----:B------:R-:W-:Y:S01]  /*123d0*/  IMAD.SHL.U32 R36, R20, 0x8, RZ ;  /* 0x0000000814247824 */ /* 0x000fe200078e00ff */
[----:B------:R-:W-:-:S02]  /*123e0*/  SHF.L.W.U32.HI R31, R51, 0x7, R51 ;  /* 0x00000007331f7819 */ /* 0x000fc40000010e33 */
[----:B------:R-:W-:Y:S01]  /*123f0*/  SHF.L.W.U32.HI R51, R50, 0x3, R50 ;  /* 0x0000000332337819 */ /* 0x000fe20000010e32 */
[----:B------:R-:W-:Y:S01]  /*12400*/  IMAD.SHL.U32 R55, R39, 0x80, RZ ;  /* 0x0000008027377824 */ /* 0x000fe200078e00ff */
[----:B------:R-:W-:Y:S02]  /*12410*/  SHF.L.W.U32.HI R50, R38, 0x5, R38 ;  /* 0x0000000526327819 */ /* 0x000fe40000010e26 */
[----:B------:R-:W-:Y:S02]  /*12420*/  SHF.L.W.U32.HI R54, R54, 0x7, R54 ;  /* 0x0000000736367819 */ /* 0x000fe40000010e36 */
[----:B------:R-:W-:Y:S02]  /*12430*/  SHF.L.W.U32.HI R33, R33, 0x5, R33 ;  /* 0x0000000521217819 */ /* 0x000fe40000010e21 */
[----:B------:R-:W-:Y:S02]  /*12440*/  LOP3.LUT R53, R54, R53, R49, 0x96, !PT ;  /* 0x0000003536357212 */ /* 0x000fe400078e9631 */
[----:B------:R-:W-:-:S02]  /*12450*/  LOP3.LUT R50, R51, R36, R50, 0x96, !PT ;  /* 0x0000002433327212 */ /* 0x000fc400078e9632 */
[C---:B------:R-:W-:Y:S02]  /*12460*/  LOP3.LUT R36, R31.reuse, R39, R34, 0x96, !PT ;  /* 0x000000271f247212 */ /* 0x040fe400078e9622 */
[C---:B------:R-:W-:Y:S02]  /*12470*/  LOP3.LUT R48, R31.reuse, R55, R48, 0x96, !PT ;  /* 0x000000371f307212 */ /* 0x040fe400078e9630 */
[----:B------:R-:W-:Y:S02]  /*12480*/  LOP3.LUT R34, R31, UR10, RZ, 0x3c, !PT ;  /* 0x0000000a1f227c12 */ /* 0x000fe4000f8e3cff */
[----:B------:R-:W-:Y:S02]  /*12490*/  LOP3.LUT R31, R51, R20, R33, 0x96, !PT ;  /* 0x00000014331f7212 */ /* 0x000fe400078e9621 */
[----:B------:R-:W-:Y:S02]  /*124a0*/  SHF.L.W.U32.HI R53, R53, 0x16, R53 ;  /* 0x0000001635357819 */ /* 0x000fe40000010e35 */
[----:B------:R-:W-:-:S02]  /*124b0*/  SHF.L.W.U32.HI R44, R44, 0x1, R44 ;  /* 0x000000012c2c7819 */ /* 0x000fc40000010e2c */
[----:B---3--:R-:W-:Y:S02]  /*124c0*/  LOP3.LUT R49, R41, UR22, RZ, 0x3c, !PT ;  /* 0x0000001629317c12 */ /* 0x008fe4000f8e3cff */
[----:B------:R-:W-:Y:S02]  /*124d0*/  LOP3.LUT R41, R54, R27, R42, 0x96, !PT ;  /* 0x0000001b36297212 */ /* 0x000fe400078e962a */
[----:B------:R-:W-:Y:S02]  /*124e0*/  SHF.L.W.U32.HI R31, R31, 0x1, R31 ;  /* 0x000000011f1f7819 */ /* 0x000fe40000010e1f */
[----:B------:R-:W-:Y:S02]  /*124f0*/  LOP3.LUT R42, R53, UR20, RZ, 0x3c, !PT ;  /* 0x00000014352a7c12 */ /* 0x000fe4000f8e3cff */
[----:B------:R-:W-:Y:S02]  /*12500*/  SHF.L.W.U32.HI R30, R30, 0x16, R30 ;  /* 0x000000161e1e7819 */ /* 0x000fe40000010e1e */
[----:B------:R-:W-:-:S02]  /*12510*/  SHF.L.W.U32.HI R53, R46, 0x5, R46 ;  /* 0x000000052e357819 */ /* 0x000fc40000010e2e */
[----:B------:R-:W-:Y:S01]  /*12520*/  SHF.L.W.U32.HI R35, R47, 0x7, R47 ;  /* 0x000000072f237819 */ /* 0x000fe20000010e2f */
[----:B------:R-:W-:Y:S01]  /*12530*/  IMAD.SHL.U32 R47, R44, 0x80, RZ ;  /* 0x000000802c2f7824 */ /* 0x000fe200078e00ff */
[----:B------:R-:W-:Y:S01]  /*12540*/  LOP3.LUT R38, R45, UR11, RZ, 0x3c, !PT ;  /* 0x0000000b2d267c12 */ /* 0x000fe2000f8e3cff */
[----:B------:R-:W-:Y:S01]  /*12550*/  IMAD.SHL.U32 R45, R31, 0x80, RZ ;  /* 0x000000801f2d7824 */ /* 0x000fe200078e00ff */
[----:B------:R-:W-:Y:S02]  /*12560*/  SHF.L.W.U32.HI R48, R48, 0x16, R48 ;  /* 0x0000001630307819 */ /* 0x000fe40000010e30 */
[----:B------:R-:W-:Y:S02]  /*12570*/  SHF.L.W.U32.HI R50, R50, 0x7, R50 ;  /* 0x0000000732327819 */ /* 0x000fe40000010e32 */
[----:B------:R-:W-:Y:S02]  /*12580*/  LOP3.LUT R53, R53, UR4, RZ, 0x3c, !PT ;  /* 0x0000000435357c12 */ /* 0x000fe4000f8e3cff */
[----:B------:R-:W-:-:S02]  /*12590*/  LOP3.LUT R46, R30, UR12, RZ, 0x3c, !PT ;  /* 0x0000000c1e2e7c12 */ /* 0x000fc4000f8e3cff */
[----:B------:R-:W-:Y:S02]  /*125a0*/  SHF.L.W.U32.HI R40, R40, 0x5, R40 ;  /* 0x0000000528287819 */ /* 0x000fe40000010e28 */
[----:B------:R-:W-:Y:S02]  /*125b0*/  LOP3.LUT R47, R35, R47, R52, 0x96, !PT ;  /* 0x0000002f232f7212 */ /* 0x000fe400078e9634 */
[----:B------:R-:W-:Y:S02]  /*125c0*/  LOP3.LUT R48, R48, UR8, RZ, 0x3c, !PT ;  /* 0x0000000830307c12 */ /* 0x000fe4000f8e3cff */
[----:B------:R-:W-:Y:S02]  /*125d0*/  LOP3.LUT R30, R50, R45, R51, 0x96, !PT ;  /* 0x0000002d321e7212 */ /* 0x000fe400078e9633 */
[----:B------:R-:W-:Y:S02]  /*125e0*/  SHF.L.W.U32.HI R37, R37, 0x16, R37 ;  /* 0x0000001625257819 */ /* 0x000fe40000010e25 */
[----:B------:R-:W-:-:S02]  /*125f0*/  LOP3.LUT R55, R42, R46, R53, 0x78, !PT ;  /* 0x0000002e2a377212 */ /* 0x000fc400078e7835 */
[----:B------:R-:W-:Y:S02]  /*12600*/  LOP3.LUT R51, R40, UR6, RZ, 0x3c, !PT ;  /* 0x0000000628337c12 */ /* 0x000fe4000f8e3cff */
[----:B------:R-:W-:Y:S02]  /*12610*/  LOP3.LUT R40, R35, UR14, RZ, 0x3c, !PT ;  /* 0x0000000e23287c12 */ /* 0x000fe4000f8e3cff */
[----:B------:R-:W-:Y:S02]  /*12620*/  LOP3.LUT R42, R48, R42, R53, 0x1e, !PT ;  /* 0x0000002a302a7212 */ /* 0x000fe400078e1e35 */
[----:B------:R-:W-:Y:S02]  /*12630*/  SHF.L.W.U32.HI R47, R47, 0x16, R47 ;  /* 0x000000162f2f7819 */ /* 0x000fe40000010e2f */
[----:B------:R-:W-:Y:S02]  /*12640*/  LOP3.LUT R33, R54, UR23, RZ, 0x3c, !PT ;  /* 0x0000001736217c12 */ /* 0x000fe4000f8e3cff */
[----:B------:R-:W-:-:S02]  /*12650*/  LOP3.LUT R48, R55, R46, R48, 0x96, !PT ;  /* 0x0000002e37307212 */ /* 0x000fc400078e9630 */
[----:B------:R-:W-:Y:S02]  /*12660*/  LOP3.LUT R37, R37, UR15, RZ, 0x3c, !PT ;  /* 0x0000000f25257c12 */ /* 0x000fe4000f8e3cff */
[C---:B------:R-:W-:Y:S02]  /*12670*/  LOP3.LUT R52, R50.reuse, UR7, RZ, 0x3c, !PT ;  /* 0x0000000732347c12 */ /* 0x040fe4000f8e3cff */
[----:B------:R-:W-:Y:S02]  /*12680*/  LOP3.LUT R45, R35, R44, R21, 0x96, !PT ;  /* 0x0000002c232d7212 */ /* 0x000fe400078e9615 */
[----:B------:R-:W-:Y:S02]  /*12690*/  LOP3.LUT R46, R50, R31, R20, 0x96, !PT ;  /* 0x0000001f322e7212 */ /* 0x000fe400078e9614 */
[--C-:B------:R-:W-:Y:S02]  /*126a0*/  LOP3.LUT R21, R49, R40, R51.reuse, 0x78, !PT ;  /* 0x0000002831157212 */ /* 0x100fe400078e7833 */
[----:B------:R-:W-:-:S02]  /*126b0*/  LOP3.LUT R50, R34, R49, R51, 0x1e, !PT ;  /* 0x0000003122327212 */ /* 0x000fc400078e1e33 */
[----:B------:R-:W-:Y:S01]  /*126c0*/  LOP3.LUT R49, R47, UR13, RZ, 0x3c, !PT ;  /* 0x0000000d2f317c12 */ /* 0x000fe2000f8e3cff */
[----:B------:R-:W0:Y:S01]  /*126d0*/  LDCU.128 UR12, c[0x3][0x50] ;  /* 0x00c00a00ff0c77ac */ /* 0x000e220008000c00 */
[----:B------:R-:W-:Y:S02]  /*126e0*/  LOP3.LUT R47, R33, R37, R52, 0x78, !PT ;  /* 0x00000025212f7212 */ /* 0x000fe400078e7834 */
[----:B------:R-:W-:Y:S02]  /*126f0*/  SHF.L.W.U32.HI R56, R30, 0x16, R30 ;  /* 0x000000161e387819 */ /* 0x000fe40000010e1e */
[----:B------:R-:W-:Y:S01]  /*12700*/  LOP3.LUT R32, R32, UR21, RZ, 0x3c, !PT ;  /* 0x0000001520207c12 */ /* 0x000fe2000f8e3cff */
[----:B------:R-:W1:Y:S01]  /*12710*/  LDCU.128 UR20, c[0x3][0x70] ;  /* 0x00c00e00ff1477ac */ /* 0x000e620008000c00 */
[----:B------:R-:W-:Y:S02]  /*12720*/  LOP3.LUT R20, R38, R33, R52, 0x1e, !PT ;  /* 0x0000002126147212 */ /* 0x000fe400078e1e34 */
[----:B------:R-:W-:-:S02]  /*12730*/  LOP3.LUT R30, R48, R53, RZ, 0x3c, !PT ;  /* 0x00000035301e7212 */ /* 0x000fc400078e3cff */
[----:B------:R-:W-:Y:S02]  /*12740*/  LOP3.LUT R35, R47, R37, R38, 0x96, !PT ;  /* 0x000000252f237212 */ /* 0x000fe400078e9626 */
[----:B------:R-:W-:Y:S01]  /*12750*/  LOP3.LUT R56, R56, UR5, RZ, 0x3c, !PT ;  /* 0x0000000538387c12 */ /* 0x000fe2000f8e3cff */
[----:B------:R-:W2:Y:S01]  /*12760*/  LDCU.128 UR4, c[0x3][0x20] ;  /* 0x00c00400ff0477ac */ /* 0x000ea20008000c00 */
[C---:B------:R-:W-:Y:S02]  /*12770*/  LOP3.LUT R38, R42.reuse, R48, R53, 0xf6, !PT ;  /* 0x000000302a267212 */ /* 0x040fe400078ef635 */
[----:B------:R-:W-:Y:S02]  /*12780*/  LOP3.LUT R40, R21, R40, R34, 0x96, !PT ;  /* 0x0000002815287212 */ /* 0x000fe400078e9622 */
[----:B------:R-:W-:Y:S01]  /*12790*/  LOP3.LUT R43, R43, UR9, RZ, 0x3c, !PT ;  /* 0x000000092b2b7c12 */ /* 0x000fe2000f8e3cff */
[----:B------:R-:W3:Y:S01]  /*127a0*/  LDCU.128 UR8, c[0x3][0x40] ;  /* 0x00c00800ff0877ac */ /* 0x000ee20008000c00 */
[----:B------:R-:W-:-:S02]  /*127b0*/  LOP3.LUT R34, R42, R30, R55, 0x6c, !PT ;  /* 0x0000001e2a227212 */ /* 0x000fc400078e6c37 */
[----:B------:R-:W-:Y:S02]  /*127c0*/  LOP3.LUT R37, R42, R30, R55, 0x9c, !PT ;  /* 0x0000001e2a257212 */ /* 0x000fe400078e9c37 */
[--C-:B------:R-:W-:Y:S02]  /*127d0*/  LOP3.LUT R54, R32, R49, R56.reuse, 0x78, !PT ;  /* 0x0000003120367212 */ /* 0x100fe400078e7838 */
[----:B------:R-:W-:Y:S02]  /*127e0*/  LOP3.LUT R30, R38, R55, RZ, 0x3c, !PT ;  /* 0x00000037261e7212 */ /* 0x000fe400078e3cff */
[----:B------:R-:W-:Y:S02]  /*127f0*/  LOP3.LUT R53, R40, R51, RZ, 0x3c, !PT ;  /* 0x0000003328357212 */ /* 0x000fe400078e3cff */
[----:B------:R-:W-:Y:S02]  /*12800*/  LOP3.LUT R38, R50, R40, R51, 0xf6, !PT ;  /* 0x0000002832267212 */ /* 0x000fe400078ef633 */
[----:B------:R-:W-:-:S02]  /*12810*/  LOP3.LUT R51, R43, R32, R56, 0x1e, !PT ;  /* 0x000000202b337212 */ /* 0x000fc400078e1e38 */
[----:B------:R-:W-:Y:S02]  /*12820*/  LOP3.LUT R43, R54, R49, R43, 0x96, !PT ;  /* 0x00000031362b7212 */ /* 0x000fe400078e962b */
[CCC-:B------:R-:W-:Y:S02]  /*12830*/  LOP3.LUT R33, R50.reuse, R53.reuse, R21.reuse, 0x6c, !PT ;  /* 0x0000003532217212 */ /* 0x1c0fe400078e6c15 */
[----:B------:R-:W-:Y:S02]  /*12840*/  LOP3.LUT R53, R50, R53, R21, 0x9c, !PT ;  /* 0x0000003532357212 */ /* 0x000fe400078e9c15 */
[----:B------:R-:W-:Y:S02]  /*12850*/  LOP3.LUT R38, R38, R21, RZ, 0x3c, !PT ;  /* 0x0000001526267212 */ /* 0x000fe400078e3cff */
[----:B------:R-:W-:Y:S02]  /*12860*/  LOP3.LUT R42, R35, R52, RZ, 0x3c, !PT ;  /* 0x00000034232a7212 */ /* 0x000fe400078e3cff */
[----:B------:R-:W-:-:S02]  /*12870*/  LOP3.LUT R21, R43, R56, RZ, 0x3c, !PT ;  /* 0x000000382b157212 */ /* 0x000fc400078e3cff */
[CCC-:B------:R-:W-:Y:S02]  /*12880*/  LOP3.LUT R50, R20.reuse, R42.reuse, R47.reuse, 0x6c, !PT ;  /* 0x0000002a14327212 */ /* 0x1c0fe400078e6c2f */
[C---:B------:R-:W-:Y:S02]  /*12890*/  LOP3.LUT R55, R51.reuse, R43, R56, 0xf6, !PT ;  /* 0x0000002b33377212 */ /* 0x040fe400078ef638 */
[C---:B------:R-:W-:Y:S02]  /*128a0*/  LOP3.LUT R32, R51.reuse, R21, R54, 0x6c, !PT ;  /* 0x0000001533207212 */ /* 0x040fe400078e6c36 */
[C---:B------:R-:W-:Y:S02]  /*128b0*/  LOP3.LUT R52, R20.reuse, R35, R52, 0xf6, !PT ;  /* 0x0000002314347212 */ /* 0x040fe400078ef634 */
[----:B------:R-:W-:Y:S02]  /*128c0*/  LOP3.LUT R42, R20, R42, R47, 0x9c, !PT ;  /* 0x0000002a142a7212 */ /* 0x000fe400078e9c2f */
[----:B------:R-:W-:-:S02]  /*128d0*/  LOP3.LUT R51, R51, R21, R54, 0x9c, !PT ;  /* 0x0000001533337212 */ /* 0x000fc400078e9c36 */
[----:B------:R-:W4:Y:S01]  /*128e0*/  LDC.64 R20, c[0x3][RZ] ;  /* 0x00c00000ff147b82 */ /* 0x000f220000000a00 */
[----:B------:R-:W-:Y:S02]  /*128f0*/  SHF.L.W.U32.HI R49, R36, 0x5, R36 ;  /* 0x0000000524317819 */ /* 0x000fe40000010e24 */
[----:B--2---:R-:W-:Y:S02]  /*12900*/  LOP3.LUT R36, R12, UR6, RZ, 0x3c, !PT ;  /* 0x000000060c247c12 */ /* 0x004fe4000f8e3cff */
[----:B------:R-:W-:Y:S02]  /*12910*/  LOP3.LUT R12, R25, UR4, RZ, 0x3c, !PT ;  /* 0x00000004190c7c12 */ /* 0x000fe4000f8e3cff */
[----:B------:R-:W-:Y:S02]  /*12920*/  LOP3.LUT R25, R39, UR7, RZ, 0x3c, !PT ;  /* 0x0000000727197c12 */ /* 0x000fe4000f8e3cff */
[----:B------:R-:W-:Y:S02]  /*12930*/  SHF.L.W.U32.HI R39, R23, 0x16, R23 ;  /* 0x0000001617277819 */ /* 0x000fe40000010e17 */
[----:B------:R-:W-:Y:S01]  /*12940*/  LOP3.LUT R49, R49, UR5, RZ, 0x3c, !PT ;  /* 0x0000000531317c12 */ /* 0x000fe2000f8e3cff */
[----:B------:R-:W2:Y:S01]  /*12950*/  LDCU.128 UR4, c[0x3][0x60] ;  /* 0x00c00c00ff0477ac */ /* 0x000ea20008000c00 */
[----:B------:R-:W-:-:S02]  /*12960*/  SHF.L.W.U32.HI R28, R28, 0x16, R28 ;  /* 0x000000161c1c7819 */ /* 0x000fc40000010e1c */
[----:B------:R-:W-:Y:S02]  /*12970*/  SHF.L.W.U32.HI R23, R48, 0xd, R48 ;  /* 0x0000000d30177819 */ /* 0x000fe40000010e30 */
[----:B------:R-:W-:Y:S02]  /*12980*/  LOP3.LUT R54, R55, R54, RZ, 0x3c, !PT ;  /* 0x0000003637367212 */ /* 0x000fe400078e3cff */
[----:B------:R-:W-:Y:S02]  /*12990*/  LOP3.LUT R55, R53, R38, RZ, 0x3c, !PT ;  /* 0x0000002635377212 */ /* 0x000fe400078e3cff */
[----:B---3--:R-:W-:Y:S01]  /*129a0*/  LOP3.LUT R48, R28, UR9, RZ, 0x3c, !PT ;  /* 0x000000091c307c12 */ /* 0x008fe2000f8e3cff */
[----:B------:R-:W-:Y:S01]  /*129b0*/  IMAD.SHL.U32 R28, R23, 0x8, RZ ;  /* 0x00000008171c7824 */ /* 0x000fe200078e00ff */
[----:B------:R-:W-:Y:S02]  /*129c0*/  SHF.L.W.U32.HI R55, R55, 0x3, R55 ;  /* 0x0000000337377819 */ /* 0x000fe40000010e37 */
[----:B------:R-:W-:-:S02]  /*129d0*/  SHF.L.W.U32.HI R53, R45, 0x5, R45 ;  /* 0x000000052d357819 */ /* 0x000fc40000010e2d */
[----:B------:R-:W-:Y:S02]  /*129e0*/  LOP3.LUT R50, R55, R50, R28, 0x96, !PT ;  /* 0x0000003237327212 */ /* 0x000fe400078e961c */
[----:B------:R-:W-:Y:S02]  /*129f0*/  SHF.L.W.U32.HI R28, R29, 0x5, R29 ;  /* 0x000000051d1c7819 */ /* 0x000fe40000010e1d */
[----:B------:R-:W-:Y:S02]  /*12a00*/  LOP3.LUT R45, R51, R54, RZ, 0x3c, !PT ;  /* 0x00000036332d7212 */ /* 0x000fe400078e3cff */
[----:B------:R-:W-:Y:S02]  /*12a10*/  LOP3.LUT R54, R55, R23, R54, 0x96, !PT ;  /* 0x0000001737367212 */ /* 0x000fe400078e9636 */
[----:B------:R-:W-:Y:S02]  /*12a20*/  SHF.L.W.U32.HI R41, R41, 0x5, R41 ;  /* 0x0000000529297819 */ /* 0x000fe40000010e29 */
[----:B----4-:R-:W-:-:S02]  /*12a30*/  LOP3.LUT R51, R28, 0x1, R21, 0x96, !PT ;  /* 0x000000011c337812 */ /* 0x010fc400078e9615 */
[----:B------:R-:W-:Y:S02]  /*12a40*/  SHF.L.W.U32.HI R28, R54, 0x1, R54 ;  /* 0x00000001361c7819 */ /* 0x000fe40000010e36 */
[----:B------:R-:W-:Y:S02]  /*12a50*/  LOP3.LUT R29, RZ, R50, RZ, 0x33, !PT ;  /* 0x00000032ff1d7212 */ /* 0x000fe400078e33ff */
[----:B--2---:R-:W-:Y:S02]  /*12a60*/  LOP3.LUT R50, R41, UR5, RZ, 0x3c, !PT ;  /* 0x0000000529327c12 */ /* 0x004fe4000f8e3cff */
[----:B------:R-:W-:Y:S01]  /*12a70*/  SHF.L.W.U32.HI R57, R46, 0x5, R46 ;  /* 0x000000052e397819 */ /* 0x000fe20000010e2e */
[----:B------:R-:W-:Y:S01]  /*12a80*/  IMAD.SHL.U32 R46, R28, 0x80, RZ ;  /* 0x000000801c2e7824 */ /* 0x000fe200078e00ff */
[----:B------:R-:W-:Y:S02]  /*12a90*/  LOP3.LUT R47, R52, R47, RZ, 0x3c, !PT ;  /* 0x0000002f342f7212 */ /* 0x000fe400078e3cff */
[----:B------:R-:W-:-:S02]  /*12aa0*/  SHF.L.W.U32.HI R29, R29, 0x7, R29 ;  /* 0x000000071d1d7819 */ /* 0x000fc40000010e1d */
[----:B------:R-:W-:Y:S02]  /*12ab0*/  LOP3.LUT R52, R50, R48, R51, 0x78, !PT ;  /* 0x0000003032347212 */ /* 0x000fe400078e7833 */
[----:B------:R-:W-:Y:S02]  /*12ac0*/  LOP3.LUT R53, R53, UR8, RZ, 0x3c, !PT ;  /* 0x0000000835357c12 */ /* 0x000fe4000f8e3cff */
[----:B------:R-:W-:Y:S02]  /*12ad0*/  LOP3.LUT R57, R57, R20, RZ, 0x3c, !PT ;  /* 0x0000001439397212 */ /* 0x000fe400078e3cff */
[----:B------:R-:W-:Y:S01]  /*12ae0*/  LOP3.LUT R14, R14, UR4, RZ, 0x3c, !PT ;  /* 0x000000040e0e7c12 */ /* 0x000fe2000f8e3cff */
[----:B------:R-:W2:Y:S01]  /*12af0*/  LDC.64 R20, c[0x3][0x8] ;  /* 0x00c00200ff147b82 */ /* 0x000ea20000000a00 */
[----:B------:R-:W-:Y:S02]  /*12b00*/  LOP3.LUT R41, R29, R46, R55, 0x96, !PT ;  /* 0x0000002e1d297212 */ /* 0x000fe400078e9637 */
[----:B------:R-:W-:-:S02]  /*12b10*/  LOP3.LUT R46, R52, R48, R49, 0x96, !PT ;  /* 0x00000030342e7212 */ /* 0x000fc400078e9631 */
[----:B------:R-:W-:Y:S02]  /*12b20*/  LOP3.LUT R49, R49, R50, R51, 0x1e, !PT ;  /* 0x0000003231317212 */ /* 0x000fe400078e1e33 */
[--C-:B------:R-:W-:Y:S02]  /*12b30*/  LOP3.LUT R54, R14, R53, R57.reuse, 0x78, !PT ;  /* 0x000000350e367212 */ /* 0x100fe400078e7839 */
[----:B------:R-:W-:Y:S02]  /*12b40*/  LOP3.LUT R50, R46, R51, RZ, 0x3c, !PT ;  /* 0x000000332e327212 */ /* 0x000fe400078e3cff */
[----:B------:R-:W-:Y:S02]  /*12b50*/  LOP3.LUT R55, R12, R14, R57, 0x1e, !PT ;  /* 0x0000000e0c377212 */ /* 0x000fe400078e1e39 */
[----:B------:R-:W-:Y:S02]  /*12b60*/  LOP3.LUT R48, R54, R53, R12, 0x96, !PT ;  /* 0x0000003536307212 */ /* 0x000fe400078e960c */
[----:B------:R-:W-:-:S02]  /*12b70*/  LOP3.LUT R53, R49, R46, R51, 0xf6, !PT ;  /* 0x0000002e31357212 */ /* 0x000fc400078ef633 */
[CCC-:B------:R-:W-:Y:S02]  /*12b80*/  LOP3.LUT R12, R49.reuse, R50.reuse, R52.reuse, 0x6c, !PT ;  /* 0x00000032310c7212 */ /* 0x1c0fe400078e6c34 */
[----:B------:R-:W-:Y:S02]  /*12b90*/  LOP3.LUT R49, R49, R50, R52, 0x9c, !PT ;  /* 0x0000003231317212 */ /* 0x000fe400078e9c34 */
[----:B------:R-:W-:Y:S02]  /*12ba0*/  LOP3.LUT R50, R18, UR7, RZ, 0x3c, !PT ;  /* 0x0000000712327c12 */ /* 0x000fe4000f8e3cff */
[----:B------:R-:W-:Y:S02]  /*12bb0*/  LOP3.LUT R18, R48, R57, RZ, 0x3c, !PT ;  /* 0x0000003930127212 */ /* 0x000fe400078e3cff */
[----:B------:R-:W-:Y:S02]  /*12bc0*/  LOP3.LUT R57, R55, R48, R57, 0xf6, !PT ;  /* 0x0000003037397212 */ /* 0x000fe400078ef639 */
[----:B------:R-:W-:Y:S01]  /*12bd0*/  LOP3.LUT R51, R27, UR6, RZ, 0x3c, !PT ;  /* 0x000000061b337c12 */ /* 0x000fe2000f8e3cff */
[----:B------:R-:W3:Y:S01]  /*12be0*/  LDCU.128 UR4, c[0x3][0x10] ;  /* 0x00c00200ff0477ac */ /* 0x000ee20008000c00 */
[----:B------:R-:W-:-:S02]  /*12bf0*/  LOP3.LUT R27, R55, R18, R54, 0x6c, !PT ;  /* 0x00000012371b7212 */ /* 0x000fc400078e6c36 */
[----:B------:R-:W-:Y:S02]  /*12c00*/  LOP3.LUT R55, R55, R18, R54, 0x9c, !PT ;  /* 0x0000001237377212 */ /* 0x000fe400078e9c36 */
[----:B------:R-:W-:Y:S02]  /*12c10*/  LOP3.LUT R42, R42, R47, RZ, 0x3c, !PT ;  /* 0x0000002f2a2a7212 */ /* 0x000fe400078e3cff */
[----:B------:R-:W-:Y:S02]  /*12c20*/  SHF.L.W.U32.HI R43, R43, 0xd, R43 ;  /* 0x0000000d2b2b7819 */ /* 0x000fe40000010e2b */
[----:B------:R-:W-:Y:S02]  /*12c30*/  LOP3.LUT R18, R57, R54, RZ, 0x3c, !PT ;  /* 0x0000003639127212 */ /* 0x000fe400078e3cff */
[----:B------:R-:W-:Y:S02]  /*12c40*/  LOP3.LUT R14, R53, R52, RZ, 0x3c, !PT ;  /* 0x00000034350e7212 */ /* 0x000fe400078e3cff */
[----:B------:R-:W-:-:S02]  /*12c50*/  SHF.L.W.U32.HI R40, R40, 0xd, R40 ;  /* 0x0000000d28287819 */ /* 0x000fc40000010e28 */
[----:B------:R-:W-:Y:S01]  /*12c60*/  SHF.L.W.U32.HI R52, R42, 0x3, R42 ;  /* 0x000000032a347819 */ /* 0x000fe20000010e2a */
[----:B------:R-:W-:Y:S01]  /*12c70*/  IMAD.SHL.U32 R42, R43, 0x8, RZ ;  /* 0x000000082b2a7824 */ /* 0x000fe200078e00ff */
[----:B------:R-:W-:Y:S01]  /*12c80*/  LOP3.LUT R55, R55, R18, RZ, 0x3c, !PT ;  /* 0x0000001237377212 */ /* 0x000fe200078e3cff */
[----:B------:R-:W-:Y:S01]  /*12c90*/  IMAD.SHL.U32 R54, R40, 0x8, RZ ;  /* 0x0000000828367824 */ /* 0x000fe200078e00ff */
[----:B------:R-:W-:Y:S02]  /*12ca0*/  SHF.L.W.U32.HI R24, R24, 0x5, R24 ;  /* 0x0000000518187819 */ /* 0x000fe40000010e18 */
[C---:B------:R-:W-:Y:S02]  /*12cb0*/  LOP3.LUT R38, R52.reuse, R43, R38, 0x96, !PT ;  /* 0x0000002b34267212 */ /* 0x040fe400078e9626 */
[----:B------:R-:W-:Y:S02]  /*12cc0*/  SHF.L.W.U32.HI R55, R55, 0x3, R55 ;  /* 0x0000000337377819 */ /* 0x000fe40000010e37 */
[----:B------:R-:W-:-:S02]  /*12cd0*/  LOP3.LUT R27, R52, R27, R42, 0x96, !PT ;  /* 0x0000001b341b7212 */ /* 0x000fc400078e962a */
[----:B------:R-:W-:Y:S02]  /*12ce0*/  LOP3.LUT R44, R44, UR11, RZ, 0x3c, !PT ;  /* 0x0000000b2c2c7c12 */ /* 0x000fe4000f8e3cff */
[----:B--2---:R-:W-:Y:S02]  /*12cf0*/  LOP3.LUT R53, R24, R21, RZ, 0x3c, !PT ;  /* 0x0000001518357212 */ /* 0x004fe400078e3cff */
[----:B------:R-:W-:Y:S02]  /*12d00*/  SHF.L.W.U32.HI R38, R38, 0x1, R38 ;  /* 0x0000000126267819 */ /* 0x000fe40000010e26 */
[----:B------:R-:W-:Y:S02]  /*12d10*/  LOP3.LUT R12, R55, R12, R54, 0x96, !PT ;  /* 0x0000000c370c7212 */ /* 0x000fe400078e9636 */
[----:B------:R-:W-:Y:S01]  /*12d20*/  LOP3.LUT R27, RZ, R27, RZ, 0x33, !PT ;  /* 0x0000001bff1b7212 */ /* 0x000fe200078e33ff */
[----:B------:R-:W-:Y:S01]  /*12d30*/  IMAD.SHL.U32 R57, R38, 0x80, RZ ;  /* 0x0000008026397824 */ /* 0x000fe200078e00ff */
[----:B------:R-:W-:-:S02]  /*12d40*/  LOP3.LUT R42, R50, R44, R53, 0x78, !PT ;  /* 0x0000002c322a7212 */ /* 0x000fc400078e7835 */
[----:B------:R-:W-:Y:S02]  /*12d50*/  LOP3.LUT R21, R55, R40, R47, 0x96, !PT ;  /* 0x0000002837157212 */ /* 0x000fe400078e962f */
[----:B------:R-:W-:Y:S01]  /*12d60*/  LOP3.LUT R39, R39, UR10, RZ, 0x3c, !PT ;  /* 0x0000000a27277c12 */ /* 0x000fe2000f8e3cff */
[----:B------:R-:W2:Y:S01]  /*12d70*/  LDCU.128 UR8, c[0x3][0x30] ;  /* 0x00c00600ff0877ac */ /* 0x000ea20008000c00 */
[----:B------:R-:W-:Y:S02]  /*12d80*/  LOP3.LUT R47, R31, R20, RZ, 0x3c, !PT ;  /* 0x000000141f2f7212 */ /* 0x000fe400078e3cff */
[----:B------:R-:W-:Y:S02]  /*12d90*/  LOP3.LUT R24, RZ, R12, RZ, 0x33, !PT ;  /* 0x0000000cff187212 */ /* 0x000fe400078e33ff */
[----:B------:R-:W-:Y:S02]  /*12da0*/  SHF.L.W.U32.HI R12, R27, 0x7, R27 ;  /* 0x000000071b0c7819 */ /* 0x000fe40000010e1b */
[----:B------:R-:W-:-:S02]  /*12db0*/  LOP3.LUT R44, R42, R44, R25, 0x96, !PT ;  /* 0x0000002c2a2c7212 */ /* 0x000fc400078e9619 */
[----:B------:R-:W-:Y:S02]  /*12dc0*/  LOP3.LUT R31, R51, R39, R47, 0x78, !PT ;  /* 0x00000027331f7212 */ /* 0x000fe400078e782f */
[----:B------:R-:W-:Y:S02]  /*12dd0*/  LOP3.LUT R20, R12, R57, R52, 0x96, !PT ;  /* 0x000000390c147212 */ /* 0x000fe400078e9634 */
[----:B------:R-:W-:Y:S02]  /*12de0*/  LOP3.LUT R25, R25, R50, R53, 0x1e, !PT ;  /* 0x0000003219197212 */ /* 0x000fe400078e1e35 */
[----:B------:R-:W-:Y:S02]  /*12df0*/  LOP3.LUT R54, R44, R53, RZ, 0x3c, !PT ;  /* 0x000000352c367212 */ /* 0x000fe400078e3cff */
[----:B------:R-:W-:Y:S02]  /*12e00*/  LOP3.LUT R52, R36, R51, R47, 0x1e, !PT ;  /* 0x0000003324347212 */ /* 0x000fe400078e1e2f */
[----:B------:R-:W-:-:S02]  /*12e10*/  LOP3.LUT R36, R31, R39, R36, 0x96, !PT ;  /* 0x000000271f247212 */ /* 0x000fc400078e9624 */
[C---:B------:R-:W-:Y:S02]  /*12e20*/  LOP3.LUT R51, R25.reuse, R44, R53, 0xf6, !PT ;  /* 0x0000002c19337212 */ /* 0x040fe400078ef635 */
[CCC-:B------:R-:W-:Y:S02]  /*12e30*/  LOP3.LUT R50, R25.reuse, R54.reuse, R42.reuse, 0x6c, !PT ;  /* 0x0000003619327212 */ /* 0x1c0fe400078e6c2a */
[----:B------:R-:W-:Y:S02]  /*12e40*/  LOP3.LUT R56, R25, R54, R42, 0x9c, !PT ;  /* 0x0000003619387212 */ /* 0x000fe400078e9c2a */
[----:B------:R-:W-:Y:S02]  /*12e50*/  SHF.L.W.U32.HI R21, R21, 0x1, R21 ;  /* 0x0000000115157819 */ /* 0x000fe40000010e15 */
[----:B------:R-:W-:Y:S02]  /*12e60*/  LOP3.LUT R25, R36, R47, RZ, 0x3c, !PT ;  /* 0x0000002f24197212 */ /* 0x000fe400078e3cff */
[----:B------:R-:W-:Y:S01]  /*12e70*/  LOP3.LUT R54, R52, R36, R47, 0xf6, !PT ;  /* 0x0000002434367212 */ /* 0x000fe200078ef62f */
[----:B------:R-:W-:Y:S01]  /*12e80*/  IMAD.SHL.U32 R27, R21, 0x80, RZ ;  /* 0x00000080151b7824 */ /* 0x000fe200078e00ff */
[----:B------:R-:W-:-:S02]  /*12e90*/  LOP3.LUT R51, R51, R42, RZ, 0x3c, !PT ;  /* 0x0000002a33337212 */ /* 0x000fc400078e3cff */
[-CC-:B------:R-:W-:Y:S02]  /*12ea0*/  LOP3.LUT R42, R52, R25.reuse, R31.reuse, 0x6c, !PT ;  /* 0x00000019342a7212 */ /* 0x180fe400078e6c1f */
[----:B------:R-:W-:Y:S02]  /*12eb0*/  SHF.L.W.U32.HI R46, R46, 0xd, R46 ;  /* 0x0000000d2e2e7819 */ /* 0x000fe40000010e2e */
[----:B------:R-:W-:Y:S02]  /*12ec0*/  LOP3.LUT R52, R52, R25, R31, 0x9c, !PT ;  /* 0x0000001934347212 */ /* 0x000fe400078e9c1f */
[----:B------:R-:W-:Y:S02]  /*12ed0*/  SHF.L.W.U32.HI R24, R24, 0x7, R24 ;  /* 0x0000000718187819 */ /* 0x000fe40000010e18 */
[----:B------:R-:W-:Y:S02]  /*12ee0*/  SHF.L.W.U32.HI R39, R35, 0xd, R35 ;  /* 0x0000000d23277819 */ /* 0x000fe40000010e23 */
[----:B------:R-:W-:Y:S01]  /*12ef0*/  LOP3.LUT R25, R54, R31, RZ, 0x3c, !PT ;  /* 0x0000001f36197212 */ /* 0x000fe200078e3cff */
[----:B------:R-:W-:Y:S01]  /*12f00*/  IMAD.SHL.U32 R54, R46, 0x8, RZ ;  /* 0x000000082e367824 */ /* 0x000fe200078e00ff */
[----:B------:R-:W-:Y:S01]  /*12f10*/  LOP3.LUT R56, R56, R51, RZ, 0x3c, !PT ;  /* 0x0000003338387212 */ /* 0x000fe200078e3cff */
[----:B------:R-:W-:Y:S01]  /*12f20*/  IMAD.SHL.U32 R57, R39, 0x8, RZ ;  /* 0x0000000827397824 */ /* 0x000fe200078e00ff */
[----:B------:R-:W-:-:S02]  /*12f30*/  LOP3.LUT R49, R49, R14, RZ, 0x3c, !PT ;  /* 0x0000000e31317212 */ /* 0x000fc400078e3cff */
[----:B------:R-:W-:Y:S02]  /*12f40*/  SHF.L.W.U32.HI R47, R48, 0xd, R48 ;  /* 0x0000000d302f7819 */ /* 0x000fe40000010e30 */
[----:B------:R-:W-:Y:S02]  /*12f50*/  LOP3.LUT R27, R24, R27, R55, 0x96, !PT ;  /* 0x0000001b181b7212 */ /* 0x000fe400078e9637 */
[----:B------:R-:W-:Y:S01]  /*12f60*/  LOP3.LUT R52, R52, R25, RZ, 0x3c, !PT ;  /* 0x0000001934347212 */ /* 0x000fe200078e3cff */
[----:B------:R-:W-:Y:S01]  /*12f70*/  IMAD.SHL.U32 R35, R47, 0x8, RZ ;  /* 0x000000082f237824 */ /* 0x000fe200078e00ff */
[----:B------:R-:W-:Y:S02]  /*12f80*/  SHF.L.W.U32.HI R55, R56, 0x3, R56 ;  /* 0x0000000338377819 */ /* 0x000fe40000010e38 */
[----:B------:R-:W-:Y:S02]  /*12f90*/  SHF.L.W.U32.HI R31, R49, 0x3, R49 ;  /* 0x00000003311f7819 */ /* 0x000fe40000010e31 */
[----:B------:R-:W-:-:S02]  /*12fa0*/  SHF.L.W.U32.HI R53, R52, 0x3, R52 ;  /* 0x0000000334357819 */ /* 0x000fc40000010e34 */
[----:B------:R-:W-:Y:S02]  /*12fb0*/  LOP3.LUT R34, R55, R34, R54, 0x96, !PT ;  /* 0x0000002237227212 */ /* 0x000fe400078e9636 */
[----:B------:R-:W-:Y:S02]  /*12fc0*/  LOP3.LUT R54, R31, R42, R57, 0x96, !PT ;  /* 0x0000002a1f367212 */ /* 0x000fe400078e9639 */
[----:B------:R-:W-:Y:S02]  /*12fd0*/  SHF.L.W.U32.HI R42, R36, 0xd, R36 ;  /* 0x0000000d242a7819 */ /* 0x000fe40000010e24 */
[----:B------:R-:W-:Y:S02]  /*12fe0*/  LOP3.LUT R36, R53, R50, R35, 0x96, !PT ;  /* 0x0000003235247212 */ /* 0x000fe400078e9623 */
[----:B------:R-:W-:Y:S01]  /*12ff0*/  LOP3.LUT R37, R37, R30, RZ, 0x3c, !PT ;  /* 0x0000001e25257212 */ /* 0x000fe200078e3cff */
[----:B------:R-:W-:Y:S01]  /*13000*/  IMAD.SHL.U32 R57, R42, 0x8, RZ ;  /* 0x000000082a397824 */ /* 0x000fe200078e00ff */
[----:B------:R-:W-:-:S02]  /*13010*/  SHF.L.W.U32.HI R49, R44, 0xd, R44 ;  /* 0x0000000d2c317819 */ /* 0x000fc40000010e2c */
[----:B------:R-:W-:Y:S02]  /*13020*/  LOP3.LUT R14, R53, R47, R14, 0x96, !PT ;  /* 0x0000002f350e7212 */ /* 0x000fe400078e960e */
[----:B------:R-:W-:Y:S01]  /*13030*/  SHF.L.W.U32.HI R52, R37, 0x3, R37 ;  /* 0x0000000325347819 */ /* 0x000fe20000010e25 */
[----:B------:R-:W-:Y:S01]  /*13040*/  IMAD.SHL.U32 R37, R49, 0x8, RZ ;  /* 0x0000000831257824 */ /* 0x000fe200078e00ff */
[----:B------:R-:W-:Y:S02]  /*13050*/  LOP3.LUT R36, RZ, R36, RZ, 0x33, !PT ;  /* 0x00000024ff247212 */ /* 0x000fe400078e33ff */
[----:B------:R-:W-:Y:S02]  /*13060*/  LOP3.LUT R18, R31, R39, R18, 0x96, !PT ;  /* 0x000000271f127212 */ /* 0x000fe400078e9612 */
[----:B------:R-:W-:Y:S02]  /*13070*/  SHF.L.W.U32.HI R48, R45, 0x3, R45 ;  /* 0x000000032d307819 */ /* 0x000fe40000010e2d */
[----:B------:R-:W-:-:S02]  /*13080*/  SHF.L.W.U32.HI R45, R14, 0x1, R14 ;  /* 0x000000010e2d7819 */ /* 0x000fc40000010e0e */
[----:B------:R-:W-:Y:S02]  /*13090*/  LOP3.LUT R50, R52, R42, R51, 0x96, !PT ;  /* 0x0000002a34327212 */ /* 0x000fe400078e9633 */
[----:B------:R-:W-:Y:S02]  /*130a0*/  SHF.L.W.U32.HI R14, R36, 0x7, R36 ;  /* 0x00000007240e7819 */ /* 0x000fe40000010e24 */
[----:B------:R-:W-:Y:S02]  /*130b0*/  SHF.L.W.U32.HI R36, R18, 0x1, R18 ;  /* 0x0000000112247819 */ /* 0x000fe40000010e12 */
[----:B------:R-:W-:Y:S02]  /*130c0*/  LOP3.LUT R32, R52, R32, R57, 0x96, !PT ;  /* 0x0000002034207212 */ /* 0x000fe400078e9639 */
[----:B------:R-:W-:Y:S01]  /*130d0*/  LOP3.LUT R54, RZ, R54, RZ, 0x33, !PT ;  /* 0x00000036ff367212 */ /* 0x000fe200078e33ff */
[----:B------:R-:W-:Y:S01]  /*130e0*/  IMAD.SHL.U32 R18, R36, 0x80, RZ ;  /* 0x0000008024127824 */ /* 0x000fe200078e00ff */
[----:B------:R-:W-:-:S02]  /*130f0*/  SHF.L.W.U32.HI R50, R50, 0x1, R50 ;  /* 0x0000000132327819 */ /* 0x000fc40000010e32 */
[----:B------:R-:W-:Y:S02]  /*13100*/  LOP3.LUT R51, R48, R33, R37, 0x96, !PT ;  /* 0x0000002130337212 */ /* 0x000fe400078e9625 */
[----:B------:R-:W-:Y:S01]  /*13110*/  LOP3.LUT R37, RZ, R32, RZ, 0x33, !PT ;  /* 0x00000020ff257212 */ /* 0x000fe200078e33ff */
[----:B------:R-:W-:Y:S01]  /*13120*/  IMAD.SHL.U32 R33, R50, 0x80, RZ ;  /* 0x0000008032217824 */ /* 0x000fe200078e00ff */
[----:B------:R-:W-:Y:S01]  /*13130*/  SHF.L.W.U32.HI R44, R54, 0x7, R54 ;  /* 0x00000007362c7819 */ /* 0x000fe20000010e36 */
[----:B------:R-:W-:Y:S01]  /*13140*/  IMAD.SHL.U32 R32, R45, 0x80, RZ ;  /* 0x000000802d207824 */ /* 0x000fe200078e00ff */
[----:B------:R-:W-:Y:S02]  /*13150*/  LOP3.LUT R30, R48, R49, R30, 0x96, !PT ;  /* 0x00000031301e7212 */ /* 0x000fe400078e961e */
[----:B------:R-:W-:Y:S02]  /*13160*/  SHF.L.W.U32.HI R37, R37, 0x7, R37 ;  /* 0x0000000725257819 */ /* 0x000fe40000010e25 */
[----:B------:R-:W-:-:S02]  /*13170*/  LOP3.LUT R47, R14, R45, R47, 0x96, !PT ;  /* 0x0000002d0e2f7212 */ /* 0x000fc400078e962f */
[----:B------:R-:W-:Y:S02]  /*13180*/  SHF.L.W.U32.HI R45, R45, 0xd, R45 ;  /* 0x0000000d2d2d7819 */ /* 0x000fe40000010e2d */
[----:B------:R-:W-:Y:S02]  /*13190*/  LOP3.LUT R31, R44, R18, R31, 0x96, !PT ;  /* 0x000000122c1f7212 */ /* 0x000fe400078e961f */
[----:B------:R-:W-:Y:S02]  /*131a0*/  LOP3.LUT R51, RZ, R51, RZ, 0x33, !PT ;  /* 0x00000033ff337212 */ /* 0x000fe400078e33ff */
[----:B------:R-:W-:Y:S02]  /*131b0*/  LOP3.LUT R18, R12, R38, R43, 0x96, !PT ;  /* 0x000000260c127212 */ /* 0x000fe400078e962b */
[----:B------:R-:W-:Y:S02]  /*131c0*/  SHF.L.W.U32.HI R54, R30, 0x1, R30 ;  /* 0x000000011e367819 */ /* 0x000fe40000010e1e */
[----:B------:R-:W-:-:S02]  /*131d0*/  LOP3.LUT R25, R55, R46, R25, 0x96, !PT ;  /* 0x0000002e37197212 */ /* 0x000fc400078e9619 */
[----:B------:R-:W-:Y:S02]  /*131e0*/  LOP3.LUT R33, R37, R33, R52, 0x96, !PT ;  /* 0x0000002125217212 */ /* 0x000fe400078e9634 */
[----:B------:R-:W-:Y:S01]  /*131f0*/  LOP3.LUT R52, R44, R36, R39, 0x96, !PT ;  /* 0x000000242c347212 */ /* 0x000fe200078e9627 */
[----:B------:R-:W-:Y:S01]  /*13200*/  IMAD.SHL.U32 R39, R45, 0x8, RZ ;  /* 0x000000082d277824 */ /* 0x000fe200078e00ff */
[----:B------:R-:W-:Y:S02]  /*13210*/  SHF.L.W.U32.HI R30, R47, 0x5, R47 ;  /* 0x000000052f1e7819 */ /* 0x000fe40000010e2f */
[----:B------:R-:W-:Y:S01]  /*13220*/  SHF.L.W.U32.HI R43, R51, 0x7, R51 ;  /* 0x00000007332b7819 */ /* 0x000fe20000010e33 */
[----:B------:R-:W-:Y:S01]  /*13230*/  IMAD.SHL.U32 R51, R54, 0x80, RZ ;  /* 0x0000008036337824 */ /* 0x000fe200078e00ff */
[----:B------:R-:W-:Y:S02]  /*13240*/  LOP3.LUT R34, RZ, R34, RZ, 0x33, !PT ;  /* 0x00000022ff227212 */ /* 0x000fe400078e33ff */
[----:B------:R-:W-:-:S02]  /*13250*/  LOP3.LUT R32, R14, R32, R53, 0x96, !PT ;  /* 0x000000200e207212 */ /* 0x000fc400078e9635 */
[----:B------:R-:W-:Y:S02]  /*13260*/  SHF.L.W.U32.HI R47, R18, 0x5, R18 ;  /* 0x00000005122f7819 */ /* 0x000fe40000010e12 */
[----:B------:R-:W-:Y:S02]  /*13270*/  SHF.L.W.U32.HI R53, R54, 0x3, R54 ;  /* 0x0000000336357819 */ /* 0x000fe40000010e36 */
[----:B------:R-:W-:Y:S02]  /*13280*/  SHF.L.W.U32.HI R35, R25, 0x1, R25 ;  /* 0x0000000119237819 */ /* 0x000fe40000010e19 */
[----:B------:R-:W-:Y:S02]  /*13290*/  LOP3.LUT R42, R37, R50, R42, 0x96, !PT ;  /* 0x00000032252a7212 */ /* 0x000fe400078e962a */
[----:B------:R-:W-:Y:S02]  /*132a0*/  LOP3.LUT R18, R43, R54, R49, 0x96, !PT ;  /* 0x000000362b127212 */ /* 0x000fe400078e9631 */
[----:B------:R-:W-:Y:S01]  /*132b0*/  SHF.L.W.U32.HI R25, R34, 0x7, R34 ;  /* 0x0000000722197819 */ /* 0x000fe20000010e22 */
[----:B------:R-:W-:Y:S01]  /*132c0*/  IMAD.SHL.U32 R34, R35, 0x80, RZ ;  /* 0x0000008023227824 */ /* 0x000fe200078e00ff */
[----:B------:R-:W-:-:S02]  /*132d0*/  SHF.L.W.U32.HI R49, R47, 0x3, R47 ;  /* 0x000000032f317819 */ /* 0x000fc40000010e2f */
[----:B------:R-:W-:Y:S02]  /*132e0*/  LOP3.LUT R47, R53, R39, R38, 0x96, !PT ;  /* 0x00000027352f7212 */ /* 0x000fe400078e9626 */
[----:B------:R-:W-:Y:S02]  /*132f0*/  SHF.L.W.U32.HI R30, R30, 0xd, R30 ;  /* 0x0000000d1e1e7819 */ /* 0x000fe40000010e1e */
[----:B------:R-:W-:Y:S02]  /*13300*/  SHF.L.W.U32.HI R38, R42, 0x5, R42 ;  /* 0x000000052a267819 */ /* 0x000fe40000010e2a */
[----:B------:R-:W-:Y:S01]  /*13310*/  LOP3.LUT R39, R25, R35, R46, 0x96, !PT ;  /* 0x0000002319277212 */ /* 0x000fe200078e962e */
[----:B------:R-:W-:Y:S01]  /*13320*/  IMAD.SHL.U32 R54, R30, 0x8, RZ ;  /* 0x000000081e367824 */ /* 0x000fe200078e00ff */
[C---:B------:R-:W-:Y:S02]  /*13330*/  LOP3.LUT R42, R24.reuse, R21, R40, 0x96, !PT ;  /* 0x00000015182a7212 */ /* 0x040fe400078e9628 */
[----:B------:R-:W-:-:S02]  /*13340*/  SHF.L.W.U32.HI R46, R24, 0xd, R24 ;  /* 0x0000000d182e7819 */ /* 0x000fc40000010e18 */
[----:B------:R-:W-:Y:S02]  /*13350*/  LOP3.LUT R24, R49, R30, R38, 0x96, !PT ;  /* 0x0000001e31187212 */ /* 0x000fe400078e9626 */
[C---:B------:R-:W-:Y:S02]  /*13360*/  LOP3.LUT R34, R25.reuse, R34, R55, 0x96, !PT ;  /* 0x0000002219227212 */ /* 0x040fe400078e9637 */
[----:B------:R-:W-:Y:S02]  /*13370*/  SHF.L.W.U32.HI R52, R52, 0x5, R52 ;  /* 0x0000000534347819 */ /* 0x000fe40000010e34 */
[----:B------:R-:W-:Y:S02]  /*13380*/  SHF.L.W.U32.HI R55, R25, 0x3, R25 ;  /* 0x0000000319377819 */ /* 0x000fe40000010e19 */
[----:B------:R-:W-:Y:S02]  /*13390*/  LOP3.LUT R50, R53, R45, R50, 0x96, !PT ;  /* 0x0000002d35327212 */ /* 0x000fe400078e9632 */
[----:B------:R-:W-:-:S02]  /*133a0*/  SHF.L.W.U32.HI R25, R24, 0x1, R24 ;  /* 0x0000000118197819 */ /* 0x000fc40000010e18 */
[----:B------:R-:W-:Y:S01]  /*133b0*/  LOP3.LUT R52, R49, R54, R52, 0x96, !PT ;  /* 0x0000003631347212 */ /* 0x000fe200078e9634 */
[----:B------:R-:W-:Y:S01]  /*133c0*/  IMAD.SHL.U32 R54, R46, 0x8, RZ ;  /* 0x000000082e367824 */ /* 0x000fe200078e00ff */
[----:B------:R-:W-:Y:S01]  /*133d0*/  SHF.L.W.U32.HI R38, R50, 0x1, R50 ;  /* 0x0000000132267819 */ /* 0x000fe20000010e32 */
[----:B------:R-:W-:Y:S01]  /*133e0*/  IMAD.SHL.U32 R24, R25, 0x80, RZ ;  /* 0x0000008019187824 */ /* 0x000fe200078e00ff */
[----:B------:R-:W-:Y:S02]  /*133f0*/  SHF.L.W.U32.HI R50, R47, 0x7, R47 ;  /* 0x000000072f327819 */ /* 0x000fe40000010e2f */
[----:B------:R-:W-:Y:S01]  /*13400*/  SHF.L.W.U32.HI R47, R52, 0x7, R52 ;  /* 0x00000007342f7819 */ /* 0x000fe20000010e34 */
[----:B------:R-:W-:Y:S01]  /*13410*/  IMAD.SHL.U32 R40, R38, 0x80, RZ ;  /* 0x0000008026287824 */ /* 0x000fe200078e00ff */
[----:B------:R-:W-:Y:S02]  /*13420*/  SHF.L.W.U32.HI R27, R27, 0x16, R27 ;  /* 0x000000161b1b7819 */ /* 0x000fe40000010e1b */
[----:B------:R-:W-:-:S02]  /*13430*/  LOP3.LUT R51, R43, R51, R48, 0x96, !PT ;  /* 0x000000332b337212 */ /* 0x000fc400078e9630 */
[----:B------:R-:W-:Y:S02]  /*13440*/  LOP3.LUT R48, R29, R28, R23, 0x96, !PT ;  /* 0x0000001c1d307212 */ /* 0x000fe400078e9617 */
[----:B------:R-:W-:Y:S02]  /*13450*/  LOP3.LUT R23, R47, R24, R49, 0x96, !PT ;  /* 0x000000182f177212 */ /* 0x000fe400078e9631 */
[----:B------:R-:W-:Y:S02]  /*13460*/  SHF.L.W.U32.HI R49, R27, 0xd, R27 ;  /* 0x0000000d1b317819 */ /* 0x000fe40000010e1b */
[----:B------:R-:W-:Y:S02]  /*13470*/  SHF.L.W.U32.HI R24, R34, 0x16, R34 ;  /* 0x0000001622187819 */ /* 0x000fe40000010e22 */
[----:B------:R-:W-:Y:S02]  /*13480*/  SHF.L.W.U32.HI R34, R51, 0x16, R51 ;  /* 0x0000001633227819 */ /* 0x000fe40000010e33 */
[----:B------:R-:W-:Y:S01]  /*13490*/  LOP3.LUT R53, R50, R40, R53, 0x96, !PT ;  /* 0x0000002832357212 */ /* 0x000fe200078e9635 */
[----:B------:R-:W-:Y:S01]  /*134a0*/  IMAD.SHL.U32 R40, R49, 0x8, RZ ;  /* 0x0000000831287824 */ /* 0x000fe200078e00ff */
[----:B------:R-:W-:-:S02]  /*134b0*/  LOP3.LUT R44, R55, R46, R44, 0x96, !PT ;  /* 0x0000002e372c7212 */ /* 0x000fc400078e962c */
[----:B------:R-:W-:Y:S02]  /*134c0*/  SHF.L.W.U32.HI R41, R41, 0x16, R41 ;  /* 0x0000001629297819 */ /* 0x000fe40000010e29 */
[----:B------:R-:W-:Y:S02]  /*134d0*/  SHF.L.W.U32.HI R34, R34, 0x3, R34 ;  /* 0x0000000322227819 */ /* 0x000fe40000010e22 */
[----:B------:R-:W-:Y:S02]  /*134e0*/  LOP3.LUT R29, R55, R54, R29, 0x96, !PT ;  /* 0x00000036371d7212 */ /* 0x000fe400078e961d */
[----:B------:R-:W-:Y:S02]  /*134f0*/  SHF.L.W.U32.HI R27, R44, 0x1, R44 ;  /* 0x000000012c1b7819 */ /* 0x000fe40000010e2c */
[C---:B------:R-:W-:Y:S02]  /*13500*/  LOP3.LUT R41, R34.reuse, R40, R41, 0x96, !PT ;  /* 0x0000002822297212 */ /* 0x040fe400078e9629 */
[----:B------:R-:W-:-:S02]  /*13510*/  LOP3.LUT R40, R34, R49, R24, 0x96, !PT ;  /* 0x0000003122287212 */ /* 0x000fc400078e9618 */
[----:B------:R-:W-:Y:S01]  /*13520*/  SHF.L.W.U32.HI R52, R29, 0x7, R29 ;  /* 0x000000071d347819 */ /* 0x000fe20000010e1d */
[----:B------:R-:W-:Y:S01]  /*13530*/  IMAD.SHL.U32 R29, R27, 0x80, RZ ;  /* 0x000000801b1d7824 */ /* 0x000fe200078e00ff */
[----:B------:R-:W-:Y:S02]  /*13540*/  SHF.L.W.U32.HI R40, R40, 0x1, R40 ;  /* 0x0000000128287819 */ /* 0x000fe40000010e28 */
[----:B------:R-:W-:Y:S02]  /*13550*/  SHF.L.W.U32.HI R41, R41, 0x7, R41 ;  /* 0x0000000729297819 */ /* 0x000fe40000010e29 */
[----:B------:R-:W-:Y:S02]  /*13560*/  LOP3.LUT R55, R52, R29, R55, 0x96, !PT ;  /* 0x0000001d34377212 */ /* 0x000fe400078e9637 */
[----:B--2---:R-:W-:Y:S01]  /*13570*/  LOP3.LUT R29, R21, UR11, RZ, 0x3c, !PT ;  /* 0x0000000b151d7c12 */ /* 0x004fe2000f8e3cff */
[----:B------:R-:W-:Y:S01]  /*13580*/  IMAD.SHL.U32 R21, R40, 0x80, RZ ;  /* 0x0000008028157824 */ /* 0x000fe200078e00ff */
[----:B------:R-:W-:-:S02]  /*13590*/  LOP3.LUT R24, R28, UR9, RZ, 0x3c, !PT ;  /* 0x000000091c187c12 */ /* 0x000fc4000f8e3cff */
[----:B------:R-:W-:Y:S02]  /*135a0*/  SHF.L.W.U32.HI R20, R20, 0x16, R20 ;  /* 0x0000001614147819 */ /* 0x000fe40000010e14 */
[----:B------:R-:W-:Y:S02]  /*135b0*/  LOP3.LUT R28, R50, R38, R45, 0x96, !PT ;  /* 0x00000026321c7212 */ /* 0x000fe400078e962d */
[----:B------:R-:W-:Y:S02]  /*135c0*/  LOP3.LUT R34, R41, R21, R34, 0x96, !PT ;  /* 0x0000001529227212 */ /* 0x000fe400078e9622 */
[----:B-1----:R-:W-:Y:S02]  /*135d0*/  LOP3.LUT R21, R37, UR21, RZ, 0x3c, !PT ;  /* 0x0000001525157c12 */ /* 0x002fe4000f8e3cff */
[----:B------:R-:W-:Y:S02]  /*135e0*/  SHF.L.W.U32.HI R51, R48, 0x5, R48 ;  /* 0x0000000530337819 */ /* 0x000fe40000010e30 */
[----:B------:R-:W-:-:S02]  /*135f0*/  LOP3.LUT R45, R52, R27, R46, 0x96, !PT ;  /* 0x0000001b342d7212 */ /* 0x000fc400078e962e */
[----:B------:R-:W-:Y:S02]  /*13600*/  SHF.L.W.U32.HI R44, R53, 0x16, R53 ;  /* 0x00000016352c7819 */ /* 0x000fe40000010e35 */
[----:B------:R-:W-:Y:S02]  /*13610*/  SHF.L.W.U32.HI R48, R55, 0x16, R55 ;  /* 0x0000001637307819 */ /* 0x000fe40000010e37 */
[----:B------:R-:W-:Y:S02]  /*13620*/  LOP3.LUT R37, R43, UR22, RZ, 0x3c, !PT ;  /* 0x000000162b257c12 */ /* 0x000fe4000f8e3cff */
[----:B------:R-:W-:Y:S02]  /*13630*/  SHF.L.W.U32.HI R33, R33, 0x16, R33 ;  /* 0x0000001621217819 */ /* 0x000fe40000010e21 */
[----:B------:R-:W-:Y:S02]  /*13640*/  LOP3.LUT R46, R47, R25, R30, 0x96, !PT ;  /* 0x000000192f2e7212 */ /* 0x000fe400078e961e */
[----:B------:R-:W-:-:S02]  /*13650*/  LOP3.LUT R53, R52, UR23, RZ, 0x3c, !PT ;  /* 0x0000001734357c12 */ /* 0x000fc4000f8e3cff */
[----:B0-----:R-:W-:Y:S02]  /*13660*/  LOP3.LUT R43, R20, UR15, RZ, 0x3c, !PT ;  /* 0x0000000f142b7c12 */ /* 0x001fe4000f8e3cff */
[----:B---3--:R-:W-:Y:S02]  /*13670*/  LOP3.LUT R30, R47, UR7, RZ, 0x3c, !PT ;  /* 0x000000072f1e7c12 */ /* 0x008fe4000f8e3cff */
[----:B------:R-:W-:Y:S02]  /*13680*/  SHF.L.W.U32.HI R20, R42, 0x5, R42 ;  /* 0x000000052a147819 */ /* 0x000fe40000010e2a */
[----:B------:R-:W-:Y:S01]  /*13690*/  LOP3.LUT R48, R48, UR20, RZ, 0x3c, !PT ;  /* 0x0000001430307c12 */ /* 0x000fe2000f8e3cff */
[----:B------:R-:W0:Y:S01]  /*136a0*/  LDCU.128 UR20, c[0x3][0x70] ;  /* 0x00c00e00ff1477ac */ /* 0x000e220008000c00 */
[----:B------:R-:W-:Y:S02]  /*136b0*/  LOP3.LUT R51, R51, UR4, RZ, 0x3c, !PT ;  /* 0x0000000433337c12 */ /* 0x000fe4000f8e3cff */
[----:B------:R-:W-:-:S02]  /*136c0*/  LOP3.LUT R42, R33, UR12, RZ, 0x3c, !PT ;  /* 0x0000000c212a7c12 */ /* 0x000fc4000f8e3cff */
[----:B------:R-:W-:Y:S02]  /*136d0*/  LOP3.LUT R56, R53, R43, R30, 0x78, !PT ;  /* 0x0000002b35387212 */ /* 0x000fe400078e781e */
[C---:B------:R-:W-:Y:S02]  /*136e0*/  LOP3.LUT R49, R41.reuse, R40, R49, 0x96, !PT ;  /* 0x0000002829317212 */ /* 0x040fe400078e9631 */
[----:B------:R-:W-:Y:S02]  /*136f0*/  LOP3.LUT R20, R20, UR6, RZ, 0x3c, !PT ;  /* 0x0000000614147c12 */ /* 0x000fe4000f8e3cff */
[----:B------:R-:W-:Y:S02]  /*13700*/  LOP3.LUT R41, R41, UR14, RZ, 0x3c, !PT ;  /* 0x0000000e29297c12 */ /* 0x000fe4000f8e3cff */
[----:B------:R-:W-:Y:S02]  /*13710*/  LOP3.LUT R44, R44, UR8, RZ, 0x3c, !PT ;  /* 0x000000082c2c7c12 */ /* 0x000fe4000f8e3cff */
[----:B------:R-:W-:-:S02]  /*13720*/  SHF.L.W.U32.HI R52, R23, 0x16, R23 ;  /* 0x0000001617347819 */ /* 0x000fc40000010e17 */
[----:B------:R-:W-:Y:S02]  /*13730*/  LOP3.LUT R33, R29, R53, R30, 0x1e, !PT ;  /* 0x000000351d217212 */ /* 0x000fe400078e1e1e */
[----:B------:R-:W-:Y:S02]  /*13740*/  LOP3.LUT R23, R48, R42, R51, 0x78, !PT ;  /* 0x0000002a30177212 */ /* 0x000fe400078e7833 */
[----:B------:R-:W-:Y:S01]  /*13750*/  LOP3.LUT R50, R50, UR10, RZ, 0x3c, !PT ;  /* 0x0000000a32327c12 */ /* 0x000fe2000f8e3cff */
[----:B------:R-:W1:Y:S01]  /*13760*/  LDCU.128 UR8, c[0x3][0x40] ;  /* 0x00c00800ff0877ac */ /* 0x000e620008000c00 */
[----:B------:R-:W-:Y:S02]  /*13770*/  LOP3.LUT R29, R56, R43, R29, 0x96, !PT ;  /* 0x0000002b381d7212 */ /* 0x000fe400078e961d */
[----:B------:R-:W-:Y:S02]  /*13780*/  LOP3.LUT R43, R37, R41, R20, 0x78, !PT ;  /* 0x00000029252b7212 */ /* 0x000fe400078e7814 */
[----:B------:R-:W-:-:S02]  /*13790*/  LOP3.LUT R48, R44, R48, R51, 0x1e, !PT ;  /* 0x000000302c307212 */ /* 0x000fc400078e1e33 */
[----:B------:R-:W-:Y:S02]  /*137a0*/  LOP3.LUT R44, R23, R42, R44, 0x96, !PT ;  /* 0x0000002a172c7212 */ /* 0x000fe400078e962c */
[----:B------:R-:W-:Y:S02]  /*137b0*/  LOP3.LUT R54, R50, R37, R20, 0x1e, !PT ;  /* 0x0000002532367212 */ /* 0x000fe400078e1e14 */
[----:B------:R-:W-:Y:S02]  /*137c0*/  LOP3.LUT R42, R29, R30, RZ, 0x3c, !PT ;  /* 0x0000001e1d2a7212 */ /* 0x000fe400078e3cff */
[----:B------:R-:W-:Y:S02]  /*137d0*/  LOP3.LUT R37, R43, R41, R50, 0x96, !PT ;  /* 0x000000292b257212 */ /* 0x000fe400078e9632 */
[----:B------:R-:W-:Y:S02]  /*137e0*/  LOP3.LUT R41, R33, R29, R30, 0xf6, !PT ;  /* 0x0000001d21297212 */ /* 0x000fe400078ef61e */
[----:B------:R-:W-:-:S02]  /*137f0*/  SHF.L.W.U32.HI R34, R34, 0x16, R34 ;  /* 0x0000001622227819 */ /* 0x000fc40000010e22 */
[CCC-:B------:R-:W-:Y:S02]  /*13800*/  LOP3.LUT R50, R33.reuse, R42.reuse, R56.reuse, 0x6c, !PT ;  /* 0x0000002a21327212 */ /* 0x1c0fe400078e6c38 */
[----:B------:R-:W-:Y:S02]  /*13810*/  LOP3.LUT R42, R33, R42, R56, 0x9c, !PT ;  /* 0x0000002a212a7212 */ /* 0x000fe400078e9c38 */
[----:B------:R-:W-:Y:S02]  /*13820*/  LOP3.LUT R47, R44, R51, RZ, 0x3c, !PT ;  /* 0x000000332c2f7212 */ /* 0x000fe400078e3cff */
[----:B------:R-:W-:Y:S02]  /*13830*/  LOP3.LUT R33, R41, R56, RZ, 0x3c, !PT ;  /* 0x0000003829217212 */ /* 0x000fe400078e3cff */
[----:B------:R-:W-:Y:S02]  /*13840*/  LOP3.LUT R56, R48, R44, R51, 0xf6, !PT ;  /* 0x0000002c30387212 */ /* 0x000fe400078ef633 */
[----:B------:R-:W-:Y:S01]  /*13850*/  LOP3.LUT R52, R52, UR5, RZ, 0x3c, !PT ;  /* 0x0000000534347c12 */ /* 0x000fe2000f8e3cff */
[----:B------:R-:W2:Y:S01]  /*13860*/  LDCU.128 UR4, c[0x3][0x20] ;  /* 0x00c00400ff0477ac */ /* 0x000ea20008000c00 */
[----:B------:R-:W-:-:S02]  /*13870*/  LOP3.LUT R41, R34, UR13, RZ, 0x3c, !PT ;  /* 0x0000000d22297c12 */ /* 0x000fc4000f8e3cff */
[CCC-:B------:R-:W-:Y:S01]  /*13880*/  LOP3.LUT R30, R48.reuse, R47.reuse, R23.reuse, 0x6c, !PT ;  /* 0x0000002f301e7212 */ /* 0x1c0fe200078e6c17 */
[----:B------:R-:W3:Y:S01]  /*13890*/  LDCU.128 UR12, c[0x3][0x50] ;  /* 0x00c00a00ff0c77ac */ /* 0x000ee20008000c00 */
[----:B------:R-:W-:Y:S02]  /*138a0*/  LOP3.LUT R34, R48, R47, R23, 0x9c, !PT ;  /* 0x0000002f30227212 */ /* 0x000fe400078e9c17 */
[----:B------:R-:W-:Y:S02]  /*138b0*/  LOP3.LUT R23, R56, R23, RZ, 0x3c, !PT ;  /* 0x0000001738177212 */ /* 0x000fe400078e3cff */
[--C-:B------:R-:W-:Y:S02]  /*138c0*/  LOP3.LUT R51, R21, R41, R52.reuse, 0x78, !PT ;  /* 0x0000002915337212 */ /* 0x100fe400078e7834 */
[----:B------:R-:W-:Y:S02]  /*138d0*/  LOP3.LUT R56, R24, R21, R52, 0x1e, !PT ;  /* 0x0000001518387212 */ /* 0x000fe400078e1e34 */
[----:B------:R-:W-:-:S02]  /*138e0*/  LOP3.LUT R21, R37, R20, RZ, 0x3c, !PT ;  /* 0x0000001425157212 */ /* 0x000fc400078e3cff */
[----:B------:R-:W-:Y:S02]  /*138f0*/  LOP3.LUT R41, R51, R41, R24, 0x96, !PT ;  /* 0x0000002933297212 */ /* 0x000fe400078e9618 */
[C---:B------:R-:W-:Y:S02]  /*13900*/  LOP3.LUT R58, R54.reuse, R37, R20, 0xf6, !PT ;  /* 0x00000025363a7212 */ /* 0x040fe400078ef614 */
[CCC-:B------:R-:W-:Y:S02]  /*13910*/  LOP3.LUT R24, R54.reuse, R21.reuse, R43.reuse, 0x6c, !PT ;  /* 0x0000001536187212 */ /* 0x1c0fe400078e6c2b */
[----:B------:R-:W-:Y:S02]  /*13920*/  LOP3.LUT R54, R54, R21, R43, 0x9c, !PT ;  /* 0x0000001536367212 */ /* 0x000fe400078e9c2b */
[----:B------:R-:W4:Y:S01]  /*13930*/  LDC.64 R20, c[0x3][RZ] ;  /* 0x00c00000ff147b82 */ /* 0x000f220000000a00 */
[----:B------:R-:W-:Y:S02]  /*13940*/  SHF.L.W.U32.HI R48, R28, 0x5, R28 ;  /* 0x000000051c307819 */ /* 0x000fe40000010e1c */
[----:B--2---:R-:W-:-:S02]  /*13950*/  LOP3.LUT R35, R35, UR6, RZ, 0x3c, !PT ;  /* 0x0000000623237c12 */ /* 0x004fc4000f8e3cff */
[----:B------:R-:W-:Y:S02]  /*13960*/  LOP3.LUT R47, R36, UR4, RZ, 0x3c, !PT ;  /* 0x00000004242f7c12 */ /* 0x000fe4000f8e3cff */
[----:B------:R-:W-:Y:S02]  /*13970*/  LOP3.LUT R38, R38, UR7, RZ, 0x3c, !PT ;  /* 0x0000000726267c12 */ /* 0x000fe4000f8e3cff */
[----:B------:R-:W-:Y:S01]  /*13980*/  LOP3.LUT R48, R48, UR5, RZ, 0x3c, !PT ;  /* 0x0000000530307c12 */ /* 0x000fe2000f8e3cff */
[----:B------:R-:W2:Y:S01]  /*13990*/  LDCU.128 UR4, c[0x3][0x60] ;  /* 0x00c00c00ff0477ac */ /* 0x000ea20008000c00 */
[----:B------:R-:W-:Y:S02]  /*139a0*/  LOP3.LUT R28, R41, R52, RZ, 0x3c, !PT ;  /* 0x00000034291c7212 */ /* 0x000fe400078e3cff */
[----:B------:R-:W-:Y:S02]  /*139b0*/  LOP3.LUT R43, R58, R43, RZ, 0x3c, !PT ;  /* 0x0000002b3a2b7212 */ /* 0x000fe400078e3cff */
[----:B------:R-:W-:-:S02]  /*139c0*/  LOP3.LUT R58, R56, R41, R52, 0xf6, !PT ;  /* 0x00000029383a7212 */ /* 0x000fc400078ef634 */
[CC--:B------:R-:W-:Y:S02]  /*139d0*/  LOP3.LUT R36, R56.reuse, R28.reuse, R51, 0x6c, !PT ;  /* 0x0000001c38247212 */ /* 0x0c0fe400078e6c33 */
[----:B------:R-:W-:Y:S02]  /*139e0*/  SHF.L.W.U32.HI R31, R31, 0x16, R31 ;  /* 0x000000161f1f7819 */ /* 0x000fe40000010e1f */
[----:B------:R-:W-:Y:S02]  /*139f0*/  LOP3.LUT R56, R56, R28, R51, 0x9c, !PT ;  /* 0x0000001c38387212 */ /* 0x000fe400078e9c33 */
[----:B------:R-:W-:Y:S02]  /*13a00*/  SHF.L.W.U32.HI R60, R39, 0x5, R39 ;  /* 0x00000005273c7819 */ /* 0x000fe40000010e27 */
[----:B------:R-:W-:Y:S02]  /*13a10*/  SHF.L.W.U32.HI R32, R32, 0x16, R32 ;  /* 0x0000001620207819 */ /* 0x000fe40000010e20 */
[----:B------:R-:W-:-:S02]  /*13a20*/  SHF.L.W.U32.HI R28, R44, 0xd, R44 ;  /* 0x0000000d2c1c7819 */ /* 0x000fc40000010e2c */
[----:B------:R-:W-:Y:S02]  /*13a30*/  LOP3.LUT R54, R54, R43, RZ, 0x3c, !PT ;  /* 0x0000002b36367212 */ /* 0x000fe400078e3cff */
[----:B-1----:R-:W-:Y:S02]  /*13a40*/  LOP3.LUT R39, R31, UR9, RZ, 0x3c, !PT ;  /* 0x000000091f277c12 */ /* 0x002fe4000f8e3cff */
[----:B------:R-:W-:Y:S02]  /*13a50*/  LOP3.LUT R31, R58, R51, RZ, 0x3c, !PT ;  /* 0x000000333a1f7212 */ /* 0x000fe400078e3cff */
[----:B------:R-:W-:Y:S01]  /*13a60*/  LOP3.LUT R44, R32, UR10, RZ, 0x3c, !PT ;  /* 0x0000000a202c7c12 */ /* 0x000fe2000f8e3cff */
[----:B------:R-:W-:Y:S01]  /*13a70*/  IMAD.SHL.U32 R32, R28, 0x8, RZ ;  /* 0x000000081c207824 */ /* 0x000fe200078e00ff */
[----:B------:R-:W-:Y:S02]  /*13a80*/  SHF.L.W.U32.HI R53, R54, 0x3, R54 ;  /* 0x0000000336357819 */ /* 0x000fe40000010e36 */
[----:B----4-:R-:W-:-:S02]  /*13a90*/  LOP3.LUT R51, R60, 0x2, R21, 0x96, !PT ;  /* 0x000000023c337812 */ /* 0x010fc400078e9615 */
[----:B------:R-:W-:Y:S02]  /*13aa0*/  SHF.L.W.U32.HI R52, R49, 0x5, R49 ;  /* 0x0000000531347819 */ /* 0x000fe40000010e31 */
[----:B------:R-:W-:Y:S02]  /*13ab0*/  SHF.L.W.U32.HI R21, R46, 0x5, R46 ;  /* 0x000000052e157819 */ /* 0x000fe40000010e2e */
[----:B------:R-:W-:Y:S02]  /*13ac0*/  LOP3.LUT R49, R40, UR11, RZ, 0x3c, !PT ;  /* 0x0000000b28317c12 */ /* 0x000fe4000f8e3cff */
[----:B------:R-:W-:Y:S02]  /*13ad0*/  LOP3.LUT R40, R56, R31, RZ, 0x3c, !PT ;  /* 0x0000001f38287212 */ /* 0x000fe400078e3cff */
[----:B------:R-:W-:Y:S02]  /*13ae0*/  SHF.L.W.U32.HI R45, R45, 0x5, R45 ;  /* 0x000000052d2d7819 */ /* 0x000fe40000010e2d */
[----:B------:R-:W-:-:S02]  /*13af0*/  LOP3.LUT R31, R53, R28, R31, 0x96, !PT ;  /* 0x0000001c351f7212 */ /* 0x000fc400078e961f */
[----:B------:R-:W-:Y:S02]  /*13b00*/  LOP3.LUT R32, R53, R50, R32, 0x96, !PT ;  /* 0x0000003235207212 */ /* 0x000fe400078e9620 */
[----:B------:R-:W-:Y:S02]  /*13b10*/  LOP3.LUT R54, R21, R20, RZ, 0x3c, !PT ;  /* 0x0000001415367212 */ /* 0x000fe400078e3cff */
[----:B------:R-:W1:Y:S01]  /*13b20*/  LDC.64 R20, c[0x3][0x8] ;  /* 0x00c00200ff147b82 */ /* 0x000e620000000a00 */
[----:B--2---:R-:W-:Y:S02]  /*13b30*/  LOP3.LUT R46, R45, UR5, RZ, 0x3c, !PT ;  /* 0x000000052d2e7c12 */ /* 0x004fe4000f8e3cff */
[----:B------:R-:W-:Y:S02]  /*13b40*/  SHF.L.W.U32.HI R31, R31, 0x1, R31 ;  /* 0x000000011f1f7819 */ /* 0x000fe40000010e1f */
[----:B------:R-:W-:Y:S02]  /*13b50*/  LOP3.LUT R32, RZ, R32, RZ, 0x33, !PT ;  /* 0x00000020ff207212 */ /* 0x000fe400078e33ff */
[----:B------:R-:W-:Y:S01]  /*13b60*/  LOP3.LUT R52, R52, UR8, RZ, 0x3c, !PT ;  /* 0x0000000834347c12 */ /* 0x000fe2000f8e3cff */
[----:B------:R-:W-:Y:S01]  /*13b70*/  IMAD.SHL.U32 R56, R31, 0x80, RZ ;  /* 0x000000801f387824 */ /* 0x000fe200078e00ff */
[----:B------:R-:W-:Y:S01]  /*13b80*/  LOP3.LUT R45, R46, R39, R51, 0x78, !PT ;  /* 0x000000272e2d7212 */ /* 0x000fe200078e7833 */
[----:B------:R-:W2:Y:S01]  /*13b90*/  LDCU.128 UR8, c[0x3][0x30] ;  /* 0x00c00600ff0877ac */ /* 0x000ea20008000c00 */
[----:B------:R-:W-:-:S02]  /*13ba0*/  LOP3.LUT R55, R12, UR4, RZ, 0x3c, !PT ;  /* 0x000000040c377c12 */ /* 0x000fc4000f8e3cff */
[----:B------:R-:W-:Y:S02]  /*13bb0*/  SHF.L.W.U32.HI R32, R32, 0x7, R32 ;  /* 0x0000000720207819 */ /* 0x000fe40000010e20 */
[----:B------:R-:W-:Y:S02]  /*13bc0*/  LOP3.LUT R50, R45, R39, R48, 0x96, !PT ;  /* 0x000000272d327212 */ /* 0x000fe400078e9630 */
[--C-:B------:R-:W-:Y:S02]  /*13bd0*/  LOP3.LUT R12, R55, R52, R54.reuse, 0x78, !PT ;  /* 0x00000034370c7212 */ /* 0x100fe400078e7836 */
[----:B------:R-:W-:Y:S02]  /*13be0*/  LOP3.LUT R39, R32, R56, R53, 0x96, !PT ;  /* 0x0000003820277212 */ /* 0x000fe400078e9635 */
[----:B------:R-:W-:Y:S02]  /*13bf0*/  LOP3.LUT R46, R48, R46, R51, 0x1e, !PT ;  /* 0x0000002e302e7212 */ /* 0x000fe400078e1e33 */
[----:B------:R-:W-:-:S02]  /*13c00*/  LOP3.LUT R53, R47, R55, R54, 0x1e, !PT ;  /* 0x000000372f357212 */ /* 0x000fc400078e1e36 */
[----:B------:R-:W-:Y:S02]  /*13c10*/  LOP3.LUT R48, R50, R51, RZ, 0x3c, !PT ;  /* 0x0000003332307212 */ /* 0x000fe400078e3cff */
[----:B------:R-:W-:Y:S02]  /*13c20*/  LOP3.LUT R47, R12, R52, R47, 0x96, !PT ;  /* 0x000000340c2f7212 */ /* 0x000fe400078e962f */
[C---:B------:R-:W-:Y:S02]  /*13c30*/  LOP3.LUT R56, R46.reuse, R50, R51, 0xf6, !PT ;  /* 0x000000322e387212 */ /* 0x040fe400078ef633 */
[----:B------:R-:W-:Y:S02]  /*13c40*/  LOP3.LUT R51, R46, R48, R45, 0x6c, !PT ;  /* 0x000000302e337212 */ /* 0x000fe400078e6c2d */
[----:B------:R-:W-:Y:S02]  /*13c50*/  LOP3.LUT R55, R47, R54, RZ, 0x3c, !PT ;  /* 0x000000362f377212 */ /* 0x000fe400078e3cff */
[----:B------:R-:W-:-:S02]  /*13c60*/  LOP3.LUT R42, R42, R33, RZ, 0x3c, !PT ;  /* 0x000000212a2a7212 */ /* 0x000fc400078e3cff */
[----:B------:R-:W-:Y:S02]  /*13c70*/  SHF.L.W.U32.HI R41, R41, 0xd, R41 ;  /* 0x0000000d29297819 */ /* 0x000fe40000010e29 */
[----:B------:R-:W-:Y:S02]  /*13c80*/  LOP3.LUT R46, R46, R48, R45, 0x9c, !PT ;  /* 0x000000302e2e7212 */ /* 0x000fe400078e9c2d */
[----:B------:R-:W-:Y:S02]  /*13c90*/  LOP3.LUT R48, R14, UR7, RZ, 0x3c, !PT ;  /* 0x000000070e307c12 */ /* 0x000fe4000f8e3cff */
[----:B------:R-:W-:Y:S02]  /*13ca0*/  SHF.L.W.U32.HI R14, R18, 0x5, R18 ;  /* 0x00000005120e7819 */ /* 0x000fe40000010e12 */
[----:B------:R-:W-:Y:S02]  /*13cb0*/  LOP3.LUT R59, R53, R55, R12, 0x6c, !PT ;  /* 0x00000037353b7212 */ /* 0x000fe400078e6c0c */
[----:B------:R-:W-:Y:S01]  /*13cc0*/  SHF.L.W.U32.HI R52, R42, 0x3, R42 ;  /* 0x000000032a347819 */ /* 0x000fe20000010e2a */
[----:B------:R-:W-:Y:S01]  /*13cd0*/  IMAD.SHL.U32 R42, R41, 0x8, RZ ;  /* 0x00000008292a7824 */ /* 0x000fe200078e00ff */
[----:B------:R-:W-:-:S02]  /*13ce0*/  LOP3.LUT R57, R53, R47, R54, 0xf6, !PT ;  /* 0x0000002f35397212 */ /* 0x000fc400078ef636 */
[----:B------:R-:W-:Y:S02]  /*13cf0*/  LOP3.LUT R55, R53, R55, R12, 0x9c, !PT ;  /* 0x0000003735377212 */ /* 0x000fe400078e9c0c */
[----:B------:R-:W-:Y:S01]  /*13d00*/  LOP3.LUT R53, R27, UR6, RZ, 0x3c, !PT ;  /* 0x000000061b357c12 */ /* 0x000fe2000f8e3cff */
[----:B------:R-:W4:Y:S01]  /*13d10*/  LDCU.128 UR4, c[0x3][0x10] ;  /* 0x00c00200ff0477ac */ /* 0x000f220008000c00 */
[----:B-1----:R-:W-:Y:S02]  /*13d20*/  LOP3.LUT R27, R14, R21, RZ, 0x3c, !PT ;  /* 0x000000150e1b7212 */ /* 0x002fe400078e3cff */
[C---:B------:R-:W-:Y:S02]  /*13d30*/  LOP3.LUT R21, R52.reuse, R41, R43, 0x96, !PT ;  /* 0x0000002934157212 */ /* 0x040fe400078e962b */
[----:B------:R-:W-:Y:S02]  /*13d40*/  LOP3.LUT R18, R57, R12, RZ, 0x3c, !PT ;  /* 0x0000000c39127212 */ /* 0x000fe400078e3cff */
[----:B------:R-:W-:-:S02]  /*13d50*/  LOP3.LUT R59, R52, R59, R42, 0x96, !PT ;  /* 0x0000003b343b7212 */ /* 0x000fc400078e962a */
[----:B------:R-:W-:Y:S02]  /*13d60*/  SHF.L.W.U32.HI R42, R37, 0xd, R37 ;  /* 0x0000000d252a7819 */ /* 0x000fe40000010e25 */
[----:B------:R-:W-:Y:S02]  /*13d70*/  LOP3.LUT R54, R25, R20, RZ, 0x3c, !PT ;  /* 0x0000001419367212 */ /* 0x000fe400078e3cff */
[----:B------:R-:W-:Y:S01]  /*13d80*/  SHF.L.W.U32.HI R21, R21, 0x1, R21 ;  /* 0x0000000115157819 */ /* 0x000fe20000010e15 */
[----:B------:R-:W-:Y:S01]  /*13d90*/  IMAD.SHL.U32 R20, R42, 0x8, RZ ;  /* 0x000000082a147824 */ /* 0x000fe200078e00ff */
[----:B------:R-:W-:Y:S02]  /*13da0*/  LOP3.LUT R55, R55, R18, RZ, 0x3c, !PT ;  /* 0x0000001237377212 */ /* 0x000fe400078e3cff */
[----:B------:R-:W-:Y:S01]  /*13db0*/  LOP3.LUT R59, RZ, R59, RZ, 0x33, !PT ;  /* 0x0000003bff3b7212 */ /* 0x000fe200078e33ff */
[----:B------:R-:W-:Y:S01]  /*13dc0*/  IMAD.SHL.U32 R25, R21, 0x80, RZ ;  /* 0x0000008015197824 */ /* 0x000fe200078e00ff */
[----:B------:R-:W-:-:S02]  /*13dd0*/  LOP3.LUT R37, R53, R44, R54, 0x78, !PT ;  /* 0x0000002c35257212 */ /* 0x000fc400078e7836 */
[----:B------:R-:W-:Y:S02]  /*13de0*/  SHF.L.W.U32.HI R14, R55, 0x3, R55 ;  /* 0x00000003370e7819 */ /* 0x000fe40000010e37 */
[----:B------:R-:W-:Y:S02]  /*13df0*/  SHF.L.W.U32.HI R12, R59, 0x7, R59 ;  /* 0x000000073b0c7819 */ /* 0x000fe40000010e3b */
[----:B------:R-:W-:Y:S02]  /*13e00*/  LOP3.LUT R43, R37, R44, R35, 0x96, !PT ;  /* 0x0000002c252b7212 */ /* 0x000fe400078e9623 */
        /* <DEDUP_REMOVED lines=8> */
[----:B------:R-:W-:-:S02]  /*13e90*/  LOP3.LUT R55, R49, R27, RZ, 0x3c, !PT ;  /* 0x0000001b31377212 */ /* 0x000fc400078e3cff */
[CCC-:B------:R-:W-:Y:S02]  /*13ea0*/  LOP3.LUT R25, R52.reuse, R35.reuse, R37.reuse, 0x6c, !PT ;  /* 0x0000002334197212 */ /* 0x1c0fe400078e6c25 */
[----:B------:R-:W-:Y:S02]  /*13eb0*/  LOP3.LUT R52, R52, R35, R37, 0x9c, !PT ;  /* 0x0000002334347212 */ /* 0x000fe400078e9c25 */
[----:B------:R-:W-:Y:S02]  /*13ec0*/  LOP3.LUT R53, R54, R37, RZ, 0x3c, !PT ;  /* 0x0000002536357212 */ /* 0x000fe400078e3cff */
[C---:B------:R-:W-:Y:S02]  /*13ed0*/  LOP3.LUT R27, R38.reuse, R49, R27, 0xf6, !PT ;  /* 0x00000031261b7212 */ /* 0x040fe400078ef61b */
[----:B------:R-:W-:Y:S02]  /*13ee0*/  LOP3.LUT R57, R38, R55, R44, 0x6c, !PT ;  /* 0x0000003726397212 */ /* 0x000fe400078e6c2c */
[----:B------:R-:W-:-:S02]  /*13ef0*/  LOP3.LUT R51, RZ, R51, RZ, 0x33, !PT ;  /* 0x00000033ff337212 */ /* 0x000fc400078e33ff */
[----:B------:R-:W-:Y:S02]  /*13f00*/  SHF.L.W.U32.HI R47, R47, 0xd, R47 ;  /* 0x0000000d2f2f7819 */ /* 0x000fe40000010e2f */
[----:B------:R-:W-:Y:S02]  /*13f10*/  LOP3.LUT R55, R38, R55, R44, 0x9c, !PT ;  /* 0x0000003726377212 */ /* 0x000fe400078e9c2c */
[----:B------:R-:W-:Y:S02]  /*13f20*/  LOP3.LUT R33, R14, R42, R33, 0x96, !PT ;  /* 0x0000002a0e217212 */ /* 0x000fe400078e9621 */
[----:B------:R-:W-:Y:S02]  /*13f30*/  LOP3.LUT R52, R52, R53, RZ, 0x3c, !PT ;  /* 0x0000003534347212 */ /* 0x000fe400078e3cff */
[----:B------:R-:W-:Y:S02]  /*13f40*/  LOP3.LUT R44, R27, R44, RZ, 0x3c, !PT ;  /* 0x0000002c1b2c7212 */ /* 0x000fe400078e3cff */
[----:B------:R-:W-:-:S02]  /*13f50*/  SHF.L.W.U32.HI R38, R50, 0xd, R50 ;  /* 0x0000000d32267819 */ /* 0x000fc40000010e32 */
[----:B------:R-:W-:Y:S01]  /*13f60*/  SHF.L.W.U32.HI R37, R51, 0x7, R51 ;  /* 0x0000000733257819 */ /* 0x000fe20000010e33 */
[----:B------:R-:W-:Y:S01]  /*13f70*/  IMAD.SHL.U32 R51, R47, 0x8, RZ ;  /* 0x000000082f337824 */ /* 0x000fe200078e00ff */
[----:B------:R-:W-:Y:S01]  /*13f80*/  SHF.L.W.U32.HI R33, R33, 0x1, R33 ;  /* 0x0000000121217819 */ /* 0x000fe20000010e21 */
[----:B------:R-:W-:Y:S01]  /*13f90*/  IMAD.SHL.U32 R50, R38, 0x8, RZ ;  /* 0x0000000826327824 */ /* 0x000fe200078e00ff */
[----:B------:R-:W-:Y:S02]  /*13fa0*/  SHF.L.W.U32.HI R48, R52, 0x3, R52 ;  /* 0x0000000334307819 */ /* 0x000fe40000010e34 */
[----:B------:R-:W-:Y:S02]  /*13fb0*/  LOP3.LUT R55, R55, R44, RZ, 0x3c, !PT ;  /* 0x0000002c37377212 */ /* 0x000fe400078e3cff */
[----:B------:R-:W-:Y:S02]  /*13fc0*/  LOP3.LUT R45, R56, R45, RZ, 0x3c, !PT ;  /* 0x0000002d382d7212 */ /* 0x000fe400078e3cff */
[----:B------:R-:W-:Y:S01]  /*13fd0*/  SHF.L.W.U32.HI R35, R43, 0xd, R43 ;  /* 0x0000000d2b237819 */ /* 0x000fe20000010e2b */
[----:B------:R-:W-:Y:S01]  /*13fe0*/  IMAD.SHL.U32 R43, R33, 0x80, RZ ;  /* 0x00000080212b7824 */ /* 0x000fe200078e00ff */
[----:B------:R-:W-:-:S02]  /*13ff0*/  LOP3.LUT R34, R34, R23, RZ, 0x3c, !PT ;  /* 0x0000001722227212 */ /* 0x000fc400078e3cff */
[----:B------:R-:W-:Y:S01]  /*14000*/  SHF.L.W.U32.HI R55, R55, 0x3, R55 ;  /* 0x0000000337377819 */ /* 0x000fe20000010e37 */
[----:B------:R-:W-:Y:S01]  /*14010*/  IMAD.SHL.U32 R54, R35, 0x8, RZ ;  /* 0x0000000823367824 */ /* 0x000fe200078e00ff */
[----:B------:R-:W-:Y:S02]  /*14020*/  LOP3.LUT R57, R48, R57, R51, 0x96, !PT ;  /* 0x0000003930397212 */ /* 0x000fe400078e9633 */
[----:B------:R-:W-:Y:S02]  /*14030*/  SHF.L.W.U32.HI R51, R29, 0xd, R29 ;  /* 0x0000000d1d337819 */ /* 0x000fe40000010e1d */
[----:B------:R-:W-:Y:S02]  /*14040*/  LOP3.LUT R46, R46, R45, RZ, 0x3c, !PT ;  /* 0x0000002d2e2e7212 */ /* 0x000fe400078e3cff */
[----:B------:R-:W-:Y:S02]  /*14050*/  SHF.L.W.U32.HI R52, R49, 0xd, R49 ;  /* 0x0000000d31347819 */ /* 0x000fe40000010e31 */
[----:B------:R-:W-:-:S02]  /*14060*/  SHF.L.W.U32.HI R27, R34, 0x3, R34 ;  /* 0x00000003221b7819 */ /* 0x000fc40000010e22 */
[----:B------:R-:W-:Y:S01]  /*14070*/  LOP3.LUT R30, R55, R30, R50, 0x96, !PT ;  /* 0x0000001e371e7212 */ /* 0x000fe200078e9632 */
[----:B------:R-:W-:Y:S01]  /*14080*/  IMAD.SHL.U32 R49, R52, 0x8, RZ ;  /* 0x0000000834317824 */ /* 0x000fe200078e00ff */
[----:B------:R-:W-:Y:S01]  /*14090*/  LOP3.LUT R43, R37, R43, R14, 0x96, !PT ;  /* 0x0000002b252b7212 */ /* 0x000fe200078e960e */
[----:B------:R-:W-:Y:S01]  /*140a0*/  IMAD.SHL.U32 R14, R51, 0x8, RZ ;  /* 0x00000008330e7824 */ /* 0x000fe200078e00ff */
[----:B------:R-:W-:Y:S02]  /*140b0*/  SHF.L.W.U32.HI R50, R46, 0x3, R46 ;  /* 0x000000032e327819 */ /* 0x000fe40000010e2e */
[----:B------:R-:W-:Y:S02]  /*140c0*/  LOP3.LUT R46, R48, R47, R45, 0x96, !PT ;  /* 0x0000002f302e7212 */ /* 0x000fe400078e962d */
[----:B------:R-:W-:Y:S02]  /*140d0*/  SHF.L.W.U32.HI R40, R40, 0x3, R40 ;  /* 0x0000000328287819 */ /* 0x000fe40000010e28 */
[----:B------:R-:W-:-:S02]  /*140e0*/  LOP3.LUT R44, R27, R35, R44, 0x96, !PT ;  /* 0x000000231b2c7212 */ /* 0x000fc400078e962c */
[----:B------:R-:W-:Y:S02]  /*140f0*/  LOP3.LUT R34, R50, R51, R18, 0x96, !PT ;  /* 0x0000003332227212 */ /* 0x000fe400078e9612 */
[----:B------:R-:W-:Y:S02]  /*14100*/  LOP3.LUT R54, R27, R36, R54, 0x96, !PT ;  /* 0x000000241b367212 */ /* 0x000fe400078e9636 */
[----:B------:R-:W-:Y:S02]  /*14110*/  SHF.L.W.U32.HI R46, R46, 0x1, R46 ;  /* 0x000000012e2e7819 */ /* 0x000fe40000010e2e */
[----:B------:R-:W-:Y:S02]  /*14120*/  LOP3.LUT R45, R50, R25, R14, 0x96, !PT ;  /* 0x00000019322d7212 */ /* 0x000fe400078e960e */
[----:B------:R-:W-:Y:S01]  /*14130*/  LOP3.LUT R18, R40, R24, R49, 0x96, !PT ;  /* 0x0000001828127212 */ /* 0x000fe200078e9631 */
[----:B------:R-:W-:Y:S01]  /*14140*/  IMAD.SHL.U32 R25, R46, 0x80, RZ ;  /* 0x000000802e197824 */ /* 0x000fe200078e00ff */
[----:B------:R-:W-:-:S02]  /*14150*/  LOP3.LUT R57, RZ, R57, RZ, 0x33, !PT ;  /* 0x00000039ff397212 */ /* 0x000fc400078e33ff */
[----:B------:R-:W-:Y:S02]  /*14160*/  SHF.L.W.U32.HI R49, R44, 0x1, R44 ;  /* 0x000000012c317819 */ /* 0x000fe40000010e2c */
[----:B------:R-:W-:Y:S02]  /*14170*/  LOP3.LUT R53, R55, R38, R53, 0x96, !PT ;  /* 0x0000002637357212 */ /* 0x000fe400078e9635 */
[----:B------:R-:W-:Y:S01]  /*14180*/  SHF.L.W.U32.HI R34, R34, 0x1, R34 ;  /* 0x0000000122227819 */ /* 0x000fe20000010e22 */
[----:B------:R-:W-:Y:S01]  /*14190*/  IMAD.SHL.U32 R44, R49, 0x80, RZ ;  /* 0x00000080312c7824 */ /* 0x000fe200078e00ff */
[----:B------:R-:W-:Y:S02]  /*141a0*/  LOP3.LUT R54, RZ, R54, RZ, 0x33, !PT ;  /* 0x00000036ff367212 */ /* 0x000fe400078e33ff */
[----:B------:R-:W-:Y:S02]  /*141b0*/  LOP3.LUT R45, RZ, R45, RZ, 0x33, !PT ;  /* 0x0000002dff2d7212 */ /* 0x000fe400078e33ff */
[----:B------:R-:W-:-:S02]  /*141c0*/  SHF.L.W.U32.HI R14, R57, 0x7, R57 ;  /* 0x00000007390e7819 */ /* 0x000fc40000010e39 */
[----:B------:R-:W-:Y:S01]  /*141d0*/  SHF.L.W.U32.HI R29, R53, 0x1, R53 ;  /* 0x00000001351d7819 */ /* 0x000fe20000010e35 */
[----:B------:R-:W-:Y:S01]  /*141e0*/  IMAD.SHL.U32 R53, R34, 0x80, RZ ;  /* 0x0000008022357824 */ /* 0x000fe200078e00ff */
[----:B------:R-:W-:Y:S02]  /*141f0*/  SHF.L.W.U32.HI R24, R54, 0x7, R54 ;  /* 0x0000000736187819 */ /* 0x000fe40000010e36 */
[----:B------:R-:W-:Y:S02]  /*14200*/  SHF.L.W.U32.HI R45, R45, 0x7, R45 ;  /* 0x000000072d2d7819 */ /* 0x000fe40000010e2d */
[----:B------:R-:W-:Y:S02]  /*14210*/  LOP3.LUT R25, R14, R25, R48, 0x96, !PT ;  /* 0x000000190e197212 */ /* 0x000fe400078e9630 */
[----:B------:R-:W-:Y:S02]  /*14220*/  LOP3.LUT R41, R12, R21, R41, 0x96, !PT ;  /* 0x000000150c297212 */ /* 0x000fe400078e9629 */
[----:B------:R-:W-:-:S02]  /*14230*/  LOP3.LUT R48, R40, R52, R23, 0x96, !PT ;  /* 0x0000003428307212 */ /* 0x000fc400078e9617 */
[----:B------:R-:W-:Y:S02]  /*14240*/  LOP3.LUT R18, RZ, R18, RZ, 0x33, !PT ;  /* 0x00000012ff127212 */ /* 0x000fe400078e33ff */
[----:B------:R-:W-:Y:S02]  /*14250*/  LOP3.LUT R44, R24, R44, R27, 0x96, !PT ;  /* 0x0000002c182c7212 */ /* 0x000fe400078e961b */
[----:B------:R-:W-:Y:S02]  /*14260*/  LOP3.LUT R47, R14, R46, R47, 0x96, !PT ;  /* 0x0000002e0e2f7212 */ /* 0x000fe400078e962f */
[----:B------:R-:W-:Y:S02]  /*14270*/  LOP3.LUT R27, R45, R53, R50, 0x96, !PT ;  /* 0x000000352d1b7212 */ /* 0x000fe400078e9632 */
[----:B------:R-:W-:Y:S02]  /*14280*/  SHF.L.W.U32.HI R46, R46, 0xd, R46 ;  /* 0x0000000d2e2e7819 */ /* 0x000fe40000010e2e */
[----:B------:R-:W-:-:S02]  /*14290*/  SHF.L.W.U32.HI R53, R41, 0x5, R41 ;  /* 0x0000000529357819 */ /* 0x000fc40000010e29 */
[----:B------:R-:W-:Y:S01]  /*142a0*/  SHF.L.W.U32.HI R50, R48, 0x1, R48 ;  /* 0x0000000130327819 */ /* 0x000fe20000010e30 */
[----:B------:R-:W-:Y:S01]  /*142b0*/  IMAD.SHL.U32 R23, R46, 0x8, RZ ;  /* 0x000000082e177824 */ /* 0x000fe200078e00ff */
[----:B------:R-:W-:Y:S02]  /*142c0*/  SHF.L.W.U32.HI R41, R18, 0x7, R18 ;  /* 0x0000000712297819 */ /* 0x000fe40000010e12 */
[----:B------:R-:W-:Y:S02]  /*142d0*/  LOP3.LUT R30, RZ, R30, RZ, 0x33, !PT ;  /* 0x0000001eff1e7212 */ /* 0x000fe400078e33ff */
[----:B------:R-:W-:Y:S02]  /*142e0*/  SHF.L.W.U32.HI R47, R47, 0x5, R47 ;  /* 0x000000052f2f7819 */ /* 0x000fe40000010e2f */
[----:B------:R-:W-:Y:S02]  /*142f0*/  LOP3.LUT R18, R41, R50, R52, 0x96, !PT ;  /* 0x0000003229127212 */ /* 0x000fe400078e9634 */
[----:B------:R-:W-:Y:S01]  /*14300*/  SHF.L.W.U32.HI R36, R30, 0x7, R30 ;  /* 0x000000071e247819 */ /* 0x000fe20000010e1e */
[----:B------:R-:W-:Y:S01]  /*14310*/  IMAD.SHL.U32 R30, R29, 0x80, RZ ;  /* 0x000000801d1e7824 */ /* 0x000fe200078e00ff */
[----:B------:R-:W-:-:S02]  /*14320*/  SHF.L.W.U32.HI R52, R50, 0x3, R50 ;  /* 0x0000000332347819 */ /* 0x000fc40000010e32 */
[----:B------:R-:W-:Y:S02]  /*14330*/  LOP3.LUT R51, R45, R34, R51, 0x96, !PT ;  /* 0x000000222d337212 */ /* 0x000fe400078e9633 */
[----:B------:R-:W-:Y:S02]  /*14340*/  SHF.L.W.U32.HI R48, R47, 0xd, R47 ;  /* 0x0000000d2f307819 */ /* 0x000fe40000010e2f */
[----:B------:R-:W-:Y:S02]  /*14350*/  LOP3.LUT R47, R52, R23, R21, 0x96, !PT ;  /* 0x00000017342f7212 */ /* 0x000fe400078e9615 */
[----:B------:R-:W-:Y:S02]  /*14360*/  LOP3.LUT R21, R24, R49, R35, 0x96, !PT ;  /* 0x0000003118157212 */ /* 0x000fe400078e9623 */
[----:B------:R-:W-:Y:S02]  /*14370*/  LOP3.LUT R30, R36, R30, R55, 0x96, !PT ;  /* 0x0000001e241e7212 */ /* 0x000fe400078e9637 */
[----:B------:R-:W-:Y:S01]  /*14380*/  SHF.L.W.U32.HI R55, R51, 0x5, R51 ;  /* 0x0000000533377819 */ /* 0x000fe20000010e33 */
[----:B------:R-:W-:Y:S01]  /*14390*/  IMAD.SHL.U32 R51, R50, 0x80, RZ ;  /* 0x0000008032337824 */ /* 0x000fe200078e00ff */
        /* <DEDUP_REMOVED lines=9> */
[----:B------:R-:W-:Y:S01]  /*14430*/  LOP3.LUT R49, R52, R46, R49, 0x96, !PT ;  /* 0x0000002e34317212 */ /* 0x000fe200078e9631 */
[----:B------:R-:W-:Y:S01]  /*14440*/  IMAD.SHL.U32 R53, R23, 0x80, RZ ;  /* 0x0000008017357824 */ /* 0x000fe200078e00ff */
[----:B------:R-:W-:Y:S01]  /*14450*/  SHF.L.W.U32.HI R21, R36, 0x3, R36 ;  /* 0x0000000324157819 */ /* 0x000fe20000010e24 */
[----:B------:R-:W-:Y:S01]  /*14460*/  IMAD.SHL.U32 R36, R38, 0x8, RZ ;  /* 0x0000000826247824 */ /* 0x000fe200078e00ff */
[----:B------:R-:W-:Y:S02]  /*14470*/  LOP3.LUT R42, R37, R33, R42, 0x96, !PT ;  /* 0x00000021252a7212 */ /* 0x000fe400078e962a */
[----:B------:R-:W-:Y:S02]  /*14480*/  SHF.L.W.U32.HI R35, R35, 0x7, R35 ;  /* 0x0000000723237819 */ /* 0x000fe40000010e23 */
[----:B------:R-:W-:Y:S02]  /*14490*/  SHF.L.W.U32.HI R37, R49, 0x1, R49 ;  /* 0x0000000131257819 */ /* 0x000fe40000010e31 */
[----:B------:R-:W-:-:S02]  /*144a0*/  SHF.L.W.U32.HI R49, R47, 0x7, R47 ;  /* 0x000000072f317819 */ /* 0x000fc40000010e2f */
[----:B------:R-:W-:Y:S01]  /*144b0*/  LOP3.LUT R47, R32, R31, R28, 0x96, !PT ;  /* 0x0000001f202f7212 */ /* 0x000fe200078e961c */
[----:B------:R-:W-:Y:S01]  /*144c0*/  IMAD.SHL.U32 R54, R37, 0x80, RZ ;  /* 0x0000008025367824 */ /* 0x000fe200078e00ff */
[----:B------:R-:W-:Y:S02]  /*144d0*/  LOP3.LUT R36, R21, R36, R32, 0x96, !PT ;  /* 0x0000002415247212 */ /* 0x000fe400078e9620 */
[----:B------:R-:W-:Y:S02]  /*144e0*/  LOP3.LUT R32, R35, R53, R50, 0x96, !PT ;  /* 0x0000003523207212 */ /* 0x000fe400078e9632 */
[----:B------:R-:W-:Y:S02]  /*144f0*/  SHF.L.W.U32.HI R50, R43, 0x16, R43 ;  /* 0x000000162b327819 */ /* 0x000fe40000010e2b */
[----:B------:R-:W-:Y:S02]  /*14500*/  SHF.L.W.U32.HI R28, R51, 0x16, R51 ;  /* 0x00000016331c7819 */ /* 0x000fe40000010e33 */
[----:B------:R-:W-:-:S02]  /*14510*/  SHF.L.W.U32.HI R50, R50, 0xd, R50 ;  /* 0x0000000d32327819 */ /* 0x000fc40000010e32 */
[----:B------:R-:W-:Y:S02]  /*14520*/  SHF.L.W.U32.HI R43, R30, 0x16, R30 ;  /* 0x000000161e2b7819 */ /* 0x000fe40000010e1e */
[----:B------:R-:W-:Y:S01]  /*14530*/  LOP3.LUT R30, R21, R38, R45, 0x96, !PT ;  /* 0x00000026151e7212 */ /* 0x000fe200078e962d */
[----:B------:R-:W-:Y:S01]  /*14540*/  IMAD.SHL.U32 R51, R50, 0x8, RZ ;  /* 0x0000000832337824 */ /* 0x000fe200078e00ff */
[----:B------:R-:W-:Y:S02]  /*14550*/  SHF.L.W.U32.HI R39, R39, 0x16, R39 ;  /* 0x0000001627277819 */ /* 0x000fe40000010e27 */
[----:B------:R-:W-:Y:S02]  /*14560*/  SHF.L.W.U32.HI R28, R28, 0x3, R28 ;  /* 0x000000031c1c7819 */ /* 0x000fe40000010e1c */
[----:B------:R-:W-:Y:S02]  /*14570*/  SHF.L.W.U32.HI R30, R30, 0x1, R30 ;  /* 0x000000011e1e7819 */ /* 0x000fe40000010e1e */
[----:B------:R-:W-:-:S02]  /*14580*/  LOP3.LUT R51, R28, R51, R39, 0x96, !PT ;  /* 0x000000331c337212 */ /* 0x000fc400078e9627 */
[----:B------:R-:W-:Y:S02]  /*14590*/  LOP3.LUT R39, R28, R50, R43, 0x96, !PT ;  /* 0x000000321c277212 */ /* 0x000fe400078e962b */
[----:B------:R-:W-:Y:S01]  /*145a0*/  SHF.L.W.U32.HI R45, R36, 0x7, R36 ;  /* 0x00000007242d7819 */ /* 0x000fe20000010e24 */
[----:B------:R-:W-:Y:S01]  /*145b0*/  IMAD.SHL.U32 R36, R30, 0x80, RZ ;  /* 0x000000801e247824 */ /* 0x000fe200078e00ff */
[----:B------:R-:W-:Y:S02]  /*145c0*/  SHF.L.W.U32.HI R39, R39, 0x1, R39 ;  /* 0x0000000127277819 */ /* 0x000fe40000010e27 */
[----:B------:R-:W-:Y:S02]  /*145d0*/  LOP3.LUT R52, R49, R54, R52, 0x96, !PT ;  /* 0x0000003631347212 */ /* 0x000fe400078e9634 */
[----:B------:R-:W-:Y:S02]  /*145e0*/  LOP3.LUT R43, R45, R36, R21, 0x96, !PT ;  /* 0x000000242d2b7212 */ /* 0x000fe400078e9615 */
[----:B--2---:R-:W-:Y:S01]  /*145f0*/  LOP3.LUT R21, R31, UR9, RZ, 0x3c, !PT ;  /* 0x000000091f157c12 */ /* 0x004fe2000f8e3cff */
[----:B------:R-:W-:Y:S01]  /*14600*/  IMAD.SHL.U32 R31, R39, 0x80, RZ ;  /* 0x00000080271f7824 */ /* 0x000fe200078e00ff */
[----:B------:R-:W-:-:S02]  /*14610*/  SHF.L.W.U32.HI R52, R52, 0x16, R52 ;  /* 0x0000001634347819 */ /* 0x000fc40000010e34 */
[----:B------:R-:W-:Y:S02]  /*14620*/  SHF.L.W.U32.HI R51, R51, 0x7, R51 ;  /* 0x0000000733337819 */ /* 0x000fe40000010e33 */
[----:B------:R-:W-:Y:S02]  /*14630*/  LOP3.LUT R36, R49, R37, R46, 0x96, !PT ;  /* 0x0000002531247212 */ /* 0x000fe400078e962e */
[----:B------:R-:W-:Y:S02]  /*14640*/  LOP3.LUT R46, R52, UR8, RZ, 0x3c, !PT ;  /* 0x00000008342e7c12 */ /* 0x000fe4000f8e3cff */
[----:B------:R-:W-:Y:S02]  /*14650*/  LOP3.LUT R31, R51, R31, R28, 0x96, !PT ;  /* 0x0000001f331f7212 */ /* 0x000fe400078e961c */
[----:B0-----:R-:W-:Y:S02]  /*14660*/  LOP3.LUT R28, R24, UR21, RZ, 0x3c, !PT ;  /* 0x00000015181c7c12 */ /* 0x001fe4000f8e3cff */
[----:B------:R-:W-:-:S02]  /*14670*/  SHF.L.W.U32.HI R52, R20, 0x16, R20 ;  /* 0x0000001614347819 */ /* 0x000fc40000010e14 */
[----:B------:R-:W-:Y:S02]  /*14680*/  SHF.L.W.U32.HI R47, R47, 0x5, R47 ;  /* 0x000000052f2f7819 */ /* 0x000fe40000010e2f */
[----:B------:R-:W-:Y:S02]  /*14690*/  SHF.L.W.U32.HI R24, R43, 0x16, R43 ;  /* 0x000000162b187819 */ /* 0x000fe40000010e2b */
[----:B------:R-:W-:Y:S02]  /*146a0*/  SHF.L.W.U32.HI R44, R44, 0x16, R44 ;  /* 0x000000162c2c7819 */ /* 0x000fe40000010e2c */
[C---:B------:R-:W-:Y:S02]  /*146b0*/  LOP3.LUT R43, R45.reuse, R30, R38, 0x96, !PT ;  /* 0x0000001e2d2b7212 */ /* 0x040fe400078e9626 */
[----:B------:R-:W-:Y:S02]  /*146c0*/  LOP3.LUT R58, R45, UR23, RZ, 0x3c, !PT ;  /* 0x000000172d3a7c12 */ /* 0x000fe4000f8e3cff */
[----:B------:R-:W-:-:S02]  /*146d0*/  LOP3.LUT R45, R35, R23, R48, 0x96, !PT ;  /* 0x00000017232d7212 */ /* 0x000fc400078e9630 */
[----:B------:R-:W-:Y:S02]  /*146e0*/  LOP3.LUT R20, R41, UR22, RZ, 0x3c, !PT ;  /* 0x0000001629147c12 */ /* 0x000fe4000f8e3cff */
[----:B---3--:R-:W-:Y:S02]  /*146f0*/  LOP3.LUT R56, R52, UR15, RZ, 0x3c, !PT ;  /* 0x0000000f34387c12 */ /* 0x008fe4000f8e3cff */
[----:B----4-:R-:W-:Y:S02]  /*14700*/  LOP3.LUT R35, R35, UR7, RZ, 0x3c, !PT ;  /* 0x0000000723237c12 */ /* 0x010fe4000f8e3cff */
[----:B------:R-:W-:Y:S01]  /*14710*/  LOP3.LUT R24, R24, UR20, RZ, 0x3c, !PT ;  /* 0x0000001418187c12 */ /* 0x000fe2000f8e3cff */
[----:B------:R-:W0:Y:S01]  /*14720*/  LDCU.128 UR20, c[0x3][0x70] ;  /* 0x00c00e00ff1477ac */ /* 0x000e220008000c00 */
[----:B------:R-:W-:Y:S02]  /*14730*/  LOP3.LUT R41, R47, UR4, RZ, 0x3c, !PT ;  /* 0x000000042f297c12 */ /* 0x000fe4000f8e3cff */
[----:B------:R-:W-:-:S02]  /*14740*/  LOP3.LUT R38, R44, UR12, RZ, 0x3c, !PT ;  /* 0x0000000c2c267c12 */ /* 0x000fc4000f8e3cff */
[----:B------:R-:W-:Y:S02]  /*14750*/  SHF.L.W.U32.HI R47, R42, 0x5, R42 ;  /* 0x000000052a2f7819 */ /* 0x000fe40000010e2a */
[----:B------:R-:W-:Y:S02]  /*14760*/  LOP3.LUT R33, R33, UR11, RZ, 0x3c, !PT ;  /* 0x0000000b21217c12 */ /* 0x000fe4000f8e3cff */
[----:B------:R-:W-:Y:S02]  /*14770*/  LOP3.LUT R54, R58, R56, R35, 0x78, !PT ;  /* 0x000000383a367212 */ /* 0x000fe400078e7823 */
[----:B------:R-:W-:Y:S02]  /*14780*/  LOP3.LUT R55, R24, R38, R41, 0x78, !PT ;  /* 0x0000002618377212 */ /* 0x000fe400078e7829 */
[----:B------:R-:W-:Y:S02]  /*14790*/  LOP3.LUT R48, R51, R39, R50, 0x96, !PT ;  /* 0x0000002733307212 */ /* 0x000fe400078e9632 */
[----:B------:R-:W-:-:S02]  /*147a0*/  LOP3.LUT R47, R47, UR6, RZ, 0x3c, !PT ;  /* 0x000000062f2f7c12 */ /* 0x000fc4000f8e3cff */
[----:B------:R-:W-:Y:S02]  /*147b0*/  SHF.L.W.U32.HI R52, R32, 0x16, R32 ;  /* 0x0000001620347819 */ /* 0x000fe40000010e20 */
[----:B------:R-:W-:Y:S02]  /*147c0*/  LOP3.LUT R51, R51, UR14, RZ, 0x3c, !PT ;  /* 0x0000000e33337c12 */ /* 0x000fe4000f8e3cff */
[----:B------:R-:W-:Y:S02]  /*147d0*/  LOP3.LUT R57, R33, R58, R35, 0x1e, !PT ;  /* 0x0000003a21397212 */ /* 0x000fe400078e1e23 */
[----:B------:R-:W-:Y:S02]  /*147e0*/  LOP3.LUT R32, R54, R56, R33, 0x96, !PT ;  /* 0x0000003836207212 */ /* 0x000fe400078e9621 */
[----:B------:R-:W-:Y:S02]  /*147f0*/  LOP3.LUT R24, R46, R24, R41, 0x1e, !PT ;  /* 0x000000182e187212 */ /* 0x000fe400078e1e29 */
[----:B------:R-:W-:-:S02]  /*14800*/  LOP3.LUT R46, R55, R38, R46, 0x96, !PT ;  /* 0x00000026372e7212 */ /* 0x000fc400078e962e */
[----:B------:R-:W-:Y:S01]  /*14810*/  LOP3.LUT R49, R49, UR10, RZ, 0x3c, !PT ;  /* 0x0000000a31317c12 */ /* 0x000fe2000f8e3cff */
[----:B------:R-:W1:Y:S01]  /*14820*/  LDCU.128 UR8, c[0x3][0x40] ;  /* 0x00c00800ff0877ac */ /* 0x000e620008000c00 */
[----:B------:R-:W-:Y:S02]  /*14830*/  LOP3.LUT R44, R20, R51, R47, 0x78, !PT ;  /* 0x00000033142c7212 */ /* 0x000fe400078e782f */
[----:B------:R-:W-:Y:S02]  /*14840*/  LOP3.LUT R42, R32, R35, RZ, 0x3c, !PT ;  /* 0x00000023202a7212 */ /* 0x000fe400078e3cff */
[----:B------:R-:W-:Y:S02]  /*14850*/  SHF.L.W.U32.HI R31, R31, 0x16, R31 ;  /* 0x000000161f1f7819 */ /* 0x000fe40000010e1f */
[----:B------:R-:W-:Y:S02]  /*14860*/  LOP3.LUT R33, R57, R32, R35, 0xf6, !PT ;  /* 0x0000002039217212 */ /* 0x000fe400078ef623 */
[----:B------:R-:W-:-:S02]  /*14870*/  LOP3.LUT R35, R46, R41, RZ, 0x3c, !PT ;  /* 0x000000292e237212 */ /* 0x000fc400078e3cff */
[----:B------:R-:W-:Y:S02]  /*14880*/  LOP3.LUT R53, R49, R20, R47, 0x1e, !PT ;  /* 0x0000001431357212 */ /* 0x000fe400078e1e2f */
[----:B------:R-:W-:Y:S02]  /*14890*/  LOP3.LUT R38, R44, R51, R49, 0x96, !PT ;  /* 0x000000332c267212 */ /* 0x000fe400078e9631 */
[----:B------:R-:W-:Y:S02]  /*148a0*/  LOP3.LUT R20, R24, R46, R41, 0xf6, !PT ;  /* 0x0000002e18147212 */ /* 0x000fe400078ef629 */
[----:B------:R-:W-:Y:S01]  /*148b0*/  LOP3.LUT R49, R31, UR13, RZ, 0x3c, !PT ;  /* 0x0000000d1f317c12 */ /* 0x000fe2000f8e3cff */
[----:B------:R-:W2:Y:S01]  /*148c0*/  LDCU.128 UR12, c[0x3][0x50] ;  /* 0x00c00a00ff0c77ac */ /* 0x000ea20008000c00 */
[----:B------:R-:W-:Y:S02]  /*148d0*/  LOP3.LUT R52, R52, UR5, RZ, 0x3c, !PT ;  /* 0x0000000534347c12 */ /* 0x000fe4000f8e3cff */
[CCC-:B------:R-:W-:Y:S01]  /*148e0*/  LOP3.LUT R31, R24.reuse, R35.reuse, R55.reuse, 0x6c, !PT ;  /* 0x00000023181f7212 */ /* 0x1c0fe200078e6c37 */
[----:B------:R-:W3:Y:S01]  /*148f0*/  LDCU.128 UR4, c[0x3][0x20] ;  /* 0x00c00400ff0477ac */ /* 0x000ee20008000c00 */
[----:B------:R-:W-:-:S02]  /*14900*/  LOP3.LUT R35, R24, R35, R55, 0x9c, !PT ;  /* 0x0000002318237212 */ /* 0x000fc400078e9c37 */
[----:B------:R-:W-:Y:S02]  /*14910*/  LOP3.LUT R24, R20, R55, RZ, 0x3c, !PT ;  /* 0x0000003714187212 */ /* 0x000fe400078e3cff */
[----:B------:R-:W-:Y:S02]  /*14920*/  LOP3.LUT R20, R38, R47, RZ, 0x3c, !PT ;  /* 0x0000002f26147212 */ /* 0x000fe400078e3cff */
[----:B------:R-:W-:Y:S02]  /*14930*/  LOP3.LUT R50, R28, R49, R52, 0x78, !PT ;  /* 0x000000311c327212 */ /* 0x000fe400078e7834 */
[CCC-:B------:R-:W-:Y:S02]  /*14940*/  LOP3.LUT R51, R57.reuse, R42.reuse, R54.reuse, 0x6c, !PT ;  /* 0x0000002a39337212 */ /* 0x1c0fe400078e6c36 */
[----:B------:R-:W-:Y:S02]  /*14950*/  LOP3.LUT R42, R57, R42, R54, 0x9c, !PT ;  /* 0x0000002a392a7212 */ /* 0x000fe400078e9c36 */
[----:B------:R-:W-:-:S02]  /*14960*/  LOP3.LUT R55, R21, R28, R52, 0x1e, !PT ;  /* 0x0000001c15377212 */ /* 0x000fc400078e1e34 */
[C---:B------:R-:W-:Y:S02]  /*14970*/  LOP3.LUT R57, R53.reuse, R38, R47, 0xf6, !PT ;  /* 0x0000002635397212 */ /* 0x040fe400078ef62f */
[CCC-:B------:R-:W-:Y:S02]  /*14980*/  LOP3.LUT R28, R53.reuse, R20.reuse, R44.reuse, 0x6c, !PT ;  /* 0x00000014351c7212 */ /* 0x1c0fe400078e6c2c */
[----:B------:R-:W-:Y:S02]  /*14990*/  LOP3.LUT R41, R50, R49, R21, 0x96, !PT ;  /* 0x0000003132297212 */ /* 0x000fe400078e9615 */
[----:B------:R-:W-:Y:S02]  /*149a0*/  LOP3.LUT R53, R53, R20, R44, 0x9c, !PT ;  /* 0x0000001435357212 */ /* 0x000fe400078e9c2c */
[----:B------:R-:W4:Y:S01]  /*149b0*/  LDC.64 R20, c[0x3][RZ] ;  /* 0x00c00000ff147b82 */ /* 0x000f220000000a00 */
[----:B------:R-:W-:Y:S02]  /*149c0*/  SHF.L.W.U32.HI R49, R36, 0x5, R36 ;  /* 0x0000000524317819 */ /* 0x000fe40000010e24 */
[----:B---3--:R-:W-:-:S02]  /*149d0*/  LOP3.LUT R29, R29, UR6, RZ, 0x3c, !PT ;  /* 0x000000061d1d7c12 */ /* 0x008fc4000f8e3cff */
[----:B------:R-:W-:Y:S02]  /*149e0*/  LOP3.LUT R47, R34, UR4, RZ, 0x3c, !PT ;  /* 0x00000004222f7c12 */ /* 0x000fe4000f8e3cff */
[----:B------:R-:W-:Y:S02]  /*149f0*/  LOP3.LUT R37, R37, UR7, RZ, 0x3c, !PT ;  /* 0x0000000725257c12 */ /* 0x000fe4000f8e3cff */
[----:B------:R-:W-:Y:S01]  /*14a00*/  LOP3.LUT R49, R49, UR5, RZ, 0x3c, !PT ;  /* 0x0000000531317c12 */ /* 0x000fe2000f8e3cff */
[----:B------:R-:W3:Y:S01]  /*14a10*/  LDCU.128 UR4, c[0x3][0x60] ;  /* 0x00c00c00ff0477ac */ /* 0x000ee20008000c00 */
[----:B------:R-:W-:Y:S02]  /*14a20*/  LOP3.LUT R44, R57, R44, RZ, 0x3c, !PT ;  /* 0x0000002c392c7212 */ /* 0x000fe400078e3cff */
[----:B------:R-:W-:Y:S02]  /*14a30*/  LOP3.LUT R34, R41, R52, RZ, 0x3c, !PT ;  /* 0x0000003429227212 */ /* 0x000fe400078e3cff */
[----:B------:R-:W-:-:S02]  /*14a40*/  LOP3.LUT R57, R55, R41, R52, 0xf6, !PT ;  /* 0x0000002937397212 */ /* 0x000fc400078ef634 */
[----:B------:R-:W-:Y:S02]  /*14a50*/  SHF.L.W.U32.HI R52, R27, 0x16, R27 ;  /* 0x000000161b347819 */ /* 0x000fe40000010e1b */
[----:B------:R-:W-:Y:S02]  /*14a60*/  SHF.L.W.U32.HI R27, R25, 0x16, R25 ;  /* 0x00000016191b7819 */ /* 0x000fe40000010e19 */
[----:B------:R-:W-:Y:S02]  /*14a70*/  SHF.L.W.U32.HI R25, R46, 0xd, R46 ;  /* 0x0000000d2e197819 */ /* 0x000fe40000010e2e */
[----:B------:R-:W-:Y:S02]  /*14a80*/  LOP3.LUT R53, R53, R44, RZ, 0x3c, !PT ;  /* 0x0000002c35357212 */ /* 0x000fe400078e3cff */
[-CC-:B------:R-:W-:Y:S02]  /*14a90*/  LOP3.LUT R36, R55, R34.reuse, R50.reuse, 0x6c, !PT ;  /* 0x0000002237247212 */ /* 0x180fe400078e6c32 */
[----:B-1----:R-:W-:Y:S01]  /*14aa0*/  LOP3.LUT R46, R27, UR10, RZ, 0x3c, !PT ;  /* 0x0000000a1b2e7c12 */ /* 0x002fe2000f8e3cff */
[----:B------:R-:W-:Y:S01]  /*14ab0*/  IMAD.SHL.U32 R27, R25, 0x8, RZ ;  /* 0x00000008191b7824 */ /* 0x000fe200078e00ff */
[----:B------:R-:W-:-:S02]  /*14ac0*/  LOP3.LUT R55, R55, R34, R50, 0x9c, !PT ;  /* 0x0000002237377212 */ /* 0x000fc400078e9c32 */
[----:B------:R-:W-:Y:S02]  /*14ad0*/  SHF.L.W.U32.HI R40, R40, 0x5, R40 ;  /* 0x0000000528287819 */ /* 0x000fe40000010e28 */
[----:B------:R-:W-:Y:S02]  /*14ae0*/  SHF.L.W.U32.HI R56, R53, 0x3, R53 ;  /* 0x0000000335387819 */ /* 0x000fe40000010e35 */
[----:B------:R-:W-:Y:S02]  /*14af0*/  LOP3.LUT R34, R57, R50, RZ, 0x3c, !PT ;  /* 0x0000003239227212 */ /* 0x000fe400078e3cff */
[----:B----4-:R-:W-:Y:S02]  /*14b00*/  LOP3.LUT R50, R40, 0x3, R21, 0x96, !PT ;  /* 0x0000000328327812 */ /* 0x010fe400078e9615 */
[----:B------:R-:W-:Y:S02]  /*14b10*/  LOP3.LUT R27, R56, R51, R27, 0x96, !PT ;  /* 0x00000033381b7212 */ /* 0x000fe400078e961b */
[----:B------:R-:W-:-:S02]  /*14b20*/  LOP3.LUT R40, R55, R34, RZ, 0x3c, !PT ;  /* 0x0000002237287212 */ /* 0x000fc400078e3cff */
[----:B------:R-:W-:Y:S02]  /*14b30*/  SHF.L.W.U32.HI R51, R43, 0x5, R43 ;  /* 0x000000052b337819 */ /* 0x000fe40000010e2b */
[----:B------:R-:W-:Y:S02]  /*14b40*/  LOP3.LUT R34, R56, R25, R34, 0x96, !PT ;  /* 0x0000001938227212 */ /* 0x000fe400078e9622 */
[----:B------:R-:W-:Y:S02]  /*14b50*/  LOP3.LUT R33, R33, R54, RZ, 0x3c, !PT ;  /* 0x0000003621217212 */ /* 0x000fe400078e3cff */
[----:B------:R-:W-:Y:S02]  /*14b60*/  LOP3.LUT R52, R52, UR9, RZ, 0x3c, !PT ;  /* 0x0000000934347c12 */ /* 0x000fe4000f8e3cff */
[----:B---3--:R-:W-:Y:S02]  /*14b70*/  LOP3.LUT R51, R51, UR5, RZ, 0x3c, !PT ;  /* 0x0000000533337c12 */ /* 0x008fe4000f8e3cff */
[----:B------:R-:W-:-:S02]  /*14b80*/  SHF.L.W.U32.HI R34, R34, 0x1, R34 ;  /* 0x0000000122227819 */ /* 0x000fc40000010e22 */
[----:B------:R-:W-:Y:S02]  /*14b90*/  SHF.L.W.U32.HI R54, R48, 0x5, R48 ;  /* 0x0000000530367819 */ /* 0x000fe40000010e30 */
[----:B------:R-:W-:Y:S02]  /*14ba0*/  SHF.L.W.U32.HI R45, R45, 0x5, R45 ;  /* 0x000000052d2d7819 */ /* 0x000fe40000010e2d */
[----:B------:R-:W-:Y:S02]  /*14bb0*/  LOP3.LUT R27, RZ, R27, RZ, 0x33, !PT ;  /* 0x0000001bff1b7212 */ /* 0x000fe400078e33ff */
[----:B------:R-:W-:Y:S01]  /*14bc0*/  LOP3.LUT R48, R39, UR11, RZ, 0x3c, !PT ;  /* 0x0000000b27307c12 */ /* 0x000fe2000f8e3cff */
[----:B------:R-:W-:Y:S01]  /*14bd0*/  IMAD.SHL.U32 R39, R34, 0x80, RZ ;  /* 0x0000008022277824 */ /* 0x000fe200078e00ff */
[----:B------:R-:W-:Y:S02]  /*14be0*/  LOP3.LUT R43, R51, R52, R50, 0x78, !PT ;  /* 0x00000034332b7212 */ /* 0x000fe400078e7832 */
[----:B------:R-:W-:Y:S01]  /*14bf0*/  LOP3.LUT R54, R54, UR8, RZ, 0x3c, !PT ;  /* 0x0000000836367c12 */ /* 0x000fe2000f8e3cff */
[----:B------:R-:W1:Y:S01]  /*14c00*/  LDCU.128 UR8, c[0x3][0x30] ;  /* 0x00c00600ff0877ac */ /* 0x000e620008000c00 */
[----:B------:R-:W-:-:S02]  /*14c10*/  LOP3.LUT R58, R45, R20, RZ, 0x3c, !PT ;  /* 0x000000142d3a7212 */ /* 0x000fc400078e3cff */
[----:B------:R-:W-:Y:S01]  /*14c20*/  LOP3.LUT R53, R12, UR4, RZ, 0x3c, !PT ;  /* 0x000000040c357c12 */ /* 0x000fe2000f8e3cff */
[----:B------:R-:W3:Y:S01]  /*14c30*/  LDC.64 R20, c[0x3][0x8] ;  /* 0x00c00200ff147b82 */ /* 0x000ee20000000a00 */
[----:B------:R-:W-:Y:S02]  /*14c40*/  SHF.L.W.U32.HI R27, R27, 0x7, R27 ;  /* 0x000000071b1b7819 */ /* 0x000fe40000010e1b */
[----:B------:R-:W-:Y:S02]  /*14c50*/  LOP3.LUT R45, R43, R52, R49, 0x96, !PT ;  /* 0x000000342b2d7212 */ /* 0x000fe400078e9631 */
[----:B------:R-:W-:Y:S02]  /*14c60*/  LOP3.LUT R12, R53, R54, R58, 0x78, !PT ;  /* 0x00000036350c7212 */ /* 0x000fe400078e783a */
[----:B------:R-:W-:Y:S02]  /*14c70*/  LOP3.LUT R39, R27, R39, R56, 0x96, !PT ;  /* 0x000000271b277212 */ /* 0x000fe400078e9638 */
[----:B------:R-:W-:-:S02]  /*14c80*/  LOP3.LUT R56, R49, R51, R50, 0x1e, !PT ;  /* 0x0000003331387212 */ /* 0x000fc400078e1e32 */
[----:B------:R-:W-:Y:S02]  /*14c90*/  LOP3.LUT R51, R45, R50, RZ, 0x3c, !PT ;  /* 0x000000322d337212 */ /* 0x000fe400078e3cff */
[----:B------:R-:W-:Y:S02]  /*14ca0*/  LOP3.LUT R49, R47, R53, R58, 0x1e, !PT ;  /* 0x000000352f317212 */ /* 0x000fe400078e1e3a */
[----:B------:R-:W-:Y:S02]  /*14cb0*/  LOP3.LUT R47, R12, R54, R47, 0x96, !PT ;  /* 0x000000360c2f7212 */ /* 0x000fe400078e962f */
[C---:B------:R-:W-:Y:S02]  /*14cc0*/  LOP3.LUT R60, R56.reuse, R45, R50, 0xf6, !PT ;  /* 0x0000002d383c7212 */ /* 0x040fe400078ef632 */
[CCC-:B------:R-:W-:Y:S02]  /*14cd0*/  LOP3.LUT R52, R56.reuse, R51.reuse, R43.reuse, 0x6c, !PT ;  /* 0x0000003338347212 */ /* 0x1c0fe400078e6c2b */
[----:B------:R-:W-:-:S02]  /*14ce0*/  LOP3.LUT R50, R56, R51, R43, 0x9c, !PT ;  /* 0x0000003338327212 */ /* 0x000fc400078e9c2b */
[----:B------:R-:W-:Y:S02]  /*14cf0*/  LOP3.LUT R51, R47, R58, RZ, 0x3c, !PT ;  /* 0x0000003a2f337212 */ /* 0x000fe400078e3cff */
[----:B------:R-:W-:Y:S02]  /*14d00*/  LOP3.LUT R55, R42, R33, RZ, 0x3c, !PT ;  /* 0x000000212a377212 */ /* 0x000fe400078e3cff */
[----:B------:R-:W-:Y:S02]  /*14d10*/  SHF.L.W.U32.HI R41, R41, 0xd, R41 ;  /* 0x0000000d29297819 */ /* 0x000fe40000010e29 */
[C---:B------:R-:W-:Y:S02]  /*14d20*/  LOP3.LUT R53, R49.reuse, R47, R58, 0xf6, !PT ;  /* 0x0000002f31357212 */ /* 0x040fe400078ef63a */
[CCC-:B------:R-:W-:Y:S02]  /*14d30*/  LOP3.LUT R54, R49.reuse, R51.reuse, R12.reuse, 0x6c, !PT ;  /* 0x0000003331367212 */ /* 0x1c0fe400078e6c0c */
[----:B------:R-:W-:-:S02]  /*14d40*/  LOP3.LUT R51, R49, R51, R12, 0x9c, !PT ;  /* 0x0000003331337212 */ /* 0x000fc400078e9c0c */
[----:B------:R-:W-:Y:S02]  /*14d50*/  LOP3.LUT R42, R14, UR7, RZ, 0x3c, !PT ;  /* 0x000000070e2a7c12 */ /* 0x000fe4000f8e3cff */
[----:B------:R-:W-:Y:S01]  /*14d60*/  SHF.L.W.U32.HI R49, R55, 0x3, R55 ;  /* 0x0000000337317819 */ /* 0x000fe20000010e37 */
[----:B------:R-:W-:Y:S01]  /*14d70*/  IMAD.SHL.U32 R55, R41, 0x8, RZ ;  /* 0x0000000829377824 */ /* 0x000fe200078e00ff */
[----:B------:R-:W-:Y:S02]  /*14d80*/  SHF.L.W.U32.HI R14, R18, 0x5, R18 ;  /* 0x00000005120e7819 */ /* 0x000fe40000010e12 */
[----:B------:R-:W-:Y:S02]  /*14d90*/  LOP3.LUT R18, R53, R12, RZ, 0x3c, !PT ;  /* 0x0000000c35127212 */ /* 0x000fe400078e3cff */
[----:B------:R-:W-:Y:S02]  /*14da0*/  LOP3.LUT R54, R49, R54, R55, 0x96, !PT ;  /* 0x0000003631367212 */ /* 0x000fe400078e9637 */
[----:B------:R-:W-:-:S02]  /*14db0*/  LOP3.LUT R51, R51, R18, RZ, 0x3c, !PT ;  /* 0x0000001233337212 */ /* 0x000fc400078e3cff */
[----:B------:R-:W-:Y:S01]  /*14dc0*/  LOP3.LUT R30, R30, UR6, RZ, 0x3c, !PT ;  /* 0x000000061e1e7c12 */ /* 0x000fe2000f8e3cff */
[----:B------:R-:W4:Y:S01]  /*14dd0*/  LDCU.128 UR4, c[0x3][0x10] ;  /* 0x00c00200ff0477ac */ /* 0x000f220008000c00 */
[----:B---3--:R-:W-:Y:S02]  /*14de0*/  LOP3.LUT R55, R23, R20, RZ, 0x3c, !PT ;  /* 0x0000001417377212 */ /* 0x008fe400078e3cff */
[----:B------:R-:W-:Y:S02]  /*14df0*/  SHF.L.W.U32.HI R38, R38, 0xd, R38 ;  /* 0x0000000d26267819 */ /* 0x000fe40000010e26 */
[----:B------:R-:W-:Y:S02]  /*14e00*/  LOP3.LUT R53, R14, R21, RZ, 0x3c, !PT ;  /* 0x000000150e357212 */ /* 0x000fe400078e3cff */
[----:B------:R-:W-:Y:S01]  /*14e10*/  SHF.L.W.U32.HI R23, R51, 0x3, R51 ;  /* 0x0000000333177819 */ /* 0x000fe20000010e33 */
[----:B------:R-:W-:Y:S01]  /*14e20*/  IMAD.SHL.U32 R14, R38, 0x8, RZ ;  /* 0x00000008260e7824 */ /* 0x000fe200078e00ff */
[----:B------:R-:W-:-:S02]  /*14e30*/  LOP3.LUT R21, R49, R41, R44, 0x96, !PT ;  /* 0x0000002931157212 */ /* 0x000fc400078e962c */
[-C--:B------:R-:W-:Y:S02]  /*14e40*/  LOP3.LUT R51, R30, R46.reuse, R55, 0x78, !PT ;  /* 0x0000002e1e337212 */ /* 0x080fe400078e7837 */
[----:B------:R-:W-:Y:S02]  /*14e50*/  SHF.L.W.U32.HI R21, R21, 0x1, R21 ;  /* 0x0000000115157819 */ /* 0x000fe40000010e15 */
[----:B------:R-:W-:Y:S02]  /*14e60*/  LOP3.LUT R44, R51, R46, R29, 0x96, !PT ;  /* 0x0000002e332c7212 */ /* 0x000fe400078e961d */
[----:B------:R-:W-:Y:S01]  /*14e70*/  LOP3.LUT R46, R42, R48, R53, 0x78, !PT ;  /* 0x000000302a2e7212 */ /* 0x000fe200078e7835 */
[----:B------:R-:W-:Y:S01]  /*14e80*/  IMAD.SHL.U32 R20, R21, 0x80, RZ ;  /* 0x0000008015147824 */ /* 0x000fe200078e00ff */
[----:B------:R-:W-:Y:S02]  /*14e90*/  LOP3.LUT R54, RZ, R54, RZ, 0x33, !PT ;  /* 0x00000036ff367212 */ /* 0x000fe400078e33ff */
[----:B------:R-:W-:-:S02]  /*14ea0*/  LOP3.LUT R52, R23, R52, R14, 0x96, !PT ;  /* 0x0000003417347212 */ /* 0x000fc400078e960e */
[----:B------:R-:W-:Y:S02]  /*14eb0*/  LOP3.LUT R30, R29, R30, R55, 0x1e, !PT ;  /* 0x0000001e1d1e7212 */ /* 0x000fe400078e1e37 */
[----:B------:R-:W-:Y:S02]  /*14ec0*/  LOP3.LUT R14, R46, R48, R37, 0x96, !PT ;  /* 0x000000302e0e7212 */ /* 0x000fe400078e9625 */
[----:B------:R-:W-:Y:S02]  /*14ed0*/  SHF.L.W.U32.HI R12, R54, 0x7, R54 ;  /* 0x00000007360c7819 */ /* 0x000fe40000010e36 */
[----:B------:R-:W-:Y:S02]  /*14ee0*/  LOP3.LUT R37, R37, R42, R53, 0x1e, !PT ;  /* 0x0000002a25257212 */ /* 0x000fe400078e1e35 */
[----:B------:R-:W-:Y:S02]  /*14ef0*/  LOP3.LUT R29, R44, R55, RZ, 0x3c, !PT ;  /* 0x000000372c1d7212 */ /* 0x000fe400078e3cff */
[----:B------:R-:W-:-:S02]  /*14f00*/  LOP3.LUT R42, R30, R44, R55, 0xf6, !PT ;  /* 0x0000002c1e2a7212 */ /* 0x000fc400078ef637 */
[----:B------:R-:W-:Y:S02]  /*14f10*/  LOP3.LUT R48, R14, R53, RZ, 0x3c, !PT ;  /* 0x000000350e307212 */ /* 0x000fe400078e3cff */
[----:B------:R-:W-:Y:S02]  /*14f20*/  LOP3.LUT R20, R12, R20, R49, 0x96, !PT ;  /* 0x000000140c147212 */ /* 0x000fe400078e9631 */
[----:B------:R-:W-:Y:S02]  /*14f30*/  LOP3.LUT R53, R37, R14, R53, 0xf6, !PT ;  /* 0x0000000e25357212 */ /* 0x000fe400078ef635 */
[CC--:B------:R-:W-:Y:S02]  /*14f40*/  LOP3.LUT R49, R30.reuse, R29.reuse, R51, 0x6c, !PT ;  /* 0x0000001d1e317212 */ /* 0x0c0fe400078e6c33 */
[----:B------:R-:W-:Y:S02]  /*14f50*/  LOP3.LUT R33, R23, R38, R33, 0x96, !PT ;  /* 0x0000002617217212 */ /* 0x000fe400078e9621 */
[----:B------:R-:W-:-:S02]  /*14f60*/  LOP3.LUT R30, R30, R29, R51, 0x9c, !PT ;  /* 0x0000001d1e1e7212 */ /* 0x000fc400078e9c33 */
[----:B------:R-:W-:Y:S02]  /*14f70*/  LOP3.LUT R51, R42, R51, RZ, 0x3c, !PT ;  /* 0x000000332a337212 */ /* 0x000fe400078e3cff */
[CCC-:B------:R-:W-:Y:S02]  /*14f80*/  LOP3.LUT R55, R37.reuse, R48.reuse, R46.reuse, 0x6c, !PT ;  /* 0x0000003025377212 */ /* 0x1c0fe400078e6c2e */
[----:B------:R-:W-:Y:S02]  /*14f90*/  LOP3.LUT R29, R37, R48, R46, 0x9c, !PT ;  /* 0x00000030251d7212 */ /* 0x000fe400078e9c2e */
[----:B------:R-:W-:Y:S02]  /*14fa0*/  LOP3.LUT R46, R53, R46, RZ, 0x3c, !PT ;  /* 0x0000002e352e7212 */ /* 0x000fe400078e3cff */
[----:B------:R-:W-:Y:S02]  /*14fb0*/  SHF.L.W.U32.HI R33, R33, 0x1, R33 ;  /* 0x0000000121217819 */ /* 0x000fe40000010e21 */
[----:B------:R-:W-:-:S02]  /*14fc0*/  LOP3.LUT R48, R30, R51, RZ, 0x3c, !PT ;  /* 0x000000331e307212 */ /* 0x000fc400078e3cff */
[----:B------:R-:W-:Y:S01]  /*14fd0*/  LOP3.LUT R52, RZ, R52, RZ, 0x33, !PT ;  /* 0x00000034ff347212 */ /* 0x000fe200078e33ff */
[----:B------:R-:W-:Y:S01]  /*14fe0*/  IMAD.SHL.U32 R54, R33, 0x80, RZ ;  /* 0x0000008021367824 */ /* 0x000fe200078e00ff */
[----:B------:R-:W-:Y:S02]  /*14ff0*/  SHF.L.W.U32.HI R30, R45, 0xd, R45 ;  /* 0x0000000d2d1e7819 */ /* 0x000fe40000010e2d */
[----:B------:R-:W-:Y:S02]  /*15000*/  LOP3.LUT R29, R29, R46, RZ, 0x3c, !PT ;  /* 0x0000002e1d1d7212 */ /* 0x000fe400078e3cff */
[----:B------:R-:W-:Y:S02]  /*15010*/  SHF.L.W.U32.HI R47, R47, 0xd, R47 ;  /* 0x0000000d2f2f7819 */ /* 0x000fe40000010e2f */
[----:B------:R-:W-:Y:S02]  /*15020*/  LOP3.LUT R35, R35, R24, RZ, 0x3c, !PT ;  /* 0x0000001823237212 */ /* 0x000fe400078e3cff */
        /* <DEDUP_REMOVED lines=8> */
[----:B------:R-:W-:Y:S02]  /*150b0*/  LOP3.LUT R35, R42, R54, R23, 0x96, !PT ;  /* 0x000000362a237212 */ /* 0x000fe400078e9617 */
[C---:B------:R-:W-:Y:S02]  /*150c0*/  LOP3.LUT R23, R53.reuse, R30, R51, 0x96, !PT ;  /* 0x0000001e35177212 */ /* 0x040fe400078e9633 */
[----:B------:R-:W-:Y:S02]  /*150d0*/  LOP3.LUT R43, R60, R43, RZ, 0x3c, !PT ;  /* 0x0000002b3c2b7212 */ /* 0x000fe400078e3cff */
[----:B------:R-:W-:-:S02]  /*150e0*/  LOP3.LUT R31, R53, R31, R44, 0x96, !PT ;  /* 0x0000001f351f7212 */ /* 0x000fc400078e962c */
[----:B------:R-:W-:Y:S02]  /*150f0*/  LOP3.LUT R55, R48, R55, R52, 0x96, !PT ;  /* 0x0000003730377212 */ /* 0x000fe400078e9634 */
[----:B------:R-:W-:Y:S02]  /*15100*/  SHF.L.W.U32.HI R52, R32, 0xd, R32 ;  /* 0x0000000d20347819 */ /* 0x000fe40000010e20 */
[----:B------:R-:W-:Y:S02]  /*15110*/  SHF.L.W.U32.HI R23, R23, 0x1, R23 ;  /* 0x0000000117177819 */ /* 0x000fe40000010e17 */
[----:B------:R-:W-:Y:S01]  /*15120*/  LOP3.LUT R50, R50, R43, RZ, 0x3c, !PT ;  /* 0x0000002b32327212 */ /* 0x000fe200078e3cff */
[----:B------:R-:W-:Y:S01]  /*15130*/  IMAD.SHL.U32 R32, R52, 0x8, RZ ;  /* 0x0000000834207824 */ /* 0x000fe200078e00ff */
[----:B------:R-:W-:Y:S02]  /*15140*/  LOP3.LUT R31, RZ, R31, RZ, 0x33, !PT ;  /* 0x0000001fff1f7212 */ /* 0x000fe400078e33ff */
[----:B------:R-:W-:Y:S01]  /*15150*/  LOP3.LUT R45, R29, R36, R45, 0x96, !PT ;  /* 0x000000241d2d7212 */ /* 0x000fe200078e962d */
[----:B------:R-:W-:Y:S01]  /*15160*/  IMAD.SHL.U32 R36, R23, 0x80, RZ ;  /* 0x0000008017247824 */ /* 0x000fe200078e00ff */
[----:B------:R-:W-:-:S02]  /*15170*/  SHF.L.W.U32.HI R50, R50, 0x3, R50 ;  /* 0x0000000332327819 */ /* 0x000fc40000010e32 */
[----:B------:R-:W-:Y:S02]  /*15180*/  SHF.L.W.U32.HI R44, R31, 0x7, R31 ;  /* 0x000000071f2c7819 */ /* 0x000fe40000010e1f */
        /* <DEDUP_REMOVED lines=9> */
[----:B------:R-:W-:Y:S02]  /*15220*/  SHF.L.W.U32.HI R14, R55, 0x7, R55 ;  /* 0x00000007370e7819 */ /* 0x000fe40000010e37 */
[----:B------:R-:W-:Y:S02]  /*15230*/  LOP3.LUT R40, R50, R52, R18, 0x96, !PT ;  /* 0x0000003432287212 */ /* 0x000fe400078e9612 */
[----:B------:R-:W-:Y:S02]  /*15240*/  LOP3.LUT R18, R51, R28, R43, 0x96, !PT ;  /* 0x0000001c33127212 */ /* 0x000fe400078e962b */
[----:B------:R-:W-:Y:S02]  /*15250*/  LOP3.LUT R46, R29, R37, R46, 0x96, !PT ;  /* 0x000000251d2e7212 */ /* 0x000fe400078e962e */
[----:B------:R-:W-:-:S02]  /*15260*/  LOP3.LUT R28, R14, R31, R48, 0x96, !PT ;  /* 0x0000001f0e1c7212 */ /* 0x000fc400078e9630 */
[----:B------:R-:W-:Y:S02]  /*15270*/  SHF.L.W.U32.HI R31, R40, 0x1, R40 ;  /* 0x00000001281f7819 */ /* 0x000fe40000010e28 */
[----:B------:R-:W-:Y:S02]  /*15280*/  LOP3.LUT R40, RZ, R45, RZ, 0x33, !PT ;  /* 0x0000002dff287212 */ /* 0x000fe400078e33ff */
[----:B------:R-:W-:Y:S01]  /*15290*/  SHF.L.W.U32.HI R45, R46, 0x1, R46 ;  /* 0x000000012e2d7819 */ /* 0x000fe20000010e2e */
[----:B------:R-:W-:Y:S01]  /*152a0*/  IMAD.SHL.U32 R46, R31, 0x80, RZ ;  /* 0x000000801f2e7824 */ /* 0x000fe200078e00ff */
[----:B------:R-:W-:Y:S02]  /*152b0*/  LOP3.LUT R43, RZ, R32, RZ, 0x33, !PT ;  /* 0x00000020ff2b7212 */ /* 0x000fe400078e33ff */
[----:B------:R-:W-:Y:S01]  /*152c0*/  SHF.L.W.U32.HI R32, R40, 0x7, R40 ;  /* 0x0000000728207819 */ /* 0x000fe20000010e28 */
[----:B------:R-:W-:Y:S01]  /*152d0*/  IMAD.SHL.U32 R40, R45, 0x80, RZ ;  /* 0x000000802d287824 */ /* 0x000fe200078e00ff */
[----:B------:R-:W-:-:S02]  /*152e0*/  SHF.L.W.U32.HI R43, R43, 0x7, R43 ;  /* 0x000000072b2b7819 */ /* 0x000fc40000010e2b */
[----:B------:R-:W-:Y:S02]  /*152f0*/  LOP3.LUT R24, R51, R49, R24, 0x96, !PT ;  /* 0x0000003133187212 */ /* 0x000fe400078e9618 */
[----:B------:R-:W-:Y:S02]  /*15300*/  LOP3.LUT R40, R32, R40, R29, 0x96, !PT ;  /* 0x0000002820287212 */ /* 0x000fe400078e961d */
[----:B------:R-:W-:Y:S02]  /*15310*/  LOP3.LUT R29, R43, R46, R50, 0x96, !PT ;  /* 0x0000002e2b1d7212 */ /* 0x000fe400078e9632 */
[----:B------:R-:W-:Y:S02]  /*15320*/  LOP3.LUT R41, R12, R21, R41, 0x96, !PT ;  /* 0x000000150c297212 */ /* 0x000fe400078e9629 */
[----:B------:R-:W-:Y:S02]  /*15330*/  SHF.L.W.U32.HI R50, R24, 0x1, R24 ;  /* 0x0000000118327819 */ /* 0x000fe40000010e18 */
[----:B------:R-:W-:-:S02]  /*15340*/  LOP3.LUT R18, RZ, R18, RZ, 0x33, !PT ;  /* 0x00000012ff127212 */ /* 0x000fc400078e33ff */
[----:B------:R-:W-:Y:S02]  /*15350*/  LOP3.LUT R54, R43, R31, R52, 0x96, !PT ;  /* 0x0000001f2b367212 */ /* 0x000fe400078e9634 */
[----:B------:R-:W-:Y:S01]  /*15360*/  SHF.L.W.U32.HI R52, R41, 0x5, R41 ;  /* 0x0000000529347819 */ /* 0x000fe20000010e29 */
[----:B------:R-:W-:Y:S01]  /*15370*/  IMAD.SHL.U32 R41, R50, 0x80, RZ ;  /* 0x0000008032297824 */ /* 0x000fe200078e00ff */
[----:B------:R-:W-:Y:S02]  /*15380*/  SHF.L.W.U32.HI R48, R53, 0xd, R53 ;  /* 0x0000000d35307819 */ /* 0x000fe40000010e35 */
[----:B------:R-:W-:Y:S02]  /*15390*/  SHF.L.W.U32.HI R46, R18, 0x7, R18 ;  /* 0x00000007122e7819 */ /* 0x000fe40000010e12 */
[----:B------:R-:W-:Y:S01]  /*153a0*/  LOP3.LUT R47, R14, R53, R47, 0x96, !PT ;  /* 0x000000350e2f7212 */ /* 0x000fe200078e962f */
[----:B------:R-:W-:Y:S01]  /*153b0*/  IMAD.SHL.U32 R53, R48, 0x8, RZ ;  /* 0x0000000830357824 */ /* 0x000fe200078e00ff */
[----:B------:R-:W-:-:S02]  /*153c0*/  LOP3.LUT R38, R42, R33, R38, 0x96, !PT ;  /* 0x000000212a267212 */ /* 0x000fc400078e9626 */
[----:B------:R-:W-:Y:S02]  /*153d0*/  SHF.L.W.U32.HI R42, R42, 0xd, R42 ;  /* 0x0000000d2a2a7819 */ /* 0x000fe40000010e2a */
[C---:B------:R-:W-:Y:S02]  /*153e0*/  LOP3.LUT R51, R46.reuse, R41, R51, 0x96, !PT ;  /* 0x000000292e337212 */ /* 0x040fe400078e9633 */
[----:B------:R-:W-:Y:S02]  /*153f0*/  SHF.L.W.U32.HI R24, R47, 0x5, R47 ;  /* 0x000000052f187819 */ /* 0x000fe40000010e2f */
[----:B------:R-:W-:Y:S02]  /*15400*/  LOP3.LUT R18, R46, R50, R49, 0x96, !PT ;  /* 0x000000322e127212 */ /* 0x000fe400078e9631 */
[----:B------:R-:W-:Y:S02]  /*15410*/  LOP3.LUT R41, R32, R45, R37, 0x96, !PT ;  /* 0x0000002d20297212 */ /* 0x000fe400078e9625 */
[----:B------:R-:W-:-:S02]  /*15420*/  SHF.L.W.U32.HI R50, R50, 0x3, R50 ;  /* 0x0000000332327819 */ /* 0x000fc40000010e32 */
[----:B------:R-:W-:Y:S01]  /*15430*/  SHF.L.W.U32.HI R47, R52, 0x3, R52 ;  /* 0x00000003342f7819 */ /* 0x000fe20000010e34 */
[----:B------:R-:W-:Y:S01]  /*15440*/  IMAD.SHL.U32 R52, R42, 0x8, RZ ;  /* 0x000000082a347824 */ /* 0x000fe200078e00ff */
[C---:B------:R-:W-:Y:S02]  /*15450*/  LOP3.LUT R30, R44.reuse, R23, R30, 0x96, !PT ;  /* 0x000000172c1e7212 */ /* 0x040fe400078e961e */
[----:B------:R-:W-:Y:S02]  /*15460*/  SHF.L.W.U32.HI R44, R44, 0x3, R44 ;  /* 0x000000032c2c7819 */ /* 0x000fe40000010e2c */
[----:B------:R-:W-:Y:S02]  /*15470*/  SHF.L.W.U32.HI R24, R24, 0xd, R24 ;  /* 0x0000000d18187819 */ /* 0x000fe40000010e18 */
[----:B------:R-:W-:Y:S02]  /*15480*/  SHF.L.W.U32.HI R41, R41, 0x5, R41 ;  /* 0x0000000529297819 */ /* 0x000fe40000010e29 */
[----:B------:R-:W-:Y:S01]  /*15490*/  LOP3.LUT R53, R50, R53, R21, 0x96, !PT ;  /* 0x0000003532357212 */ /* 0x000fe200078e9615 */
[----:B------:R-:W-:Y:S01]  /*154a0*/  IMAD.SHL.U32 R49, R24, 0x8, RZ ;  /* 0x0000000818317824 */ /* 0x000fe200078e00ff */
[----:B------:R-:W-:-:S02]  /*154b0*/  LOP3.LUT R21, R27, R34, R25, 0x96, !PT ;  /* 0x000000221b157212 */ /* 0x000fc400078e9619 */
[C---:B------:R-:W-:Y:S02]  /*154c0*/  LOP3.LUT R37, R44.reuse, R52, R27, 0x96, !PT ;  /* 0x000000342c257212 */ /* 0x040fe400078e961b */
[----:B------:R-:W-:Y:S02]  /*154d0*/  SHF.L.W.U32.HI R25, R35, 0x16, R35 ;  /* 0x0000001623197819 */ /* 0x000fe40000010e23 */
[----:B------:R-:W-:Y:S02]  /*154e0*/  LOP3.LUT R27, R47, R24, R41, 0x96, !PT ;  /* 0x000000182f1b7212 */ /* 0x000fe400078e9629 */
[----:B------:R-:W-:Y:S02]  /*154f0*/  LOP3.LUT R43, R44, R42, R43, 0x96, !PT ;  /* 0x0000002a2c2b7212 */ /* 0x000fe400078e962b */
[----:B------:R-:W-:Y:S02]  /*15500*/  SHF.L.W.U32.HI R54, R54, 0x5, R54 ;  /* 0x0000000536367819 */ /* 0x000fe40000010e36 */
[----:B------:R-:W-:-:S02]  /*15510*/  SHF.L.W.U32.HI R35, R53, 0x7, R53 ;  /* 0x0000000735237819 */ /* 0x000fc40000010e35 */
[----:B------:R-:W-:Y:S02]  /*15520*/  LOP3.LUT R45, R50, R48, R45, 0x96, !PT ;  /* 0x00000030322d7212 */ /* 0x000fe400078e962d */
[----:B------:R-:W-:Y:S02]  /*15530*/  SHF.L.W.U32.HI R53, R25, 0xd, R25 ;  /* 0x0000000d19357819 */ /* 0x000fe40000010e19 */
[----:B------:R-:W-:Y:S02]  /*15540*/  SHF.L.W.U32.HI R51, R51, 0x16, R51 ;  /* 0x0000001633337819 */ /* 0x000fe40000010e33 */
[----:B------:R-:W-:Y:S01]  /*15550*/  SHF.L.W.U32.HI R25, R27, 0x1, R27 ;  /* 0x000000011b197819 */ /* 0x000fe20000010e1b */
[----:B------:R-:W-:Y:S01]  /*15560*/  IMAD.SHL.U32 R55, R53, 0x8, RZ ;  /* 0x0000000835377824 */ /* 0x000fe200078e00ff */
[----:B------:R-:W-:Y:S02]  /*15570*/  SHF.L.W.U32.HI R27, R43, 0x1, R43 ;  /* 0x000000012b1b7819 */ /* 0x000fe40000010e2b */
[----:B------:R-:W-:Y:S01]  /*15580*/  LOP3.LUT R49, R47, R49, R54, 0x96, !PT ;  /* 0x000000312f317212 */ /* 0x000fe200078e9636 */
[----:B------:R-:W-:Y:S01]  /*15590*/  IMAD.SHL.U32 R43, R25, 0x80, RZ ;  /* 0x00000080192b7824 */ /* 0x000fe200078e00ff */
[----:B------:R-:W-:-:S02]  /*155a0*/  SHF.L.W.U32.HI R41, R45, 0x1, R45 ;  /* 0x000000012d297819 */ /* 0x000fc40000010e2d */
[----:B------:R-:W-:Y:S01]  /*155b0*/  SHF.L.W.U32.HI R52, R51, 0x3, R51 ;  /* 0x0000000333347819 */ /* 0x000fe20000010e33 */
[----:B------:R-:W-:Y:S01]  /*155c0*/  IMAD.SHL.U32 R51, R27, 0x80, RZ ;  /* 0x000000801b337824 */ /* 0x000fe200078e00ff */
        /* <DEDUP_REMOVED lines=9> */
[----:B------:R-:W-:Y:S02]  /*15660*/  SHF.L.W.U32.HI R44, R36, 0x1, R36 ;  /* 0x00000001242c7819 */ /* 0x000fe40000010e24 */
[----:B------:R-:W-:Y:S02]  /*15670*/  LOP3.LUT R50, R35, R45, R50, 0x96, !PT ;  /* 0x0000002d23327212 */ /* 0x000fe400078e9632 */
[----:B-1----:R-:W-:-:S02]  /*15680*/  LOP3.LUT R51, R33, UR11, RZ, 0x3c, !PT ;  /* 0x0000000b21337c12 */ /* 0x002fc4000f8e3cff */
[C---:B------:R-:W-:Y:S02]  /*15690*/  LOP3.LUT R45, R49.reuse, R27, R42, 0x96, !PT ;  /* 0x0000001b312d7212 */ /* 0x040fe400078e962a */
[----:B------:R-:W-:Y:S02]  /*156a0*/  LOP3.LUT R37, R54, R43, R47, 0x96, !PT ;  /* 0x0000002b36257212 */ /* 0x000fe400078e962f */
[----:B--2---:R-:W-:Y:S02]  /*156b0*/  LOP3.LUT R56, R56, UR15, RZ, 0x3c, !PT ;  /* 0x0000000f38387c12 */ /* 0x004fe4000f8e3cff */
[----:B----4-:R-:W-:Y:S02]  /*156c0*/  LOP3.LUT R33, R54, UR7, RZ, 0x3c, !PT ;  /* 0x0000000736217c12 */ /* 0x010fe4000f8e3cff */
[----:B0-----:R-:W-:Y:S02]  /*156d0*/  LOP3.LUT R42, R49, UR23, RZ, 0x3c, !PT ;  /* 0x00000017312a7c12 */ /* 0x001fe4000f8e3cff */
[----:B------:R-:W-:-:S02]  /*156e0*/  SHF.L.W.U32.HI R57, R21, 0x5, R21 ;  /* 0x0000000515397819 */ /* 0x000fc40000010e15 */
[----:B------:R-:W-:Y:S01]  /*156f0*/  LOP3.LUT R43, R54, R25, R24, 0x96, !PT ;  /* 0x00000019362b7212 */ /* 0x000fe200078e9618 */
[----:B------:R-:W-:Y:S01]  /*15700*/  IMAD.SHL.U32 R24, R44, 0x80, RZ ;  /* 0x000000802c187824 */ /* 0x000fe200078e00ff */
[----:B------:R-:W-:Y:S02]  /*15710*/  SHF.L.W.U32.HI R21, R39, 0x16, R39 ;  /* 0x0000001627157819 */ /* 0x000fe40000010e27 */
[----:B------:R-:W-:Y:S02]  /*15720*/  SHF.L.W.U32.HI R40, R40, 0x16, R40 ;  /* 0x0000001628287819 */ /* 0x000fe40000010e28 */
[----:B------:R-:W-:Y:S02]  /*15730*/  LOP3.LUT R47, R35, R41, R48, 0x96, !PT ;  /* 0x00000029232f7212 */ /* 0x000fe400078e9630 */
[----:B------:R-:W-:Y:S02]  /*15740*/  SHF.L.W.U32.HI R49, R55, 0x7, R55 ;  /* 0x0000000737317819 */ /* 0x000fe40000010e37 */
[----:B------:R-:W-:-:S02]  /*15750*/  LOP3.LUT R36, R35, UR10, RZ, 0x3c, !PT ;  /* 0x0000000a23247c12 */ /* 0x000fc4000f8e3cff */
[----:B------:R-:W-:Y:S02]  /*15760*/  SHF.L.W.U32.HI R54, R50, 0x16, R50 ;  /* 0x0000001632367819 */ /* 0x000fe40000010e32 */
[--C-:B------:R-:W-:Y:S02]  /*15770*/  LOP3.LUT R20, R42, R56, R33.reuse, 0x78, !PT ;  /* 0x000000382a147212 */ /* 0x100fe400078e7821 */
[----:B------:R-:W-:Y:S02]  /*15780*/  LOP3.LUT R55, R51, R42, R33, 0x1e, !PT ;  /* 0x0000002a33377212 */ /* 0x000fe400078e1e21 */
[----:B------:R-:W-:Y:S02]  /*15790*/  LOP3.LUT R35, R32, UR21, RZ, 0x3c, !PT ;  /* 0x0000001520237c12 */ /* 0x000fe4000f8e3cff */
[----:B------:R-:W-:Y:S02]  /*157a0*/  SHF.L.W.U32.HI R38, R38, 0x5, R38 ;  /* 0x0000000526267819 */ /* 0x000fe40000010e26 */
[----:B------:R-:W-:-:S02]  /*157b0*/  LOP3.LUT R42, R21, UR20, RZ, 0x3c, !PT ;  /* 0x00000014152a7c12 */ /* 0x000fc4000f8e3cff */
[----:B------:R-:W-:Y:S02]  /*157c0*/  LOP3.LUT R57, R57, UR4, RZ, 0x3c, !PT ;  /* 0x0000000439397c12 */ /* 0x000fe4000f8e3cff */
[----:B------:R-:W-:Y:S02]  /*157d0*/  LOP3.LUT R32, R40, UR12, RZ, 0x3c, !PT ;  /* 0x0000000c28207c12 */ /* 0x000fe4000f8e3cff */
[C---:B------:R-:W-:Y:S02]  /*157e0*/  LOP3.LUT R52, R49.reuse, R24, R52, 0x96, !PT ;  /* 0x0000001831347212 */ /* 0x040fe400078e9634 */
[----:B------:R-:W-:Y:S02]  /*157f0*/  LOP3.LUT R53, R49, R44, R53, 0x96, !PT ;  /* 0x0000002c31357212 */ /* 0x000fe400078e9635 */
[----:B------:R-:W-:Y:S02]  /*15800*/  LOP3.LUT R54, R54, UR8, RZ, 0x3c, !PT ;  /* 0x0000000836367c12 */ /* 0x000fe4000f8e3cff */
[----:B------:R-:W-:-:S02]  /*15810*/  LOP3.LUT R24, R20, R56, R51, 0x96, !PT ;  /* 0x0000003814187212 */ /* 0x000fc400078e9633 */
[----:B------:R-:W-:Y:S01]  /*15820*/  LOP3.LUT R39, R46, UR22, RZ, 0x3c, !PT ;  /* 0x000000162e277c12 */ /* 0x000fe2000f8e3cff */
[----:B------:R-:W0:Y:S01]  /*15830*/  LDCU.128 UR20, c[0x3][0x50] ;  /* 0x00c00a00ff1477ac */ /* 0x000e220008000c00 */
[----:B------:R-:W-:Y:S02]  /*15840*/  LOP3.LUT R40, R38, UR6, RZ, 0x3c, !PT ;  /* 0x0000000626287c12 */ /* 0x000fe4000f8e3cff */
[----:B------:R-:W-:Y:S02]  /*15850*/  LOP3.LUT R49, R49, UR14, RZ, 0x3c, !PT ;  /* 0x0000000e31317c12 */ /* 0x000fe4000f8e3cff */
[----:B------:R-:W-:Y:S02]  /*15860*/  LOP3.LUT R51, R42, R32, R57, 0x78, !PT ;  /* 0x000000202a337212 */ /* 0x000fe400078e7839 */
[----:B------:R-:W-:Y:S02]  /*15870*/  SHF.L.W.U32.HI R21, R37, 0x16, R37 ;  /* 0x0000001625157819 */ /* 0x000fe40000010e25 */
[----:B------:R-:W-:-:S02]  /*15880*/  SHF.L.W.U32.HI R52, R52, 0x16, R52 ;  /* 0x0000001634347819 */ /* 0x000fc40000010e34 */
[----:B------:R-:W-:Y:S02]  /*15890*/  LOP3.LUT R38, R54, R42, R57, 0x1e, !PT ;  /* 0x0000002a36267212 */ /* 0x000fe400078e1e39 */
[----:B------:R-:W-:Y:S02]  /*158a0*/  LOP3.LUT R59, R39, R49, R40, 0x78, !PT ;  /* 0x00000031273b7212 */ /* 0x000fe400078e7828 */
[----:B------:R-:W-:Y:S02]  /*158b0*/  LOP3.LUT R54, R51, R32, R54, 0x96, !PT ;  /* 0x0000002033367212 */ /* 0x000fe400078e9636 */
[----:B------:R-:W-:Y:S02]  /*158c0*/  LOP3.LUT R42, R24, R33, RZ, 0x3c, !PT ;  /* 0x00000021182a7212 */ /* 0x000fe400078e3cff */
[----:B------:R-:W-:Y:S01]  /*158d0*/  LOP3.LUT R21, R21, UR5, RZ, 0x3c, !PT ;  /* 0x0000000515157c12 */ /* 0x000fe2000f8e3cff */
[----:B------:R-:W1:Y:S01]  /*158e0*/  LDCU.128 UR4, c[0x3][0x20] ;  /* 0x00c00400ff0477ac */ /* 0x000e620008000c00 */
[----:B------:R-:W-:-:S02]  /*158f0*/  LOP3.LUT R46, R36, R39, R40, 0x1e, !PT ;  /* 0x00000027242e7212 */ /* 0x000fc400078e1e28 */
[----:B------:R-:W-:Y:S01]  /*15900*/  LOP3.LUT R52, R52, UR13, RZ, 0x3c, !PT ;  /* 0x0000000d34347c12 */ /* 0x000fe2000f8e3cff */
[----:B------:R-:W2:Y:S01]  /*15910*/  LDCU.128 UR12, c[0x3][0x30] ;  /* 0x00c00600ff0c77ac */ /* 0x000ea20008000c00 */
[----:B------:R-:W-:Y:S02]  /*15920*/  LOP3.LUT R39, R59, R49, R36, 0x96, !PT ;  /* 0x000000313b277212 */ /* 0x000fe400078e9624 */
[C---:B------:R-:W-:Y:S02]  /*15930*/  LOP3.LUT R37, R55.reuse, R24, R33, 0xf6, !PT ;  /* 0x0000001837257212 */ /* 0x040fe400078ef621 */
[CCC-:B------:R-:W-:Y:S02]  /*15940*/  LOP3.LUT R49, R55.reuse, R42.reuse, R20.reuse, 0x6c, !PT ;  /* 0x0000002a37317212 */ /* 0x1c0fe400078e6c14 */
[----:B------:R-:W-:Y:S02]  /*15950*/  LOP3.LUT R33, R54, R57, RZ, 0x3c, !PT ;  /* 0x0000003936217212 */ /* 0x000fe400078e3cff */
[----:B------:R-:W-:-:S02]  /*15960*/  LOP3.LUT R42, R55, R42, R20, 0x9c, !PT ;  /* 0x0000002a372a7212 */ /* 0x000fc400078e9c14 */
[----:B------:R-:W-:Y:S01]  /*15970*/  LOP3.LUT R34, R34, UR9, RZ, 0x3c, !PT ;  /* 0x0000000922227c12 */ /* 0x000fe2000f8e3cff */
[----:B------:R-:W3:Y:S01]  /*15980*/  LDCU.128 UR8, c[0x3][0x40] ;  /* 0x00c00800ff0877ac */ /* 0x000ee20008000c00 */
[----:B------:R-:W-:Y:S02]  /*15990*/  LOP3.LUT R55, R35, R52, R21, 0x78, !PT ;  /* 0x0000003423377212 */ /* 0x000fe400078e7815 */
[CC--:B------:R-:W-:Y:S02]  /*159a0*/  LOP3.LUT R32, R38.reuse, R33.reuse, R51, 0x6c, !PT ;  /* 0x0000002126207212 */ /* 0x0c0fe400078e6c33 */
[C---:B------:R-:W-:Y:S02]  /*159b0*/  LOP3.LUT R50, R38.reuse, R54, R57, 0xf6, !PT ;  /* 0x0000003626327212 */ /* 0x040fe400078ef639 */
[----:B------:R-:W-:Y:S02]  /*159c0*/  LOP3.LUT R33, R38, R33, R51, 0x9c, !PT ;  /* 0x0000002126217212 */ /* 0x000fe400078e9c33 */
[----:B------:R-:W-:-:S02]  /*159d0*/  LOP3.LUT R38, R55, R52, R34, 0x96, !PT ;  /* 0x0000003437267212 */ /* 0x000fc400078e9622 */
[----:B------:R-:W-:Y:S02]  /*159e0*/  LOP3.LUT R37, R37, R20, RZ, 0x3c, !PT ;  /* 0x0000001425257212 */ /* 0x000fe400078e3cff */
[----:B------:R-:W-:Y:S02]  /*159f0*/  LOP3.LUT R20, R34, R35, R21, 0x1e, !PT ;  /* 0x0000002322147212 */ /* 0x000fe400078e1e15 */
[----:B------:R-:W-:Y:S02]  /*15a00*/  LOP3.LUT R52, R38, R21, RZ, 0x3c, !PT ;  /* 0x0000001526347212 */ /* 0x000fe400078e3cff */
[----:B------:R-:W-:Y:S02]  /*15a10*/  LOP3.LUT R57, R39, R40, RZ, 0x3c, !PT ;  /* 0x0000002827397212 */ /* 0x000fe400078e3cff */
[C---:B------:R-:W-:Y:S02]  /*15a20*/  LOP3.LUT R35, R20.reuse, R52, R55, 0x6c, !PT ;  /* 0x0000003414237212 */ /* 0x040fe400078e6c37 */
[----:B------:R-:W-:-:S02]  /*15a30*/  LOP3.LUT R56, R20, R38, R21, 0xf6, !PT ;  /* 0x0000002614387212 */ /* 0x000fc400078ef615 */
[----:B------:R-:W-:Y:S02]  /*15a40*/  LOP3.LUT R52, R20, R52, R55, 0x9c, !PT ;  /* 0x0000003414347212 */ /* 0x000fe400078e9c37 */
[----:B------:R-:W4:Y:S01]  /*15a50*/  LDC.64 R20, c[0x3][RZ] ;  /* 0x00c00000ff147b82 */ /* 0x000f220000000a00 */
[----:B------:R-:W-:Y:S02]  /*15a60*/  SHF.L.W.U32.HI R48, R47, 0x5, R47 ;  /* 0x000000052f307819 */ /* 0x000fe40000010e2f */
[C---:B------:R-:W-:Y:S02]  /*15a70*/  LOP3.LUT R36, R46.reuse, R39, R40, 0xf6, !PT ;  /* 0x000000272e247212 */ /* 0x040fe400078ef628 */
[CCC-:B------:R-:W-:Y:S02]  /*15a80*/  LOP3.LUT R34, R46.reuse, R57.reuse, R59.reuse, 0x6c, !PT ;  /* 0x000000392e227212 */ /* 0x1c0fe400078e6c3b */
[----:B------:R-:W-:Y:S02]  /*15a90*/  LOP3.LUT R57, R46, R57, R59, 0x9c, !PT ;  /* 0x000000392e397212 */ /* 0x000fe400078e9c3b */
[----:B-1----:R-:W-:-:S02]  /*15aa0*/  LOP3.LUT R40, R23, UR6, RZ, 0x3c, !PT ;  /* 0x0000000617287c12 */ /* 0x002fc4000f8e3cff */
[----:B------:R-:W-:Y:S02]  /*15ab0*/  LOP3.LUT R46, R31, UR4, RZ, 0x3c, !PT ;  /* 0x000000041f2e7c12 */ /* 0x000fe4000f8e3cff */
[----:B------:R-:W-:Y:S02]  /*15ac0*/  SHF.L.W.U32.HI R23, R29, 0x16, R29 ;  /* 0x000000161d177819 */ /* 0x000fe40000010e1d */
[----:B------:R-:W-:Y:S02]  /*15ad0*/  LOP3.LUT R31, R41, UR7, RZ, 0x3c, !PT ;  /* 0x00000007291f7c12 */ /* 0x000fe4000f8e3cff */
[----:B------:R-:W-:Y:S01]  /*15ae0*/  LOP3.LUT R48, R48, UR5, RZ, 0x3c, !PT ;  /* 0x0000000530307c12 */ /* 0x000fe2000f8e3cff */
[----:B------:R-:W1:Y:S01]  /*15af0*/  LDCU.128 UR4, c[0x3][0x60] ;  /* 0x00c00c00ff0477ac */ /* 0x000e620008000c00 */
[----:B------:R-:W-:Y:S02]  /*15b00*/  LOP3.LUT R36, R36, R59, RZ, 0x3c, !PT ;  /* 0x0000003b24247212 */ /* 0x000fe400078e3cff */
[----:B------:R-:W-:-:S02]  /*15b10*/  LOP3.LUT R29, R56, R55, RZ, 0x3c, !PT ;  /* 0x00000037381d7212 */ /* 0x000fc400078e3cff */
[----:B---3--:R-:W-:Y:S02]  /*15b20*/  LOP3.LUT R55, R23, UR9, RZ, 0x3c, !PT ;  /* 0x0000000917377c12 */ /* 0x008fe4000f8e3cff */
[----:B------:R-:W-:Y:S02]  /*15b30*/  SHF.L.W.U32.HI R23, R54, 0xd, R54 ;  /* 0x0000000d36177819 */ /* 0x000fe40000010e36 */
[----:B------:R-:W-:Y:S02]  /*15b40*/  LOP3.LUT R57, R57, R36, RZ, 0x3c, !PT ;  /* 0x0000002439397212 */ /* 0x000fe400078e3cff */
[----:B------:R-:W-:Y:S01]  /*15b50*/  SHF.L.W.U32.HI R47, R28, 0x16, R28 ;  /* 0x000000161c2f7819 */ /* 0x000fe20000010e1c */
[----:B------:R-:W-:Y:S01]  /*15b60*/  IMAD.SHL.U32 R41, R23, 0x8, RZ ;  /* 0x0000000817297824 */ /* 0x000fe200078e00ff */
[----:B------:R-:W-:Y:S02]  /*15b70*/  SHF.L.W.U32.HI R54, R57, 0x3, R57 ;  /* 0x0000000339367819 */ /* 0x000fe40000010e39 */
[----:B------:R-:W-:-:S02]  /*15b80*/  LOP3.LUT R28, R50, R51, RZ, 0x3c, !PT ;  /* 0x00000033321c7212 */ /* 0x000fc400078e3cff */
[----:B------:R-:W-:Y:S02]  /*15b90*/  LOP3.LUT R50, R54, R49, R41, 0x96, !PT ;  /* 0x0000003136327212 */ /* 0x000fe400078e9629 */
[----:B------:R-:W-:Y:S02]  /*15ba0*/  SHF.L.W.U32.HI R30, R30, 0x5, R30 ;  /* 0x000000051e1e7819 */ /* 0x000fe40000010e1e */
[----:B------:R-:W-:Y:S02]  /*15bb0*/  LOP3.LUT R41, R52, R29, RZ, 0x3c, !PT ;  /* 0x0000001d34297212 */ /* 0x000fe400078e3cff */
[----:B------:R-:W-:Y:S02]  /*15bc0*/  SHF.L.W.U32.HI R49, R45, 0x5, R45 ;  /* 0x000000052d317819 */ /* 0x000fe40000010e2d */
[----:B------:R-:W-:Y:S02]  /*15bd0*/  LOP3.LUT R29, R54, R23, R29, 0x96, !PT ;  /* 0x00000017361d7212 */ /* 0x000fe400078e961d */
[----:B------:R-:W-:-:S02]  /*15be0*/  LOP3.LUT R50, RZ, R50, RZ, 0x33, !PT ;  /* 0x00000032ff327212 */ /* 0x000fc400078e33ff */
[----:B----4-:R-:W-:Y:S02]  /*15bf0*/  LOP3.LUT R52, R30, 0x4, R21, 0x96, !PT ;  /* 0x000000041e347812 */ /* 0x010fe400078e9615 */
[----:B-1----:R-:W-:Y:S02]  /*15c00*/  LOP3.LUT R49, R49, UR5, RZ, 0x3c, !PT ;  /* 0x0000000531317c12 */ /* 0x002fe4000f8e3cff */
[----:B------:R-:W-:Y:S02]  /*15c10*/  SHF.L.W.U32.HI R30, R29, 0x1, R29 ;  /* 0x000000011d1e7819 */ /* 0x000fe40000010e1d */
[----:B------:R-:W-:Y:S02]  /*15c20*/  SHF.L.W.U32.HI R53, R53, 0x5, R53 ;  /* 0x0000000535357819 */ /* 0x000fe40000010e35 */
[----:B------:R-:W-:Y:S01]  /*15c30*/  SHF.L.W.U32.HI R51, R43, 0x5, R43 ;  /* 0x000000052b337819 */ /* 0x000fe20000010e2b */
[----:B------:R-:W-:Y:S01]  /*15c40*/  IMAD.SHL.U32 R21, R30, 0x80, RZ ;  /* 0x000000801e157824 */ /* 0x000fe200078e00ff */
[----:B------:R-:W-:-:S02]  /*15c50*/  SHF.L.W.U32.HI R29, R50, 0x7, R50 ;  /* 0x00000007321d7819 */ /* 0x000fc40000010e32 */
[-C--:B------:R-:W-:Y:S02]  /*15c60*/  LOP3.LUT R50, R49, R55.reuse, R52, 0x78, !PT ;  /* 0x0000003731327212 */ /* 0x080fe400078e7834 */
[----:B------:R-:W-:Y:S02]  /*15c70*/  LOP3.LUT R53, R53, UR8, RZ, 0x3c, !PT ;  /* 0x0000000835357c12 */ /* 0x000fe4000f8e3cff */
[----:B------:R-:W-:Y:S02]  /*15c80*/  LOP3.LUT R51, R51, R20, RZ, 0x3c, !PT ;  /* 0x0000001433337212 */ /* 0x000fe400078e3cff */
[----:B------:R-:W-:Y:S02]  /*15c90*/  LOP3.LUT R56, R12, UR4, RZ, 0x3c, !PT ;  /* 0x000000040c387c12 */ /* 0x000fe4000f8e3cff */
[----:B------:R-:W-:Y:S02]  /*15ca0*/  LOP3.LUT R45, R50, R55, R48, 0x96, !PT ;  /* 0x00000037322d7212 */ /* 0x000fe400078e9630 */
[----:B------:R-:W-:-:S02]  /*15cb0*/  LOP3.LUT R55, R56, R53, R51, 0x78, !PT ;  /* 0x0000003538377212 */ /* 0x000fc400078e7833 */
[----:B------:R-:W-:Y:S02]  /*15cc0*/  LOP3.LUT R12, R29, R21, R54, 0x96, !PT ;  /* 0x000000151d0c7212 */ /* 0x000fe400078e9636 */
[----:B------:R-:W-:Y:S01]  /*15cd0*/  LOP3.LUT R43, R48, R49, R52, 0x1e, !PT ;  /* 0x00000031302b7212 */ /* 0x000fe200078e1e34 */
[----:B------:R-:W1:Y:S01]  /*15ce0*/  LDC.64 R20, c[0x3][0x8] ;  /* 0x00c00200ff147b82 */ /* 0x000e620000000a00 */
        /* <DEDUP_REMOVED lines=9> */
[----:B------:R-:W-:-:S02]  /*15d80*/  LOP3.LUT R46, R53, R50, RZ, 0x3c, !PT ;  /* 0x00000032352e7212 */ /* 0x000fc400078e3cff */
[----:B------:R-:W-:Y:S01]  /*15d90*/  LOP3.LUT R54, R27, UR6, RZ, 0x3c, !PT ;  /* 0x000000061b367c12 */ /* 0x000fe2000f8e3cff */
[----:B------:R-:W3:Y:S01]  /*15da0*/  LDCU.128 UR4, c[0x3][0x10] ;  /* 0x00c00200ff0477ac */ /* 0x000ee20008000c00 */
[CCC-:B------:R-:W-:Y:S02]  /*15db0*/  LOP3.LUT R50, R56.reuse, R14.reuse, R55.reuse, 0x6c, !PT ;  /* 0x0000000e38327212 */ /* 0x1c0fe400078e6c37 */
[----:B------:R-:W-:Y:S02]  /*15dc0*/  LOP3.LUT R56, R56, R14, R55, 0x9c, !PT ;  /* 0x0000000e38387212 */ /* 0x000fe400078e9c37 */
[----:B------:R-:W-:Y:S02]  /*15dd0*/  LOP3.LUT R27, R58, R55, RZ, 0x3c, !PT ;  /* 0x000000373a1b7212 */ /* 0x000fe400078e3cff */
[----:B------:R-:W-:Y:S02]  /*15de0*/  LOP3.LUT R42, R42, R37, RZ, 0x3c, !PT ;  /* 0x000000252a2a7212 */ /* 0x000fe400078e3cff */
[----:B------:R-:W-:-:S02]  /*15df0*/  SHF.L.W.U32.HI R14, R39, 0xd, R39 ;  /* 0x0000000d270e7819 */ /* 0x000fc40000010e27 */
[----:B------:R-:W-:Y:S02]  /*15e00*/  LOP3.LUT R56, R56, R27, RZ, 0x3c, !PT ;  /* 0x0000001b38387212 */ /* 0x000fe400078e3cff */
[----:B------:R-:W-:Y:S02]  /*15e10*/  SHF.L.W.U32.HI R39, R38, 0xd, R38 ;  /* 0x0000000d26277819 */ /* 0x000fe40000010e26 */
[----:B------:R-:W-:Y:S01]  /*15e20*/  SHF.L.W.U32.HI R53, R42, 0x3, R42 ;  /* 0x000000032a357819 */ /* 0x000fe20000010e2a */
[----:B------:R-:W-:Y:S01]  /*15e30*/  IMAD.SHL.U32 R42, R14, 0x8, RZ ;  /* 0x000000080e2a7824 */ /* 0x000fe200078e00ff */
[----:B------:R-:W-:Y:S01]  /*15e40*/  SHF.L.W.U32.HI R51, R56, 0x3, R56 ;  /* 0x0000000338337819 */ /* 0x000fe20000010e38 */
[----:B------:R-:W-:Y:S01]  /*15e50*/  IMAD.SHL.U32 R38, R39, 0x8, RZ ;  /* 0x0000000827267824 */ /* 0x000fe200078e00ff */
[----:B------:R-:W-:Y:S02]  /*15e60*/  SHF.L.W.U32.HI R18, R18, 0x5, R18 ;  /* 0x0000000512127819 */ /* 0x000fe40000010e12 */
[----:B------:R-:W-:-:S02]  /*15e70*/  LOP3.LUT R47, R47, UR10, RZ, 0x3c, !PT ;  /* 0x0000000a2f2f7c12 */ /* 0x000fc4000f8e3cff */
[----:B-1----:R-:W-:Y:S02]  /*15e80*/  LOP3.LUT R55, R25, R20, RZ, 0x3c, !PT ;  /* 0x0000001419377212 */ /* 0x002fe400078e3cff */
[----:B------:R-:W-:Y:S02]  /*15e90*/  LOP3.LUT R56, R51, R52, R42, 0x96, !PT ;  /* 0x0000003433387212 */ /* 0x000fe400078e962a */
[----:B------:R-:W-:Y:S01]  /*15ea0*/  LOP3.LUT R44, R44, UR11, RZ, 0x3c, !PT ;  /* 0x0000000b2c2c7c12 */ /* 0x000fe2000f8e3cff */
[----:B------:R-:W1:Y:S01]  /*15eb0*/  LDCU.128 UR8, c[0x3][0x20] ;  /* 0x00c00400ff0877ac */ /* 0x000e620008000c00 */
[----:B------:R-:W-:Y:S02]  /*15ec0*/  LOP3.LUT R52, R18, R21, RZ, 0x3c, !PT ;  /* 0x0000001512347212 */ /* 0x000fe400078e3cff */
[----:B------:R-:W-:Y:S02]  /*15ed0*/  LOP3.LUT R36, R53, R39, R36, 0x96, !PT ;  /* 0x0000002735247212 */ /* 0x000fe400078e9624 */
[----:B------:R-:W-:-:S02]  /*15ee0*/  LOP3.LUT R21, R51, R14, R37, 0x96, !PT ;  /* 0x0000000e33157212 */ /* 0x000fc400078e9625 */
[----:B------:R-:W-:Y:S02]  /*15ef0*/  LOP3.LUT R20, R53, R50, R38, 0x96, !PT ;  /* 0x0000003235147212 */ /* 0x000fe400078e9626 */
[-C--:B------:R-:W-:Y:S02]  /*15f00*/  LOP3.LUT R25, R54, R47.reuse, R55, 0x78, !PT ;  /* 0x0000002f36197212 */ /* 0x080fe400078e7837 */
[----:B------:R-:W-:Y:S02]  /*15f10*/  LOP3.LUT R50, R49, R44, R52, 0x78, !PT ;  /* 0x0000002c31327212 */ /* 0x000fe400078e7834 */
[----:B------:R-:W-:Y:S02]  /*15f20*/  SHF.L.W.U32.HI R38, R36, 0x1, R36 ;  /* 0x0000000124267819 */ /* 0x000fe40000010e24 */
[----:B------:R-:W-:Y:S02]  /*15f30*/  SHF.L.W.U32.HI R21, R21, 0x1, R21 ;  /* 0x0000000115157819 */ /* 0x000fe40000010e15 */
[----:B------:R-:W-:Y:S01]  /*15f40*/  LOP3.LUT R42, R40, R54, R55, 0x1e, !PT ;  /* 0x00000036282a7212 */ /* 0x000fe200078e1e37 */
[----:B------:R-:W-:Y:S01]  /*15f50*/  IMAD.SHL.U32 R37, R38, 0x80, RZ ;  /* 0x0000008026257824 */ /* 0x000fe200078e00ff */
[----:B------:R-:W-:Y:S01]  /*15f60*/  LOP3.LUT R20, RZ, R20, RZ, 0x33, !PT ;  /* 0x00000014ff147212 */ /* 0x000fe200078e33ff */
[----:B------:R-:W-:Y:S01]  /*15f70*/  IMAD.SHL.U32 R54, R21, 0x80, RZ ;  /* 0x0000008015367824 */ /* 0x000fe200078e00ff */
[----:B------:R-:W-:-:S02]  /*15f80*/  LOP3.LUT R40, R25, R47, R40, 0x96, !PT ;  /* 0x0000002f19287212 */ /* 0x000fc400078e9628 */
[----:B------:R-:W-:Y:S02]  /*15f90*/  LOP3.LUT R56, RZ, R56, RZ, 0x33, !PT ;  /* 0x00000038ff387212 */ /* 0x000fe400078e33ff */
[----:B------:R-:W-:Y:S02]  /*15fa0*/  LOP3.LUT R49, R31, R49, R52, 0x1e, !PT ;  /* 0x000000311f317212 */ /* 0x000fe400078e1e34 */
[----:B------:R-:W-:Y:S02]  /*15fb0*/  LOP3.LUT R47, R50, R44, R31, 0x96, !PT ;  /* 0x0000002c322f7212 */ /* 0x000fe400078e961f */
[----:B------:R-:W-:Y:S02]  /*15fc0*/  SHF.L.W.U32.HI R18, R20, 0x7, R20 ;  /* 0x0000000714127819 */ /* 0x000fe40000010e14 */
[----:B------:R-:W-:Y:S02]  /*15fd0*/  SHF.L.W.U32.HI R36, R56, 0x7, R56 ;  /* 0x0000000738247819 */ /* 0x000fe40000010e38 */
[----:B------:R-:W-:-:S02]  /*15fe0*/  LOP3.LUT R44, R42, R40, R55, 0xf6, !PT ;  /* 0x000000282a2c7212 */ /* 0x000fc400078ef637 */
[----:B------:R-:W-:Y:S02]  /*15ff0*/  LOP3.LUT R31, R49, R47, R52, 0xf6, !PT ;  /* 0x0000002f311f7212 */ /* 0x000fe400078ef634 */
[----:B------:R-:W-:Y:S02]  /*16000*/  LOP3.LUT R52, R47, R52, RZ, 0x3c, !PT ;  /* 0x000000342f347212 */ /* 0x000fe400078e3cff */
[----:B------:R-:W-:Y:S02]  /*16010*/  LOP3.LUT R20, R18, R37, R53, 0x96, !PT ;  /* 0x0000002512147212 */ /* 0x000fe400078e9635 */
[----:B------:R-:W-:Y:S02]  /*16020*/  LOP3.LUT R37, R36, R54, R51, 0x96, !PT ;  /* 0x0000003624257212 */ /* 0x000fe400078e9633 */
[----:B------:R-:W-:Y:S02]  /*16030*/  LOP3.LUT R55, R40, R55, RZ, 0x3c, !PT ;  /* 0x0000003728377212 */ /* 0x000fe400078e3cff */
[----:B------:R-:W-:-:S02]  /*16040*/  LOP3.LUT R51, R44, R25, RZ, 0x3c, !PT ;  /* 0x000000192c337212 */ /* 0x000fc400078e3cff */
[----:B------:R-:W-:Y:S02]  /*16050*/  LOP3.LUT R44, R31, R50, RZ, 0x3c, !PT ;  /* 0x000000321f2c7212 */ /* 0x000fe400078e3cff */
[--C-:B------:R-:W-:Y:S02]  /*16060*/  LOP3.LUT R53, R49, R52, R50.reuse, 0x9c, !PT ;  /* 0x0000003431357212 */ /* 0x100fe400078e9c32 */
[----:B------:R-:W-:Y:S02]  /*16070*/  LOP3.LUT R54, R42, R55, R25, 0x9c, !PT ;  /* 0x000000372a367212 */ /* 0x000fe400078e9c19 */
[----:B------:R-:W-:Y:S02]  /*16080*/  SHF.L.W.U32.HI R31, R45, 0xd, R45 ;  /* 0x0000000d2d1f7819 */ /* 0x000fe40000010e2d */
[----:B------:R-:W-:Y:S02]  /*16090*/  LOP3.LUT R53, R53, R44, RZ, 0x3c, !PT ;  /* 0x0000002c35357212 */ /* 0x000fe400078e3cff */
[----:B------:R-:W-:Y:S01]  /*160a0*/  LOP3.LUT R54, R54, R51, RZ, 0x3c, !PT ;  /* 0x0000003336367212 */ /* 0x000fe200078e3cff */
[----:B------:R-:W-:Y:S01]  /*160b0*/  IMAD.SHL.U32 R45, R31, 0x8, RZ ;  /* 0x000000081f2d7824 */ /* 0x000fe200078e00ff */
[----:B------:R-:W-:-:S02]  /*160c0*/  LOP3.LUT R52, R49, R52, R50, 0x6c, !PT ;  /* 0x0000003431347212 */ /* 0x000fc400078e6c32 */
[----:B------:R-:W-:Y:S02]  /*160d0*/  SHF.L.W.U32.HI R48, R48, 0xd, R48 ;  /* 0x0000000d30307819 */ /* 0x000fe40000010e30 */
[----:B------:R-:W-:Y:S02]  /*160e0*/  SHF.L.W.U32.HI R50, R53, 0x3, R53 ;  /* 0x0000000335327819 */ /* 0x000fe40000010e35 */
[----:B------:R-:W-:Y:S01]  /*160f0*/  SHF.L.W.U32.HI R49, R54, 0x3, R54 ;  /* 0x0000000336317819 */ /* 0x000fe20000010e36 */
[----:B------:R-:W-:Y:S01]  /*16100*/  IMAD.SHL.U32 R53, R48, 0x8, RZ ;  /* 0x0000000830357824 */ /* 0x000fe200078e00ff */
[----:B------:R-:W-:Y:S02]  /*16110*/  LOP3.LUT R54, R42, R55, R25, 0x6c, !PT ;  /* 0x000000372a367212 */ /* 0x000fe400078e6c19 */
[----:B------:R-:W-:Y:S02]  /*16120*/  LOP3.LUT R55, R50, R32, R45, 0x96, !PT ;  /* 0x0000002032377212 */ /* 0x000fe400078e962d */
[----:B------:R-:W-:-:S02]  /*16130*/  SHF.L.W.U32.HI R45, R40, 0xd, R40 ;  /* 0x0000000d282d7819 */ /* 0x000fc40000010e28 */
[----:B------:R-:W-:Y:S02]  /*16140*/  LOP3.LUT R43, R43, R46, RZ, 0x3c, !PT ;  /* 0x0000002e2b2b7212 */ /* 0x000fe400078e3cff */
[----:B------:R-:W-:Y:S01]  /*16150*/  LOP3.LUT R40, R50, R31, R51, 0x96, !PT ;  /* 0x0000001f32287212 */ /* 0x000fe200078e9633 */
[----:B------:R-:W-:Y:S01]  /*16160*/  IMAD.SHL.U32 R32, R45, 0x8, RZ ;  /* 0x000000082d207824 */ /* 0x000fe200078e00ff */
[----:B------:R-:W-:Y:S02]  /*16170*/  SHF.L.W.U32.HI R51, R47, 0xd, R47 ;  /* 0x0000000d2f337819 */ /* 0x000fe40000010e2f */
[----:B------:R-:W-:Y:S02]  /*16180*/  LOP3.LUT R55, RZ, R55, RZ, 0x33, !PT ;  /* 0x00000037ff377212 */ /* 0x000fe400078e33ff */
[----:B------:R-:W-:Y:S02]  /*16190*/  LOP3.LUT R25, R49, R52, R53, 0x96, !PT ;  /* 0x0000003431197212 */ /* 0x000fe400078e9635 */
[----:B------:R-:W-:-:S02]  /*161a0*/  LOP3.LUT R33, R33, R28, RZ, 0x3c, !PT ;  /* 0x0000001c21217212 */ /* 0x000fc400078e3cff */
[----:B------:R-:W-:Y:S02]  /*161b0*/  SHF.L.W.U32.HI R53, R43, 0x3, R43 ;  /* 0x000000032b357819 */ /* 0x000fe40000010e2b */
[----:B------:R-:W-:Y:S01]  /*161c0*/  LOP3.LUT R43, R49, R48, R46, 0x96, !PT ;  /* 0x00000030312b7212 */ /* 0x000fe200078e962e */
[----:B------:R-:W-:Y:S01]  /*161d0*/  IMAD.SHL.U32 R46, R51, 0x8, RZ ;  /* 0x00000008332e7824 */ /* 0x000fe200078e00ff */
[----:B------:R-:W-:Y:S02]  /*161e0*/  SHF.L.W.U32.HI R47, R55, 0x7, R55 ;  /* 0x00000007372f7819 */ /* 0x000fe40000010e37 */
[----:B------:R-:W-:Y:S02]  /*161f0*/  SHF.L.W.U32.HI R55, R41, 0x3, R41 ;  /* 0x0000000329377819 */ /* 0x000fe40000010e29 */
[----:B------:R-:W-:Y:S02]  /*16200*/  SHF.L.W.U32.HI R33, R33, 0x3, R33 ;  /* 0x0000000321217819 */ /* 0x000fe40000010e21 */
[----:B------:R-:W-:-:S02]  /*16210*/  SHF.L.W.U32.HI R42, R24, 0xd, R24 ;  /* 0x0000000d182a7819 */ /* 0x000fc40000010e18 */
[----:B------:R-:W-:Y:S02]  /*16220*/  SHF.L.W.U32.HI R43, R43, 0x1, R43 ;  /* 0x000000012b2b7819 */ /* 0x000fe40000010e2b */
[----:B------:R-:W-:Y:S01]  /*16230*/  LOP3.LUT R34, R55, R34, R46, 0x96, !PT ;  /* 0x0000002237227212 */ /* 0x000fe200078e962e */
[----:B------:R-:W-:Y:S01]  /*16240*/  IMAD.SHL.U32 R24, R42, 0x8, RZ ;  /* 0x000000082a187824 */ /* 0x000fe200078e00ff */
[----:B------:R-:W-:Y:S02]  /*16250*/  LOP3.LUT R25, RZ, R25, RZ, 0x33, !PT ;  /* 0x00000019ff197212 */ /* 0x000fe400078e33ff */
[----:B------:R-:W-:Y:S01]  /*16260*/  LOP3.LUT R46, R33, R45, R44, 0x96, !PT ;  /* 0x0000002d212e7212 */ /* 0x000fe200078e962c */
[----:B------:R-:W-:Y:S01]  /*16270*/  IMAD.SHL.U32 R44, R43, 0x80, RZ ;  /* 0x000000802b2c7824 */ /* 0x000fe200078e00ff */
[----:B------:R-:W-:Y:S02]  /*16280*/  LOP3.LUT R32, R33, R35, R32, 0x96, !PT ;  /* 0x0000002321207212 */ /* 0x000fe400078e9620 */
[----:B------:R-:W-:-:S02]  /*16290*/  SHF.L.W.U32.HI R25, R25, 0x7, R25 ;  /* 0x0000000719197819 */ /* 0x000fc40000010e19 */
[----:B------:R-:W-:Y:S02]  /*162a0*/  SHF.L.W.U32.HI R46, R46, 0x1, R46 ;  /* 0x000000012e2e7819 */ /* 0x000fe40000010e2e */
[C---:B------:R-:W-:Y:S02]  /*162b0*/  LOP3.LUT R41, R53.reuse, R42, R27, 0x96, !PT ;  /* 0x0000002a35297212 */ /* 0x040fe400078e961b */
[----:B------:R-:W-:Y:S02]  /*162c0*/  LOP3.LUT R32, RZ, R32, RZ, 0x33, !PT ;  /* 0x00000020ff207212 */ /* 0x000fe400078e33ff */
[----:B------:R-:W-:Y:S02]  /*162d0*/  LOP3.LUT R24, R53, R54, R24, 0x96, !PT ;  /* 0x0000003635187212 */ /* 0x000fe400078e9618 */
[----:B------:R-:W-:Y:S01]  /*162e0*/  LOP3.LUT R27, R25, R44, R49, 0x96, !PT ;  /* 0x0000002c191b7212 */ /* 0x000fe200078e9631 */
[----:B------:R-:W-:Y:S01]  /*162f0*/  IMAD.SHL.U32 R44, R46, 0x80, RZ ;  /* 0x000000802e2c7824 */ /* 0x000fe200078e00ff */
[----:B------:R-:W-:-:S02]  /*16300*/  SHF.L.W.U32.HI R41, R41, 0x1, R41 ;  /* 0x0000000129297819 */ /* 0x000fc40000010e29 */
[----:B------:R-:W-:Y:S02]  /*16310*/  SHF.L.W.U32.HI R32, R32, 0x7, R32 ;  /* 0x0000000720207819 */ /* 0x000fe40000010e20 */
[----:B------:R-:W-:Y:S01]  /*16320*/  SHF.L.W.U32.HI R40, R40, 0x1, R40 ;  /* 0x0000000128287819 */ /* 0x000fe20000010e28 */
[----:B------:R-:W-:Y:S01]  /*16330*/  IMAD.SHL.U32 R49, R41, 0x80, RZ ;  /* 0x0000008029317824 */ /* 0x000fe200078e00ff */
[----:B------:R-:W-:Y:S02]  /*16340*/  LOP3.LUT R24, RZ, R24, RZ, 0x33, !PT ;  /* 0x00000018ff187212 */ /* 0x000fe400078e33ff */
[----:B------:R-:W-:Y:S01]  /*16350*/  LOP3.LUT R28, R55, R51, R28, 0x96, !PT ;  /* 0x00000033371c7212 */ /* 0x000fe200078e961c */
[----:B------:R-:W-:Y:S01]  /*16360*/  IMAD.SHL.U32 R35, R40, 0x80, RZ ;  /* 0x0000008028237824 */ /* 0x000fe200078e00ff */
[----:B------:R-:W-:Y:S02]  /*16370*/  LOP3.LUT R48, R25, R43, R48, 0x96, !PT ;  /* 0x0000002b19307212 */ /* 0x000fe400078e9630 */
[----:B------:R-:W-:-:S02]  /*16380*/  LOP3.LUT R33, R32, R44, R33, 0x96, !PT ;  /* 0x0000002c20217212 */ /* 0x000fc400078e9621 */
[----:B------:R-:W-:Y:S02]  /*16390*/  SHF.L.W.U32.HI R43, R43, 0xd, R43 ;  /* 0x0000000d2b2b7819 */ /* 0x000fe40000010e2b */
[----:B------:R-:W-:Y:S02]  /*163a0*/  SHF.L.W.U32.HI R44, R24, 0x7, R24 ;  /* 0x00000007182c7819 */ /* 0x000fe40000010e18 */
[----:B------:R-:W-:Y:S01]  /*163b0*/  LOP3.LUT R34, RZ, R34, RZ, 0x33, !PT ;  /* 0x00000022ff227212 */ /* 0x000fe200078e33ff */
[----:B------:R-:W-:Y:S01]  /*163c0*/  IMAD.SHL.U32 R52, R43, 0x8, RZ ;  /* 0x000000082b347824 */ /* 0x000fe200078e00ff */
[----:B------:R-:W-:Y:S02]  /*163d0*/  SHF.L.W.U32.HI R24, R28, 0x1, R28 ;  /* 0x000000011c187819 */ /* 0x000fe40000010e1c */
[----:B------:R-:W-:Y:S02]  /*163e0*/  LOP3.LUT R28, R44, R49, R53, 0x96, !PT ;  /* 0x000000312c1c7212 */ /* 0x000fe400078e9635 */
[----:B------:R-:W-:-:S02]  /*163f0*/  SHF.L.W.U32.HI R34, R34, 0x7, R34 ;  /* 0x0000000722227819 */ /* 0x000fc40000010e22 */
[C---:B------:R-:W-:Y:S02]  /*16400*/  SHF.L.W.U32.HI R49, R24.reuse, 0x3, R24 ;  /* 0x0000000318317819 */ /* 0x040fe40000010e18 */
[----:B------:R-:W-:Y:S01]  /*16410*/  LOP3.LUT R35, R47, R35, R50, 0x96, !PT ;  /* 0x000000232f237212 */ /* 0x000fe200078e9632 */
[----:B------:R-:W-:Y:S01]  /*16420*/  IMAD.SHL.U32 R50, R24, 0x80, RZ ;  /* 0x0000008018327824 */ /* 0x000fe200078e00ff */
[----:B------:R-:W-:Y:S02]  /*16430*/  LOP3.LUT R24, R34, R24, R51, 0x96, !PT ;  /* 0x0000001822187212 */ /* 0x000fe400078e9633 */
[----:B------:R-:W-:Y:S02]  /*16440*/  LOP3.LUT R39, R18, R38, R39, 0x96, !PT ;  /* 0x0000002612277212 */ /* 0x000fe400078e9627 */
[----:B------:R-:W-:Y:S02]  /*16450*/  LOP3.LUT R51, R49, R52, R38, 0x96, !PT ;  /* 0x0000003431337212 */ /* 0x000fe400078e9626 */
[----:B------:R-:W-:-:S02]  /*16460*/  LOP3.LUT R38, R29, R30, R23, 0x96, !PT ;  /* 0x0000001e1d267212 */ /* 0x000fc400078e9617 */
[----:B------:R-:W-:Y:S02]  /*16470*/  LOP3.LUT R23, R32, R46, R45, 0x96, !PT ;  /* 0x0000002e20177212 */ /* 0x000fe400078e962d */
[----:B------:R-:W-:Y:S02]  /*16480*/  LOP3.LUT R46, R49, R43, R46, 0x96, !PT ;  /* 0x0000002b312e7212 */ /* 0x000fe400078e962e */
[----:B------:R-:W-:Y:S02]  /*16490*/  LOP3.LUT R55, R34, R50, R55, 0x96, !PT ;  /* 0x0000003222377212 */ /* 0x000fe400078e9637 */
[C---:B------:R-:W-:Y:S02]  /*164a0*/  LOP3.LUT R31, R47.reuse, R40, R31, 0x96, !PT ;  /* 0x000000282f1f7212 */ /* 0x040fe400078e961f */
[----:B------:R-:W-:Y:S02]  /*164b0*/  SHF.L.W.U32.HI R50, R47, 0x3, R47 ;  /* 0x000000032f327819 */ /* 0x000fe40000010e2f */
[----:B------:R-:W-:-:S02]  /*164c0*/  SHF.L.W.U32.HI R52, R46, 0x1, R46 ;  /* 0x000000012e347819 */ /* 0x000fc40000010e2e */
[----:B------:R-:W-:Y:S02]  /*164d0*/  LOP3.LUT R47, R44, R41, R42, 0x96, !PT ;  /* 0x000000292c2f7212 */ /* 0x000fe400078e962a */
[----:B------:R-:W-:Y:S01]  /*164e0*/  SHF.L.W.U32.HI R42, R48, 0x5, R48 ;  /* 0x00000005302a7819 */ /* 0x000fe20000010e30 */
[----:B------:R-:W-:Y:S01]  /*164f0*/  IMAD.SHL.U32 R45, R52, 0x80, RZ ;  /* 0x00000080342d7824 */ /* 0x000fe200078e00ff */
[----:B------:R-:W-:Y:S02]  /*16500*/  SHF.L.W.U32.HI R54, R47, 0x5, R47 ;  /* 0x000000052f367819 */ /* 0x000fe40000010e2f */
[----:B------:R-:W-:Y:S02]  /*16510*/  SHF.L.W.U32.HI R47, R36, 0xd, R36 ;  /* 0x0000000d242f7819 */ /* 0x000fe40000010e24 */
[----:B------:R-:W-:Y:S02]  /*16520*/  SHF.L.W.U32.HI R48, R51, 0x7, R51 ;  /* 0x0000000733307819 */ /* 0x000fe40000010e33 */
[----:B------:R-:W-:-:S02]  /*16530*/  SHF.L.W.U32.HI R57, R39, 0x5, R39 ;  /* 0x0000000527397819 */ /* 0x000fc40000010e27 */
[----:B------:R-:W-:Y:S01]  /*16540*/  LOP3.LUT R39, R36, R21, R14, 0x96, !PT ;  /* 0x0000001524277212 */ /* 0x000fe200078e960e */
[----:B------:R-:W-:Y:S01]  /*16550*/  IMAD.SHL.U32 R36, R47, 0x8, RZ ;  /* 0x000000082f247824 */ /* 0x000fe200078e00ff */
[----:B------:R-:W-:Y:S02]  /*16560*/  LOP3.LUT R45, R48, R45, R49, 0x96, !PT ;  /* 0x0000002d302d7212 */ /* 0x000fe400078e9631 */
[----:B------:R-:W-:Y:S02]  /*16570*/  SHF.L.W.U32.HI R37, R37, 0x16, R37 ;  /* 0x0000001625257819 */ /* 0x000fe40000010e25 */
[----:B------:R-:W-:Y:S02]  /*16580*/  SHF.L.W.U32.HI R49, R55, 0x16, R55 ;  /* 0x0000001637317819 */ /* 0x000fe40000010e37 */
[----:B------:R-:W-:Y:S02]  /*16590*/  SHF.L.W.U32.HI R42, R42, 0xd, R42 ;  /* 0x0000000d2a2a7819 */ /* 0x000fe40000010e2a */
        /* <DEDUP_REMOVED lines=8> */
[----:B------:R-:W-:Y:S01]  /*16620*/  LOP3.LUT R36, R50, R47, R44, 0x96, !PT ;  /* 0x0000002f32247212 */ /* 0x000fe200078e962c */
[----:B------:R-:W-:Y:S01]  /*16630*/  IMAD.SHL.U32 R51, R46, 0x8, RZ ;  /* 0x000000082e337824 */ /* 0x000fe200078e00ff */
[----:B------:R-:W-:Y:S02]  /*16640*/  LOP3.LUT R35, R49, R46, R35, 0x96, !PT ;  /* 0x0000002e31237212 */ /* 0x000fe400078e9623 */
[----:B------:R-:W-:Y:S02]  /*16650*/  SHF.L.W.U32.HI R12, R12, 0x16, R12 ;  /* 0x000000160c0c7819 */ /* 0x000fe40000010e0c */
[----:B------:R-:W-:Y:S02]  /*16660*/  SHF.L.W.U32.HI R23, R23, 0x1, R23 ;  /* 0x0000000117177819 */ /* 0x000fe40000010e17 */
[----:B------:R-:W-:Y:S02]  /*16670*/  SHF.L.W.U32.HI R36, R36, 0x1, R36 ;  /* 0x0000000124247819 */ /* 0x000fe40000010e24 */
[----:B------:R-:W-:-:S02]  /*16680*/  SHF.L.W.U32.HI R53, R29, 0x7, R29 ;  /* 0x000000071d357819 */ /* 0x000fc40000010e1d */
[----:B------:R-:W-:Y:S02]  /*16690*/  LOP3.LUT R54, R57, R14, R54, 0x96, !PT ;  /* 0x0000000e39367212 */ /* 0x000fe400078e9636 */
[----:B------:R-:W-:Y:S02]  /*166a0*/  LOP3.LUT R29, R48, R52, R43, 0x96, !PT ;  /* 0x00000034301d7212 */ /* 0x000fe400078e962b */
[----:B------:R-:W-:Y:S02]  /*166b0*/  SHF.L.W.U32.HI R35, R35, 0x1, R35 ;  /* 0x0000000123237819 */ /* 0x000fe40000010e23 */
[----:B------:R-:W-:Y:S01]  /*166c0*/  LOP3.LUT R51, R49, R51, R12, 0x96, !PT ;  /* 0x0000003331337212 */ /* 0x000fe200078e960c */
[----:B------:R-:W-:Y:S01]  /*166d0*/  IMAD.SHL.U32 R12, R23, 0x80, RZ ;  /* 0x00000080170c7824 */ /* 0x000fe200078e00ff */
[----:B------:R-:W-:Y:S01]  /*166e0*/  SHF.L.W.U32.HI R54, R54, 0x7, R54 ;  /* 0x0000000736367819 */ /* 0x000fe20000010e36 */
[----:B------:R-:W-:Y:S01]  /*166f0*/  IMAD.SHL.U32 R44, R36, 0x80, RZ ;  /* 0x00000080242c7824 */ /* 0x000fe200078e00ff */
[----:B------:R-:W-:Y:S01]  /*16700*/  SHF.L.W.U32.HI R37, R29, 0x5, R29 ;  /* 0x000000051d257819 */ /* 0x000fe20000010e1d */
[----:B------:R-:W4:Y:S01]  /*16710*/  LDG.E.U8 R14, desc[UR16][R2.64+0x10] ;  /* 0x00001010020e7981 */ /* 0x000f22000c1e1100 */
[----:B-1----:R-:W-:Y:S01]  /*16720*/  LOP3.LUT R29, R52, UR11, RZ, 0x3c, !PT ;  /* 0x0000000b341d7c12 */ /* 0x002fe2000f8e3cff */
[----:B------:R-:W-:Y:S01]  /*16730*/  IMAD.SHL.U32 R52, R35, 0x80, RZ ;  /* 0x0000008023347824 */ /* 0x000fe200078e00ff */
[----:B------:R-:W-:-:S02]  /*16740*/  SHF.L.W.U32.HI R56, R51, 0x7, R51 ;  /* 0x0000000733387819 */ /* 0x000fc40000010e33 */
[----:B------:R-:W-:Y:S02]  /*16750*/  LOP3.LUT R43, R54, R12, R57, 0x96, !PT ;  /* 0x0000000c362b7212 */ /* 0x000fe400078e9639 */
[----:B------:R-:W-:Y:S02]  /*16760*/  SHF.L.W.U32.HI R58, R20, 0x16, R20 ;  /* 0x00000016143a7819 */ /* 0x000fe40000010e14 */
[----:B------:R-:W-:Y:S02]  /*16770*/  LOP3.LUT R44, R53, R44, R50, 0x96, !PT ;  /* 0x0000002c352c7212 */ /* 0x000fe400078e9632 */
[----:B------:R-:W-:Y:S02]  /*16780*/  LOP3.LUT R12, R40, UR10, RZ, 0x3c, !PT ;  /* 0x0000000a280c7c12 */ /* 0x000fe4000f8e3cff */
[----:B--2---:R-:W-:Y:S02]  /*16790*/  LOP3.LUT R20, R30, UR13, RZ, 0x3c, !PT ;  /* 0x0000000d1e147c12 */ /* 0x004fe4000f8e3cff */
[----:B------:R-:W-:-:S02]  /*167a0*/  LOP3.LUT R40, R54, R23, R42, 0x96, !PT ;  /* 0x0000001736287212 */ /* 0x000fc400078e962a */
[----:B------:R-:W-:Y:S02]  /*167b0*/  LOP3.LUT R30, R21, UR15, RZ, 0x3c, !PT ;  /* 0x0000000f151e7c12 */ /* 0x000fe4000f8e3cff */
[C---:B------:R-:W-:Y:S02]  /*167c0*/  LOP3.LUT R42, R53.reuse, R36, R47, 0x96, !PT ;  /* 0x00000024352a7212 */ /* 0x040fe400078e962f */
[----:B------:R-:W-:Y:S02]  /*167d0*/  LOP3.LUT R52, R56, R52, R49, 0x96, !PT ;  /* 0x0000003438347212 */ /* 0x000fe400078e9631 */
[----:B0-----:R-:W-:Y:S02]  /*167e0*/  LOP3.LUT R58, R58, UR23, RZ, 0x3c, !PT ;  /* 0x000000173a3a7c12 */ /* 0x001fe4000f8e3cff */
[----:B---3--:R-:W-:Y:S02]  /*167f0*/  LOP3.LUT R21, R54, UR7, RZ, 0x3c, !PT ;  /* 0x0000000736157c12 */ /* 0x008fe4000f8e3cff */
[----:B------:R-:W-:-:S02]  /*16800*/  LOP3.LUT R53, R53, UR27, RZ, 0x3c, !PT ;  /* 0x0000001b35357c12 */ /* 0x000fc4000f8e3cff */
[----:B------:R-:W-:Y:S02]  /*16810*/  LOP3.LUT R49, R32, UR25, RZ, 0x3c, !PT ;  /* 0x0000001920317c12 */ /* 0x000fe4000f8e3cff */
[----:B------:R-:W-:Y:S02]  /*16820*/  SHF.L.W.U32.HI R38, R38, 0x5, R38 ;  /* 0x0000000526267819 */ /* 0x000fe40000010e26 */
[----:B------:R-:W-:Y:S02]  /*16830*/  SHF.L.W.U32.HI R44, R44, 0x16, R44 ;  /* 0x000000162c2c7819 */ /* 0x000fe40000010e2c */
[----:B------:R-:W-:Y:S02]  /*16840*/  SHF.L.W.U32.HI R32, R33, 0x16, R33 ;  /* 0x0000001621207819 */ /* 0x000fe40000010e21 */
[----:B------:R-:W-:Y:S02]  /*16850*/  SHF.L.W.U32.HI R50, R45, 0x16, R45 ;  /* 0x000000162d327819 */ /* 0x000fe40000010e2d */
[----:B------:R-:W-:-:S02]  /*16860*/  LOP3.LUT R51, R53, R58, R21, 0x78, !PT ;  /* 0x0000003a35337212 */ /* 0x000fc400078e7815 */
[----:B------:R-:W-:Y:S02]  /*16870*/  LOP3.LUT R54, R30, R53, R21, 0x1e, !PT ;  /* 0x000000351e367212 */ /* 0x000fe400078e1e15 */
[----:B------:R-:W-:Y:S02]  /*16880*/  LOP3.LUT R33, R38, UR4, RZ, 0x3c, !PT ;  /* 0x0000000426217c12 */ /* 0x000fe4000f8e3cff */
[----:B------:R-:W-:Y:S02]  /*16890*/  SHF.L.W.U32.HI R53, R39, 0x5, R39 ;  /* 0x0000000527357819 */ /* 0x000fe40000010e27 */
[----:B------:R-:W-:Y:S02]  /*168a0*/  LOP3.LUT R45, R44, UR24, RZ, 0x3c, !PT ;  /* 0x000000182c2d7c12 */ /* 0x000fe4000f8e3cff */
[----:B------:R-:W-:Y:S02]  /*168b0*/  LOP3.LUT R38, R32, UR20, RZ, 0x3c, !PT ;  /* 0x0000001420267c12 */ /* 0x000fe4000f8e3cff */
[----:B------:R-:W-:-:S02]  /*168c0*/  LOP3.LUT R50, R50, UR12, RZ, 0x3c, !PT ;  /* 0x0000000c32327c12 */ /* 0x000fc4000f8e3cff */
[----:B------:R-:W-:Y:S02]  /*168d0*/  LOP3.LUT R47, R56, R35, R46, 0x96, !PT ;  /* 0x00000023382f7212 */ /* 0x000fe400078e962e */
[----:B------:R-:W-:Y:S01]  /*168e0*/  LOP3.LUT R34, R34, UR26, RZ, 0x3c, !PT ;  /* 0x0000001a22227c12 */ /* 0x000fe2000f8e3cff */
[----:B------:R-:W0:Y:S01]  /*168f0*/  LDCU.128 UR24, c[0x3][0x150] ;  /* 0x00c02a00ff1877ac */ /* 0x000e220008000c00 */
[----:B------:R-:W-:Y:S02]  /*16900*/  LOP3.LUT R53, R53, UR6, RZ, 0x3c, !PT ;  /* 0x0000000635357c12 */ /* 0x000fe4000f8e3cff */
[----:B------:R-:W-:Y:S02]  /*16910*/  LOP3.LUT R56, R56, UR22, RZ, 0x3c, !PT ;  /* 0x0000001638387c12 */ /* 0x000fe4000f8e3cff */
[----:B------:R-:W-:Y:S02]  /*16920*/  LOP3.LUT R39, R45, R38, R33, 0x78, !PT ;  /* 0x000000262d277212 */ /* 0x000fe400078e7821 */
[----:B------:R-:W-:-:S02]  /*16930*/  LOP3.LUT R30, R51, R58, R30, 0x96, !PT ;  /* 0x0000003a331e7212 */ /* 0x000fc400078e961e */
[----:B------:R-:W-:Y:S01]  /*16940*/  LOP3.LUT R48, R48, UR14, RZ, 0x3c, !PT ;  /* 0x0000000e30307c12 */ /* 0x000fe2000f8e3cff */
[----:B------:R-:W1:Y:S01]  /*16950*/  LDCU.128 UR12, c[0x3][0x120] ;  /* 0x00c02400ff0c77ac */ /* 0x000e620008000c00 */
[----:B------:R-:W-:Y:S02]  /*16960*/  LOP3.LUT R32, R50, R45, R33, 0x1e, !PT ;  /* 0x0000002d32207212 */ /* 0x000fe400078e1e21 */
[----:B------:R-:W-:Y:S02]  /*16970*/  LOP3.LUT R55, R34, R56, R53, 0x78, !PT ;  /* 0x0000003822377212 */ /* 0x000fe400078e7835 */
[----:B------:R-:W-:Y:S02]  /*16980*/  LOP3.LUT R50, R39, R38, R50, 0x96, !PT ;  /* 0x0000002627327212 */ /* 0x000fe400078e9632 */
[----:B------:R-:W-:Y:S02]  /*16990*/  LOP3.LUT R45, R30, R21, RZ, 0x3c, !PT ;  /* 0x000000151e2d7212 */ /* 0x000fe400078e3cff */
[----:B------:R-:W-:-:S02]  /*169a0*/  SHF.L.W.U32.HI R44, R43, 0x16, R43 ;  /* 0x000000162b2c7819 */ /* 0x000fc40000010e2b */
[----:B------:R-:W-:Y:S02]  /*169b0*/  SHF.L.W.U32.HI R52, R52, 0x16, R52 ;  /* 0x0000001634347819 */ /* 0x000fe40000010e34 */
[----:B------:R-:W-:Y:S02]  /*169c0*/  LOP3.LUT R46, R48, R34, R53, 0x1e, !PT ;  /* 0x00000022302e7212 */ /* 0x000fe400078e1e35 */
[----:B------:R-:W-:Y:S02]  /*169d0*/  LOP3.LUT R38, R54, R30, R21, 0xf6, !PT ;  /* 0x0000001e36267212 */ /* 0x000fe400078ef615 */
[----:B------:R-:W-:Y:S02]  /*169e0*/  LOP3.LUT R34, R55, R56, R48, 0x96, !PT ;  /* 0x0000003837227212 */ /* 0x000fe400078e9630 */
[----:B------:R-:W-:Y:S02]  /*169f0*/  LOP3.LUT R21, R50, R33, RZ, 0x3c, !PT ;  /* 0x0000002132157212 */ /* 0x000fe400078e3cff */
[----:B------:R-:W-:-:S02]  /*16a00*/  LOP3.LUT R48, R54, R45, R51, 0x6c, !PT ;  /* 0x0000002d36307212 */ /* 0x000fc400078e6c33 */
[----:B------:R-:W-:Y:S01]  /*16a10*/  LOP3.LUT R44, R44, UR5, RZ, 0x3c, !PT ;  /* 0x000000052c2c7c12 */ /* 0x000fe2000f8e3cff */
[----:B------:R-:W2:Y:S01]  /*16a20*/  LDCU.128 UR4, c[0x3][0x40] ;  /* 0x00c00800ff0477ac */ /* 0x000ea20008000c00 */
[----:B------:R-:W-:Y:S02]  /*16a30*/  LOP3.LUT R45, R54, R45, R51, 0x9c, !PT ;  /* 0x0000002d362d7212 */ /* 0x000fe400078e9c33 */
[----:B------:R-:W-:Y:S01]  /*16a40*/  LOP3.LUT R52, R52, UR21, RZ, 0x3c, !PT ;  /* 0x0000001534347c12 */ /* 0x000fe2000f8e3cff */
[----:B------:R-:W3:Y:S01]  /*16a50*/  LDCU.128 UR20, c[0x3][0x140] ;  /* 0x00c02800ff1477ac */ /* 0x000ee20008000c00 */
[C---:B------:R-:W-:Y:S02]  /*16a60*/  LOP3.LUT R54, R32.reuse, R50, R33, 0xf6, !PT ;  /* 0x0000003220367212 */ /* 0x040fe400078ef621 */
[CCC-:B------:R-:W-:Y:S02]  /*16a70*/  LOP3.LUT R33, R32.reuse, R21.reuse, R39.reuse, 0x6c, !PT ;  /* 0x0000001520217212 */ /* 0x1c0fe400078e6c27 */
[----:B------:R-:W-:-:S02]  /*16a80*/  LOP3.LUT R32, R32, R21, R39, 0x9c, !PT ;  /* 0x0000001520207212 */ /* 0x000fc400078e9c27 */
[-CC-:B------:R-:W-:Y:S02]  /*16a90*/  LOP3.LUT R21, R49, R52.reuse, R44.reuse, 0x78, !PT ;  /* 0x0000003431157212 */ /* 0x180fe400078e782c */
        /* <DEDUP_REMOVED lines=8> */
[CCC-:B------:R-:W-:Y:S02]  /*16b20*/  LOP3.LUT R43, R46.reuse, R57.reuse, R55.reuse, 0x6c, !PT ;  /* 0x000000392e2b7212 */ /* 0x1c0fe400078e6c37 */
[----:B------:R-:W-:Y:S02]  /*16b30*/  LOP3.LUT R57, R46, R57, R55, 0x9c, !PT ;  /* 0x000000392e397212 */ /* 0x000fe400078e9c37 */
[----:B------:R-:W-:-:S02]  /*16b40*/  LOP3.LUT R44, R54, R51, R21, 0x6c, !PT ;  /* 0x00000033362c7212 */ /* 0x000fc400078e6c15 */
[----:B------:R-:W-:Y:S02]  /*16b50*/  LOP3.LUT R46, R20, R55, RZ, 0x3c, !PT ;  /* 0x00000037142e7212 */ /* 0x000fe400078e3cff */
[----:B------:R-:W-:Y:S02]  /*16b60*/  LOP3.LUT R51, R54, R51, R21, 0x9c, !PT ;  /* 0x0000003336337212 */ /* 0x000fe400078e9c15 */
[----:B------:R-:W-:Y:S02]  /*16b70*/  LOP3.LUT R52, R52, R21, RZ, 0x3c, !PT ;  /* 0x0000001534347212 */ /* 0x000fe400078e3cff */
[----:B------:R-:W5:Y:S01]  /*16b80*/  LDC.64 R20, c[0x3][RZ] ;  /* 0x00c00000ff147b82 */ /* 0x000f620000000a00 */
[----:B------:R-:W-:Y:S02]  /*16b90*/  LOP3.LUT R41, R41, UR8, RZ, 0x3c, !PT ;  /* 0x0000000829297c12 */ /* 0x000fe4000f8e3cff */
[----:B------:R-:W-:Y:S01]  /*16ba0*/  LOP3.LUT R37, R37, UR9, RZ, 0x3c, !PT ;  /* 0x0000000925257c12 */ /* 0x000fe2000f8e3cff */
[----:B------:R-:W0:Y:S01]  /*16bb0*/  LDCU.128 UR8, c[0x3][0x60] ;  /* 0x00c00c00ff0877ac */ /* 0x000e220008000c00 */
[----:B------:R-:W-:-:S02]  /*16bc0*/  SHF.L.W.U32.HI R53, R50, 0xd, R50 ;  /* 0x0000000d32357819 */ /* 0x000fc40000010e32 */
[----:B------:R-:W-:Y:S02]  /*16bd0*/  LOP3.LUT R57, R57, R46, RZ, 0x3c, !PT ;  /* 0x0000002e39397212 */ /* 0x000fe400078e3cff */
[----:B------:R-:W-:Y:S01]  /*16be0*/  SHF.L.W.U32.HI R28, R28, 0x16, R28 ;  /* 0x000000161c1c7819 */ /* 0x000fe20000010e1c */
[----:B------:R-:W-:Y:S01]  /*16bf0*/  IMAD.SHL.U32 R55, R53, 0x8, RZ ;  /* 0x0000000835377824 */ /* 0x000fe200078e00ff */
[----:B------:R-:W-:Y:S02]  /*16c00*/  SHF.L.W.U32.HI R54, R47, 0x5, R47 ;  /* 0x000000052f367819 */ /* 0x000fe40000010e2f */
[----:B------:R-:W-:Y:S02]  /*16c10*/  SHF.L.W.U32.HI R47, R57, 0x3, R57 ;  /* 0x00000003392f7819 */ /* 0x000fe40000010e39 */
[----:B--2---:R-:W-:Y:S02]  /*16c20*/  LOP3.LUT R50, R28, UR5, RZ, 0x3c, !PT ;  /* 0x000000051c327c12 */ /* 0x004fe4000f8e3cff */
[----:B------:R-:W-:-:S02]  /*16c30*/  LOP3.LUT R28, R35, UR7, RZ, 0x3c, !PT ;  /* 0x00000007231c7c12 */ /* 0x000fc4000f8e3cff */
[----:B------:R-:W-:Y:S02]  /*16c40*/  LOP3.LUT R35, R54, UR4, RZ, 0x3c, !PT ;  /* 0x0000000436237c12 */ /* 0x000fe4000f8e3cff */
[C---:B------:R-:W-:Y:S02]  /*16c50*/  LOP3.LUT R55, R47.reuse, R48, R55, 0x96, !PT ;  /* 0x000000302f377212 */ /* 0x040fe400078e9637 */
[----:B------:R-:W-:Y:S02]  /*16c60*/  LOP3.LUT R54, R47, R53, R52, 0x96, !PT ;  /* 0x000000352f367212 */ /* 0x000fe400078e9634 */
[----:B------:R-:W-:Y:S02]  /*16c70*/  LOP3.LUT R56, RZ, R55, RZ, 0x33, !PT ;  /* 0x00000037ff387212 */ /* 0x000fe400078e33ff */
[----:B0-----:R-:W-:Y:S02]  /*16c80*/  LOP3.LUT R48, R18, UR8, RZ, 0x3c, !PT ;  /* 0x0000000812307c12 */ /* 0x001fe4000f8e3cff */
[----:B------:R-:W-:-:S02]  /*16c90*/  SHF.L.W.U32.HI R55, R40, 0x5, R40 ;  /* 0x0000000528377819 */ /* 0x000fc40000010e28 */
[----:B------:R-:W-:Y:S02]  /*16ca0*/  SHF.L.W.U32.HI R57, R54, 0x1, R54 ;  /* 0x0000000136397819 */ /* 0x000fe40000010e36 */
[----:B------:R-:W-:Y:S02]  /*16cb0*/  SHF.L.W.U32.HI R18, R42, 0x5, R42 ;  /* 0x000000052a127819 */ /* 0x000fe40000010e2a */
[----:B------:R-:W-:Y:S01]  /*16cc0*/  SHF.L.W.U32.HI R54, R31, 0x5, R31 ;  /* 0x000000051f367819 */ /* 0x000fe20000010e1f */
[----:B------:R-:W-:Y:S01]  /*16cd0*/  IMAD.SHL.U32 R31, R57, 0x80, RZ ;  /* 0x00000080391f7824 */ /* 0x000fe200078e00ff */
[----:B-----5:R-:W-:Y:S02]  /*16ce0*/  LOP3.LUT R20, R55, R20, RZ, 0x3c, !PT ;  /* 0x0000001437147212 */ /* 0x020fe400078e3cff */
[----:B------:R-:W-:Y:S02]  /*16cf0*/  LOP3.LUT R40, R18, UR9, RZ, 0x3c, !PT ;  /* 0x0000000912287c12 */ /* 0x000fe4000f8e3cff */
[----:B------:R-:W-:-:S02]  /*16d00*/  SHF.L.W.U32.HI R42, R56, 0x7, R56 ;  /* 0x00000007382a7819 */ /* 0x000fc40000010e38 */
[----:B------:R-:W-:Y:S02]  /*16d10*/  LOP3.LUT R18, R51, R52, RZ, 0x3c, !PT ;  /* 0x0000003433127212 */ /* 0x000fe400078e3cff */
[----:B------:R-:W-:Y:S02]  /*16d20*/  LOP3.LUT R51, R54, 0x5, R21, 0x96, !PT ;  /* 0x0000000536337812 */ /* 0x000fe400078e9615 */
[----:B------:R-:W-:Y:S02]  /*16d30*/  LOP3.LUT R52, R48, R35, R20, 0x78, !PT ;  /* 0x0000002330347212 */ /* 0x000fe400078e7814 */
[C---:B------:R-:W-:Y:S02]  /*16d40*/  LOP3.LUT R53, R42.reuse, R57, R53, 0x96, !PT ;  /* 0x000000392a357212 */ /* 0x040fe400078e9635 */
[----:B------:R-:W-:Y:S02]  /*16d50*/  LOP3.LUT R31, R42, R31, R47, 0x96, !PT ;  /* 0x0000001f2a1f7212 */ /* 0x000fe400078e962f */
[----:B------:R-:W-:-:S02]  /*16d60*/  LOP3.LUT R42, R40, R50, R51, 0x78, !PT ;  /* 0x00000032282a7212 */ /* 0x000fc400078e7833 */
[----:B------:R-:W-:Y:S02]  /*16d70*/  LOP3.LUT R35, R52, R35, R41, 0x96, !PT ;  /* 0x0000002334237212 */ /* 0x000fe400078e9629 */
[--C-:B------:R-:W-:Y:S02]  /*16d80*/  LOP3.LUT R21, R41, R48, R20.reuse, 0x1e, !PT ;  /* 0x0000003029157212 */ /* 0x100fe400078e1e14 */
[----:B------:R-:W-:Y:S02]  /*16d90*/  LOP3.LUT R41, R37, R40, R51, 0x1e, !PT ;  /* 0x0000002825297212 */ /* 0x000fe400078e1e33 */
[----:B------:R-:W-:Y:S02]  /*16da0*/  LOP3.LUT R50, R42, R50, R37, 0x96, !PT ;  /* 0x000000322a327212 */ /* 0x000fe400078e9625 */
[----:B------:R-:W-:Y:S02]  /*16db0*/  LOP3.LUT R47, R35, R20, RZ, 0x3c, !PT ;  /* 0x00000014232f7212 */ /* 0x000fe400078e3cff */
[----:B------:R-:W-:-:S02]  /*16dc0*/  LOP3.LUT R37, R21, R35, R20, 0xf6, !PT ;  /* 0x0000002315257212 */ /* 0x000fc400078ef614 */
[----:B------:R-:W-:Y:S02]  /*16dd0*/  LOP3.LUT R45, R45, R38, RZ, 0x3c, !PT ;  /* 0x000000262d2d7212 */ /* 0x000fe400078e3cff */
[----:B------:R-:W-:Y:S02]  /*16de0*/  SHF.L.W.U32.HI R49, R49, 0xd, R49 ;  /* 0x0000000d31317819 */ /* 0x000fe40000010e31 */
[----:B------:R-:W-:Y:S02]  /*16df0*/  SHF.L.W.U32.HI R56, R53, 0x5, R53 ;  /* 0x0000000535387819 */ /* 0x000fe40000010e35 */
[-CC-:B------:R-:W-:Y:S02]  /*16e00*/  LOP3.LUT R48, R21, R47.reuse, R52.reuse, 0x9c, !PT ;  /* 0x0000002f15307212 */ /* 0x180fe400078e9c34 */
[----:B------:R-:W-:Y:S02]  /*16e10*/  LOP3.LUT R37, R37, R52, RZ, 0x3c, !PT ;  /* 0x0000003425257212 */ /* 0x000fe400078e3cff */
[----:B------:R-:W-:Y:S01]  /*16e20*/  LOP3.LUT R53, R21, R47, R52, 0x6c, !PT ;  /* 0x0000002f15357212 */ /* 0x000fe200078e6c34 */
[----:B------:R-:W-:Y:S01]  /*16e30*/  IMAD.SHL.U32 R47, R49, 0x8, RZ ;  /* 0x00000008312f7824 */ /* 0x000fe200078e00ff */
[----:B------:R-:W-:Y:S01]  /*16e40*/  SHF.L.W.U32.HI R40, R45, 0x3, R45 ;  /* 0x000000032d287819 */ /* 0x000fe20000010e2d */
[----:B------:R-:W0:Y:S01]  /*16e50*/  LDC.64 R20, c[0x3][0x8] ;  /* 0x00c00200ff147b82 */ /* 0x000e220000000a00 */
[----:B------:R-:W-:-:S02]  /*16e60*/  SHF.L.W.U32.HI R45, R34, 0xd, R34 ;  /* 0x0000000d222d7819 */ /* 0x000fc40000010e22 */
[----:B------:R-:W-:Y:S02]  /*16e70*/  LOP3.LUT R34, R50, R51, RZ, 0x3c, !PT ;  /* 0x0000003332227212 */ /* 0x000fe400078e3cff */
[----:B------:R-:W-:Y:S01]  /*16e80*/  LOP3.LUT R48, R48, R37, RZ, 0x3c, !PT ;  /* 0x0000002530307212 */ /* 0x000fe200078e3cff */
[----:B------:R-:W-:Y:S01]  /*16e90*/  IMAD.SHL.U32 R54, R45, 0x8, RZ ;  /* 0x000000082d367824 */ /* 0x000fe200078e00ff */
[C---:B------:R-:W-:Y:S02]  /*16ea0*/  LOP3.LUT R53, R40.reuse, R53, R47, 0x96, !PT ;  /* 0x0000003528357212 */ /* 0x040fe400078e962f */
[----:B------:R-:W-:Y:S02]  /*16eb0*/  LOP3.LUT R46, R40, R49, R46, 0x96, !PT ;  /* 0x00000031282e7212 */ /* 0x000fe400078e962e */
[----:B------:R-:W-:Y:S02]  /*16ec0*/  LOP3.LUT R52, R41, R34, R42, 0x6c, !PT ;  /* 0x0000002229347212 */ /* 0x000fe400078e6c2a */
[----:B------:R-:W-:-:S02]  /*16ed0*/  SHF.L.W.U32.HI R47, R48, 0x3, R48 ;  /* 0x00000003302f7819 */ /* 0x000fc40000010e30 */
[C---:B------:R-:W-:Y:S02]  /*16ee0*/  LOP3.LUT R51, R41.reuse, R50, R51, 0xf6, !PT ;  /* 0x0000003229337212 */ /* 0x040fe400078ef633 */
[----:B------:R-:W-:Y:S02]  /*16ef0*/  LOP3.LUT R41, R41, R34, R42, 0x9c, !PT ;  /* 0x0000002229297212 */ /* 0x000fe400078e9c2a */
[----:B------:R-:W-:Y:S02]  /*16f00*/  SHF.L.W.U32.HI R34, R46, 0x1, R46 ;  /* 0x000000012e227819 */ /* 0x000fe40000010e2e */
[C---:B------:R-:W-:Y:S02]  /*16f10*/  LOP3.LUT R52, R47.reuse, R52, R54, 0x96, !PT ;  /* 0x000000342f347212 */ /* 0x040fe400078e9636 */
[----:B------:R-:W-:Y:S01]  /*16f20*/  LOP3.LUT R53, RZ, R53, RZ, 0x33, !PT ;  /* 0x00000035ff357212 */ /* 0x000fe200078e33ff */
[----:B------:R-:W-:Y:S01]  /*16f30*/  IMAD.SHL.U32 R46, R34, 0x80, RZ ;  /* 0x00000080222e7824 */ /* 0x000fe200078e00ff */
[----:B------:R-:W-:-:S02]  /*16f40*/  LOP3.LUT R38, R47, R45, R38, 0x96, !PT ;  /* 0x0000002d2f267212 */ /* 0x000fc400078e9626 */
[----:B------:R-:W-:Y:S02]  /*16f50*/  LOP3.LUT R52, RZ, R52, RZ, 0x33, !PT ;  /* 0x00000034ff347212 */ /* 0x000fe400078e33ff */
[----:B------:R-:W-:Y:S02]  /*16f60*/  SHF.L.W.U32.HI R53, R53, 0x7, R53 ;  /* 0x0000000735357819 */ /* 0x000fe40000010e35 */
[----:B------:R-:W-:Y:S02]  /*16f70*/  SHF.L.W.U32.HI R48, R38, 0x1, R38 ;  /* 0x0000000126307819 */ /* 0x000fe40000010e26 */
[----:B------:R-:W-:Y:S02]  /*16f80*/  SHF.L.W.U32.HI R52, R52, 0x7, R52 ;  /* 0x0000000734347819 */ /* 0x000fe40000010e34 */
[C---:B------:R-:W-:Y:S02]  /*16f90*/  LOP3.LUT R46, R53.reuse, R46, R40, 0x96, !PT ;  /* 0x0000002e352e7212 */ /* 0x040fe400078e9628 */
[----:B------:R-:W-:-:S02]  /*16fa0*/  LOP3.LUT R34, R53, R34, R49, 0x96, !PT ;  /* 0x0000002235227212 */ /* 0x000fc400078e9631 */
[----:B------:R-:W-:Y:S01]  /*16fb0*/  LOP3.LUT R49, R52, R48, R45, 0x96, !PT ;  /* 0x0000003034317212 */ /* 0x000fe200078e962d */
[----:B------:R-:W-:Y:S01]  /*16fc0*/  IMAD.SHL.U32 R48, R48, 0x80, RZ ;  /* 0x0000008030307824 */ /* 0x000fe200078e00ff */
[----:B------:R-:W-:Y:S02]  /*16fd0*/  SHF.L.W.U32.HI R45, R46, 0x16, R46 ;  /* 0x000000162e2d7819 */ /* 0x000fe40000010e2e */
[----:B0-----:R-:W-:Y:S02]  /*16fe0*/  LOP3.LUT R40, R23, R20, RZ, 0x3c, !PT ;  /* 0x0000001417287212 */ /* 0x001fe400078e3cff */
[----:B------:R-:W-:Y:S02]  /*16ff0*/  LOP3.LUT R20, R0, R45, RZ, 0x3c, !PT ;  /* 0x0000002d00147212 */ /* 0x000fe400078e3cff */
[----:B------:R-:W2:Y:S01]  /*17000*/  LDG.E.U8 R0, desc[UR16][R2.64+0x11] ;  /* 0x0000111002007981 */ /* 0x000ea2000c1e1100 */
[----:B------:R-:W-:Y:S02]  /*17010*/  SHF.L.W.U32.HI R27, R27, 0x16, R27 ;  /* 0x000000161b1b7819 */ /* 0x000fe40000010e1b */
[----:B------:R-:W-:-:S02]  /*17020*/  SHF.L.W.U32.HI R24, R24, 0x5, R24 ;  /* 0x0000000518187819 */ /* 0x000fc40000010e18 */
[----:B------:R-:W-:Y:S01]  /*17030*/  LOP3.LUT R27, R27, UR6, RZ, 0x3c, !PT ;  /* 0x000000061b1b7c12 */ /* 0x000fe2000f8e3cff */
[----:B------:R-:W0:Y:S01]  /*17040*/  LDCU.128 UR4, c[0x3][0x100] ;  /* 0x00c02000ff0477ac */ /* 0x000e220008000c00 */
[----:B------:R-:W-:Y:S02]  /*17050*/  LOP3.LUT R36, R36, UR10, RZ, 0x3c, !PT ;  /* 0x0000000a24247c12 */ /* 0x000fe4000f8e3cff */
[----:B------:R-:W-:Y:S01]  /*17060*/  LOP3.LUT R25, R25, UR11, RZ, 0x3c, !PT ;  /* 0x0000000b19197c12 */ /* 0x000fe2000f8e3cff */
[----:B------:R-:W5:Y:S01]  /*17070*/  LDCU.128 UR8, c[0x3][0x110] ;  /* 0x00c02200ff0877ac */ /* 0x000f620008000c00 */
[----:B------:R-:W-:Y:S02]  /*17080*/  LOP3.LUT R24, R24, R21, RZ, 0x3c, !PT ;  /* 0x0000001518187212 */ /* 0x000fe400078e3cff */
[----:B------:R-:W-:Y:S02]  /*17090*/  LOP3.LUT R38, R51, R42, RZ, 0x3c, !PT ;  /* 0x0000002a33267212 */ /* 0x000fe400078e3cff */
[----:B------:R-:W-:-:S02]  /*170a0*/  LOP3.LUT R42, R36, R27, R40, 0x78, !PT ;  /* 0x0000001b242a7212 */ /* 0x000fc400078e7828 */
[----:B------:R-:W-:Y:S02]  /*170b0*/  LOP3.LUT R45, R12, R36, R40, 0x1e, !PT ;  /* 0x000000240c2d7212 */ /* 0x000fe400078e1e28 */
[----:B------:R-:W-:Y:S02]  /*170c0*/  LOP3.LUT R36, R25, R28, R24, 0x78, !PT ;  /* 0x0000001c19247212 */ /* 0x000fe400078e7818 */
[----:B------:R-:W-:Y:S02]  /*170d0*/  LOP3.LUT R27, R42, R27, R12, 0x96, !PT ;  /* 0x0000001b2a1b7212 */ /* 0x000fe400078e960c */
[----:B------:R-:W-:Y:S02]  /*170e0*/  LOP3.LUT R23, R52, R48, R47, 0x96, !PT ;  /* 0x0000003034177212 */ /* 0x000fe400078e962f */
[----:B------:R-:W-:Y:S02]  /*170f0*/  SHF.L.W.U32.HI R12, R49, 0x5, R49 ;  /* 0x00000005310c7819 */ /* 0x000fe40000010e31 */
[----:B------:R-:W-:-:S02]  /*17100*/  LOP3.LUT R47, R29, R25, R24, 0x1e, !PT ;  /* 0x000000191d2f7212 */ /* 0x000fc400078e1e18 */
[----:B------:R-:W-:Y:S02]  /*17110*/  LOP3.LUT R28, R36, R28, R29, 0x96, !PT ;  /* 0x0000001c241c7212 */ /* 0x000fe400078e961d */
[----:B------:R-:W-:Y:S02]  /*17120*/  LOP3.LUT R25, R27, R40, RZ, 0x3c, !PT ;  /* 0x000000281b197212 */ /* 0x000fe400078e3cff */
[----:B------:R-:W-:Y:S02]  /*17130*/  LOP3.LUT R21, R17, R12, RZ, 0x3c, !PT ;  /* 0x0000000c11157212 */ /* 0x000fe400078e3cff */
[----:B------:R-:W-:Y:S02]  /*17140*/  LOP3.LUT R29, R45, R27, R40, 0xf6, !PT ;  /* 0x0000001b2d1d7212 */ /* 0x000fe400078ef628 */
[----:B------:R-:W-:Y:S02]  /*17150*/  LOP3.LUT R17, R47, R28, R24, 0xf6, !PT ;  /* 0x0000001c2f117212 */ /* 0x000fe400078ef618 */
[----:B------:R-:W-:-:S02]  /*17160*/  LOP3.LUT R40, R28, R24, RZ, 0x3c, !PT ;  /* 0x000000181c287212 */ /* 0x000fc400078e3cff */
[CCC-:B------:R-:W-:Y:S02]  /*17170*/  LOP3.LUT R12, R45.reuse, R25.reuse, R42.reuse, 0x6c, !PT ;  /* 0x000000192d0c7212 */ /* 0x1c0fe400078e6c2a */
[----:B------:R-:W-:Y:S02]  /*17180*/  LOP3.LUT R24, R45, R25, R42, 0x9c, !PT ;  /* 0x000000192d187212 */ /* 0x000fe400078e9c2a */
[----:B------:R-:W-:Y:S02]  /*17190*/  LOP3.LUT R29, R29, R42, RZ, 0x3c, !PT ;  /* 0x0000002a1d1d7212 */ /* 0x000fe400078e3cff */
[----:B------:R-:W-:Y:S02]  /*171a0*/  LOP3.LUT R17, R17, R36, RZ, 0x3c, !PT ;  /* 0x0000002411117212 */ /* 0x000fe400078e3cff */
[----:B------:R-:W-:Y:S02]  /*171b0*/  LOP3.LUT R42, R47, R40, R36, 0x9c, !PT ;  /* 0x000000282f2a7212 */ /* 0x000fe400078e9c24 */
[----:B------:R-:W-:-:S02]  /*171c0*/  SHF.L.W.U32.HI R50, R50, 0xd, R50 ;  /* 0x0000000d32327819 */ /* 0x000fc40000010e32 */
[----:B------:R-:W-:Y:S02]  /*171d0*/  LOP3.LUT R42, R42, R17, RZ, 0x3c, !PT ;  /* 0x000000112a2a7212 */ /* 0x000fe400078e3cff */
[----:B------:R-:W-:Y:S02]  /*171e0*/  SHF.L.W.U32.HI R35, R35, 0xd, R35 ;  /* 0x0000000d23237819 */ /* 0x000fe40000010e23 */
[----:B------:R-:W-:Y:S02]  /*171f0*/  LOP3.LUT R24, R24, R29, RZ, 0x3c, !PT ;  /* 0x0000001d18187212 */ /* 0x000fe400078e3cff */
[----:B------:R-:W-:Y:S01]  /*17200*/  LOP3.LUT R40, R47, R40, R36, 0x6c, !PT ;  /* 0x000000282f287212 */ /* 0x000fe200078e6c24 */
[----:B------:R-:W-:Y:S01]  /*17210*/  IMAD.SHL.U32 R45, R50, 0x8, RZ ;  /* 0x00000008322d7824 */ /* 0x000fe200078e00ff */
[----:B------:R-:W-:Y:S01]  /*17220*/  SHF.L.W.U32.HI R36, R42, 0x3, R42 ;  /* 0x000000032a247819 */ /* 0x000fe20000010e2a */
[----:B------:R-:W-:Y:S01]  /*17230*/  IMAD.SHL.U32 R42, R35, 0x8, RZ ;  /* 0x00000008232a7824 */ /* 0x000fe200078e00ff */
[----:B------:R-:W-:-:S02]  /*17240*/  SHF.L.W.U32.HI R25, R24, 0x3, R24 ;  /* 0x0000000318197819 */ /* 0x000fc40000010e18 */
[----:B------:R-:W-:Y:S02]  /*17250*/  SHF.L.W.U32.HI R30, R30, 0xd, R30 ;  /* 0x0000000d1e1e7819 */ /* 0x000fe40000010e1e */
[----:B------:R-:W-:Y:S02]  /*17260*/  SHF.L.W.U32.HI R24, R27, 0xd, R27 ;  /* 0x0000000d1b187819 */ /* 0x000fe40000010e1b */
[----:B------:R-:W-:Y:S02]  /*17270*/  LOP3.LUT R41, R41, R38, RZ, 0x3c, !PT ;  /* 0x0000002629297212 */ /* 0x000fe400078e3cff */
[----:B------:R-:W-:Y:S01]  /*17280*/  LOP3.LUT R32, R32, R39, RZ, 0x3c, !PT ;  /* 0x0000002720207212 */ /* 0x000fe200078e3cff */
[----:B------:R-:W-:Y:S01]  /*17290*/  IMAD.SHL.U32 R46, R30, 0x8, RZ ;  /* 0x000000081e2e7824 */ /* 0x000fe200078e00ff */
[----:B------:R-:W-:Y:S02]  /*172a0*/  LOP3.LUT R45, R36, R33, R45, 0x96, !PT ;  /* 0x00000021242d7212 */ /* 0x000fe400078e962d */
[----:B------:R-:W-:Y:S01]  /*172b0*/  LOP3.LUT R40, R25, R40, R42, 0x96, !PT ;  /* 0x0000002819287212 */ /* 0x000fe200078e962a */
[----:B------:R-:W-:Y:S01]  /*172c0*/  IMAD.SHL.U32 R42, R24, 0x8, RZ ;  /* 0x00000008182a7824 */ /* 0x000fe200078e00ff */
[----:B------:R-:W-:-:S02]  /*172d0*/  SHF.L.W.U32.HI R28, R28, 0xd, R28 ;  /* 0x0000000d1c1c7819 */ /* 0x000fc40000010e1c */
[----:B------:R-:W-:Y:S02]  /*172e0*/  LOP3.LUT R33, R36, R50, R29, 0x96, !PT ;  /* 0x0000003224217212 */ /* 0x000fe400078e961d */
[----:B------:R-:W-:Y:S02]  /*172f0*/  SHF.L.W.U32.HI R27, R41, 0x3, R41 ;  /* 0x00000003291b7819 */ /* 0x000fe40000010e29 */
[----:B------:R-:W-:Y:S02]  /*17300*/  SHF.L.W.U32.HI R29, R32, 0x3, R32 ;  /* 0x00000003201d7819 */ /* 0x000fe40000010e20 */
[----:B------:R-:W-:Y:S02]  /*17310*/  LOP3.LUT R38, R25, R35, R38, 0x96, !PT ;  /* 0x0000002319267212 */ /* 0x000fe400078e9626 */
[----:B------:R-:W-:Y:S01]  /*17320*/  LOP3.LUT R46, R27, R12, R46, 0x96, !PT ;  /* 0x0000000c1b2e7212 */ /* 0x000fe200078e962e */
[----:B------:R-:W-:Y:S01]  /*17330*/  IMAD.SHL.U32 R12, R28, 0x8, RZ ;  /* 0x000000081c0c7824 */ /* 0x000fe200078e00ff */
[----:B------:R-:W-:-:S02]  /*17340*/  LOP3.LUT R42, R29, R44, R42, 0x96, !PT ;  /* 0x0000002c1d2a7212 */ /* 0x000fc400078e962a */
[----:B------:R-:W-:Y:S02]  /*17350*/  SHF.L.W.U32.HI R18, R18, 0x3, R18 ;  /* 0x0000000312127819 */ /* 0x000fe40000010e12 */
[----:B------:R-:W-:Y:S02]  /*17360*/  SHF.L.W.U32.HI R38, R38, 0x1, R38 ;  /* 0x0000000126267819 */ /* 0x000fe40000010e26 */
[----:B------:R-:W-:Y:S02]  /*17370*/  LOP3.LUT R40, RZ, R40, RZ, 0x33, !PT ;  /* 0x00000028ff287212 */ /* 0x000fe400078e33ff */
[----:B------:R-:W-:Y:S02]  /*17380*/  LOP3.LUT R17, R29, R24, R17, 0x96, !PT ;  /* 0x000000181d117212 */ /* 0x000fe400078e9611 */
[----:B------:R-:W-:Y:S02]  /*17390*/  LOP3.LUT R42, RZ, R42, RZ, 0x33, !PT ;  /* 0x0000002aff2a7212 */ /* 0x000fe400078e33ff */
[----:B------:R-:W-:Y:S01]  /*173a0*/  LOP3.LUT R43, R18, R43, R12, 0x96, !PT ;  /* 0x0000002b122b7212 */ /* 0x000fe200078e960c */
[----:B------:R-:W-:Y:S01]  /*173b0*/  IMAD.SHL.U32 R12, R38, 0x80, RZ ;  /* 0x00000080260c7824 */ /* 0x000fe200078e00ff */
[----:B------:R-:W-:-:S02]  /*173c0*/  LOP3.LUT R45, RZ, R45, RZ, 0x33, !PT ;  /* 0x0000002dff2d7212 */ /* 0x000fc400078e33ff */
[----:B------:R-:W-:Y:S02]  /*173d0*/  SHF.L.W.U32.HI R40, R40, 0x7, R40 ;  /* 0x0000000728287819 */ /* 0x000fe40000010e28 */
[----:B------:R-:W-:Y:S02]  /*173e0*/  SHF.L.W.U32.HI R17, R17, 0x1, R17 ;  /* 0x0000000111117819 */ /* 0x000fe40000010e11 */
[----:B------:R-:W-:Y:S02]  /*173f0*/  SHF.L.W.U32.HI R42, R42, 0x7, R42 ;  /* 0x000000072a2a7819 */ /* 0x000fe40000010e2a */
[----:B------:R-:W-:Y:S02]  /*17400*/  LOP3.LUT R39, R18, R28, R39, 0x96, !PT ;  /* 0x0000001c12277212 */ /* 0x000fe400078e9627 */
[----:B------:R-:W-:Y:S02]  /*17410*/  SHF.L.W.U32.HI R33, R33, 0x1, R33 ;  /* 0x0000000121217819 */ /* 0x000fe40000010e21 */
[----:B------:R-:W-:-:S02]  /*17420*/  SHF.L.W.U32.HI R45, R45, 0x7, R45 ;  /* 0x000000072d2d7819 */ /* 0x000fc40000010e2d */
[----:B------:R-:W-:Y:S02]  /*17430*/  LOP3.LUT R25, R40, R12, R25, 0x96, !PT ;  /* 0x0000000c28197212 */ /* 0x000fe400078e9619 */
[----:B------:R-:W-:Y:S01]  /*17440*/  LOP3.LUT R12, R42, R17, R24, 0x96, !PT ;  /* 0x000000112a0c7212 */ /* 0x000fe200078e9618 */
[----:B------:R-:W-:Y:S01]  /*17450*/  IMAD.SHL.U32 R17, R17, 0x80, RZ ;  /* 0x0000008011117824 */ /* 0x000fe200078e00ff */
[----:B------:R-:W-:Y:S02]  /*17460*/  SHF.L.W.U32.HI R39, R39, 0x1, R39 ;  /* 0x0000000127277819 */ /* 0x000fe40000010e27 */
[----:B------:R-:W-:Y:S02]  /*17470*/  LOP3.LUT R43, RZ, R43, RZ, 0x33, !PT ;  /* 0x0000002bff2b7212 */ /* 0x000fe400078e33ff */
[----:B------:R-:W-:Y:S01]  /*17480*/  LOP3.LUT R50, R45, R33, R50, 0x96, !PT ;  /* 0x000000212d327212 */ /* 0x000fe200078e9632 */
[----:B------:R-:W-:Y:S01]  /*17490*/  IMAD.SHL.U32 R24, R39, 0x80, RZ ;  /* 0x0000008027187824 */ /* 0x000fe200078e00ff */
[----:B------:R-:W-:-:S02]  /*174a0*/  LOP3.LUT R35, R40, R38, R35, 0x96, !PT ;  /* 0x0000002628237212 */ /* 0x000fc400078e9623 */
[----:B------:R-:W-:Y:S02]  /*174b0*/  SHF.L.W.U32.HI R43, R43, 0x7, R43 ;  /* 0x000000072b2b7819 */ /* 0x000fe40000010e2b */
[----:B------:R-:W-:Y:S02]  /*174c0*/  LOP3.LUT R37, R27, R30, R37, 0x96, !PT ;  /* 0x0000001e1b257212 */ /* 0x000fe400078e9625 */
[----:B------:R-:W-:Y:S02]  /*174d0*/  LOP3.LUT R46, RZ, R46, RZ, 0x33, !PT ;  /* 0x0000002eff2e7212 */ /* 0x000fe400078e33ff */
[----:B------:R-:W-:Y:S02]  /*174e0*/  LOP3.LUT R29, R42, R17, R29, 0x96, !PT ;  /* 0x000000112a1d7212 */ /* 0x000fe400078e961d */
[----:B------:R-:W-:Y:S01]  /*174f0*/  SHF.L.W.U32.HI R17, R50, 0x5, R50 ;  /* 0x0000000532117819 */ /* 0x000fe20000010e32 */
[----:B------:R-:W-:Y:S01]  /*17500*/  IMAD.SHL.U32 R33, R33, 0x80, RZ ;  /* 0x0000008021217824 */ /* 0x000fe200078e00ff */
[----:B------:R-:W-:-:S02]  /*17510*/  SHF.L.W.U32.HI R35, R35, 0x5, R35 ;  /* 0x0000000523237819 */ /* 0x000fc40000010e23 */
[----:B------:R-:W-:Y:S02]  /*17520*/  SHF.L.W.U32.HI R34, R34, 0x5, R34 ;  /* 0x0000000522227819 */ /* 0x000fe40000010e22 */
[----:B------:R-:W-:Y:S02]  /*17530*/  LOP3.LUT R28, R43, R39, R28, 0x96, !PT ;  /* 0x000000272b1c7212 */ /* 0x000fe400078e961c */
[----:B------:R-:W-:Y:S02]  /*17540*/  SHF.L.W.U32.HI R37, R37, 0x1, R37 ;  /* 0x0000000125257819 */ /* 0x000fe40000010e25 */
[----:B------:R-:W-:Y:S02]  /*17550*/  SHF.L.W.U32.HI R46, R46, 0x7, R46 ;  /* 0x000000072e2e7819 */ /* 0x000fe40000010e2e */
[----:B------:R-:W-:Y:S02]  /*17560*/  LOP3.LUT R43, R43, R24, R18, 0x96, !PT ;  /* 0x000000182b2b7212 */ /* 0x000fe400078e9612 */
[----:B------:R-:W-:-:S02]  /*17570*/  SHF.L.W.U32.HI R23, R23, 0x16, R23 ;  /* 0x0000001617177819 */ /* 0x000fc40000010e17 */
[----:B------:R-:W-:Y:S02]  /*17580*/  LOP3.LUT R22, R22, R17, RZ, 0x3c, !PT ;  /* 0x0000001116167212 */ /* 0x000fe400078e3cff */
[----:B------:R-:W-:Y:S02]  /*17590*/  SHF.L.W.U32.HI R24, R25, 0x16, R25 ;  /* 0x0000001619187819 */ /* 0x000fe40000010e19 */
[----:B------:R-:W-:Y:S02]  /*175a0*/  SHF.L.W.U32.HI R35, R35, 0xd, R35 ;  /* 0x0000000d23237819 */ /* 0x000fe40000010e23 */
[----:B------:R-:W-:Y:S02]  /*175b0*/  SHF.L.W.U32.HI R17, R34, 0x3, R34 ;  /* 0x0000000322117819 */ /* 0x000fe40000010e22 */
[----:B------:R-:W-:Y:S02]  /*175c0*/  SHF.L.W.U32.HI R12, R12, 0x5, R12 ;  /* 0x000000050c0c7819 */ /* 0x000fe40000010e0c */
[----:B------:R-:W-:-:S02]  /*175d0*/  LOP3.LUT R36, R45, R33, R36, 0x96, !PT ;  /* 0x000000212d247212 */ /* 0x000fc400078e9624 */
[----:B------:R-:W-:Y:S02]  /*175e0*/  LOP3.LUT R30, R46, R37, R30, 0x96, !PT ;  /* 0x000000252e1e7212 */ /* 0x000fe400078e961e */
[----:B------:R-:W-:Y:S02]  /*175f0*/  SHF.L.W.U32.HI R18, R29, 0x16, R29 ;  /* 0x000000161d127819 */ /* 0x000fe40000010e1d */
[----:B------:R-:W-:Y:S02]  /*17600*/  SHF.L.W.U32.HI R43, R43, 0x16, R43 ;  /* 0x000000162b2b7819 */ /* 0x000fe40000010e2b */
[----:B------:R-:W-:Y:S01]  /*17610*/  SHF.L.W.U32.HI R23, R23, 0xd, R23 ;  /* 0x0000000d17177819 */ /* 0x000fe20000010e17 */
[----:B------:R-:W-:Y:S01]  /*17620*/  IMAD.SHL.U32 R25, R35, 0x8, RZ ;  /* 0x0000000823197824 */ /* 0x000fe200078e00ff */
[----:B------:R-:W-:Y:S02]  /*17630*/  LOP3.LUT R24, R13, R24, RZ, 0x3c, !PT ;  /* 0x000000180d187212 */ /* 0x000fe400078e3cff */
[----:B------:R-:W-:-:S02]  /*17640*/  LOP3.LUT R12, R17, R35, R12, 0x96, !PT ;  /* 0x00000023110c7212 */ /* 0x000fc400078e960c */
[----:B------:R-:W-:Y:S02]  /*17650*/  SHF.L.W.U32.HI R13, R28, 0x5, R28 ;  /* 0x000000051c0d7819 */ /* 0x000fe40000010e1c */
[----:B------:R-:W-:Y:S02]  /*17660*/  SHF.L.W.U32.HI R30, R30, 0x5, R30 ;  /* 0x000000051e1e7819 */ /* 0x000fe40000010e1e */
[----:B------:R-:W-:Y:S01]  /*17670*/  LOP3.LUT R11, R11, R18, RZ, 0x3c, !PT ;  /* 0x000000120b0b7212 */ /* 0x000fe200078e3cff */
[----:B------:R-:W-:Y:S01]  /*17680*/  IMAD.SHL.U32 R18, R23, 0x8, RZ ;  /* 0x0000000817127824 */ /* 0x000fe200078e00ff */
[----:B------:R-:W-:Y:S02]  /*17690*/  SHF.L.W.U32.HI R28, R43, 0x3, R43 ;  /* 0x000000032b1c7819 */ /* 0x000fe40000010e2b */
[----:B------:R-:W-:Y:S02]  /*176a0*/  SHF.L.W.U32.HI R36, R36, 0x16, R36 ;  /* 0x0000001624247819 */ /* 0x000fe40000010e24 */
[----:B------:R-:W-:-:S02]  /*176b0*/  SHF.L.W.U32.HI R31, R31, 0x16, R31 ;  /* 0x000000161f1f7819 */ /* 0x000fc40000010e1f */
[----:B------:R-:W-:Y:S02]  /*176c0*/  SHF.L.W.U32.HI R12, R12, 0x1, R12 ;  /* 0x000000010c0c7819 */ /* 0x000fe40000010e0c */
[----:B------:R-:W-:Y:S02]  /*176d0*/  LOP3.LUT R25, R17, R25, R30, 0x96, !PT ;  /* 0x0000001911197212 */ /* 0x000fe400078e961e */
[C---:B------:R-:W-:Y:S02]  /*176e0*/  LOP3.LUT R36, R28.reuse, R23, R36, 0x96, !PT ;  /* 0x000000171c247212 */ /* 0x040fe400078e9624 */
[----:B------:R-:W-:Y:S01]  /*176f0*/  LOP3.LUT R31, R28, R18, R31, 0x96, !PT ;  /* 0x000000121c1f7212 */ /* 0x000fe200078e961f */
[----:B------:R-:W-:Y:S01]  /*17700*/  IMAD.SHL.U32 R18, R12, 0x80, RZ ;  /* 0x000000800c127824 */ /* 0x000fe200078e00ff */
[----:B------:R-:W-:Y:S02]  /*17710*/  SHF.L.W.U32.HI R25, R25, 0x7, R25 ;  /* 0x0000000719197819 */ /* 0x000fe40000010e19 */
[----:B------:R-:W-:-:S02]  /*17720*/  SHF.L.W.U32.HI R36, R36, 0x1, R36 ;  /* 0x0000000124247819 */ /* 0x000fc40000010e24 */
[----:B------:R-:W-:Y:S02]  /*17730*/  LOP3.LUT R26, R26, R13, RZ, 0x3c, !PT ;  /* 0x0000000d1a1a7212 */ /* 0x000fe400078e3cff */
[----:B------:R-:W-:Y:S02]  /*17740*/  LOP3.LUT R15, R12, 0x6b204172, R15, 0x96, !PT ;  /* 0x6b2041720c0f7812 */ /* 0x000fe400078e960f */
[C---:B------:R-:W-:Y:S02]  /*17750*/  LOP3.LUT R12, R25.reuse, R12, R35, 0x96, !PT ;  /* 0x0000000c190c7212 */ /* 0x040fe400078e9623 */
[C---:B------:R-:W-:Y:S02]  /*17760*/  LOP3.LUT R13, R25.reuse, R18, R17, 0x96, !PT ;  /* 0x00000012190d7212 */ /* 0x040fe400078e9611 */
[----:B------:R-:W-:Y:S01]  /*17770*/  LOP3.LUT R16, R25, 0x3434362c, R16, 0x96, !PT ;  /* 0x3434362c19107812 */ /* 0x000fe200078e9610 */
[----:B------:R-:W-:Y:S01]  /*17780*/  IMAD.SHL.U32 R25, R36, 0x80, RZ ;  /* 0x0000008024197824 */ /* 0x000fe200078e00ff */
[----:B------:R-:W-:-:S02]  /*17790*/  SHF.L.W.U32.HI R18, R31, 0x7, R31 ;  /* 0x000000071f127819 */ /* 0x000fc40000010e1f */
[----:B------:R-:W-:Y:S02]  /*177a0*/  LOP3.LUT R19, R19, R56, RZ, 0x3c, !PT ;  /* 0x0000003813137212 */ /* 0x000fe400078e3cff */
[C---:B------:R-:W-:Y:S02]  /*177b0*/  LOP3.LUT R23, R18.reuse, R36, R23, 0x96, !PT ;  /* 0x0000002412177212 */ /* 0x040fe400078e9617 */
[C---:B------:R-:W-:Y:S02]  /*177c0*/  LOP3.LUT R25, R18.reuse, R25, R28, 0x96, !PT ;  /* 0x0000001912197212 */ /* 0x040fe400078e961c */
[----:B------:R-:W-:Y:S02]  /*177d0*/  LOP3.LUT R18, R18, 0x2042656c, R5, 0x96, !PT ;  /* 0x2042656c12127812 */ /* 0x000fe400078e9605 */
[----:B------:R-:W-:Y:S02]  /*177e0*/  SHF.L.W.U32.HI R5, R12, 0x5, R12 ;  /* 0x000000050c057819 */ /* 0x000fe40000010e0c */
[----:B------:R-:W-:-:S02]  /*177f0*/  LOP3.LUT R17, R36, 0x656e2d48, R4, 0x96, !PT ;  /* 0x656e2d4824117812 */ /* 0x000fc400078e9604 */
[----:B------:R-:W-:Y:S02]  /*17800*/  SHF.L.W.U32.HI R4, R13, 0x16, R13 ;  /* 0x000000160d047819 */ /* 0x000fe40000010e0d */
[----:B------:R-:W-:Y:S01]  /*17810*/  LOP3.LUT R8, R8, R5, RZ, 0x3c, !PT ;  /* 0x0000000508087212 */ /* 0x000fe200078e3cff */
[C---:B----4-:R-:W-:Y:S01]  /*17820*/  IMAD.SHL.U32 R5, R14.reuse, 0x40000000, RZ ;  /* 0x400000000e057824 */ /* 0x050fe200078e00ff */
[----:B------:R-:W-:Y:S02]  /*17830*/  LOP3.LUT R9, R9, R4, RZ, 0x3c, !PT ;  /* 0x0000000409097212 */ /* 0x000fe400078e3cff */
[----:B------:R-:W-:Y:S02]  /*17840*/  LOP3.LUT R4, R14, 0x1, RZ, 0xc0, !PT ;  /* 0x000000010e047812 */ /* 0x000fe400078ec0ff */
[----:B------:R-:W-:Y:S02]  /*17850*/  SHF.R.S32.HI R5, RZ, 0x1f, R5 ;  /* 0x0000001fff057819 */ /* 0x000fe40000011405 */
[----:B------:R-:W-:Y:S01]  /*17860*/  SHF.L.W.U32.HI R12, R25, 0x16, R25 ;  /* 0x00000016190c7819 */ /* 0x000fe20000010e19 */
[----:B------:R-:W-:Y:S01]  /*17870*/  IMAD.MOV R39, RZ, RZ, -R4 ;  /* 0x000000ffff277224 */ /* 0x000fe200078e0a04 */
[----:B---3--:R-:W-:Y:S01]  /*17880*/  LOP3.LUT R4, R5, UR20, RZ, 0xc0, !PT ;  /* 0x0000001405047c12 */ /* 0x008fe2000f8ec0ff */
[----:B------:R-:W-:Y:S01]  /*17890*/  IMAD.SHL.U32 R37, R37, 0x80, RZ ;  /* 0x0000008025257824 */ /* 0x000fe200078e00ff */
[----:B------:R-:W-:-:S02]  /*178a0*/  LOP3.LUT R7, R7, R12, RZ, 0x3c, !PT ;  /* 0x0000000c07077212 */ /* 0x000fc400078e3cff */
[----:B------:R-:W-:Y:S02]  /*178b0*/  SHF.L.W.U32.HI R23, R23, 0x5, R23 ;  /* 0x0000000517177819 */ /* 0x000fe40000010e17 */
[----:B0-----:R-:W-:Y:S02]  /*178c0*/  LOP3.LUT R12, R4, UR4, R39, 0x78, !PT ;  /* 0x00000004040c7c12 */ /* 0x001fe4000f8e7827 */
[C---:B------:R-:W-:Y:S02]  /*178d0*/  LOP3.LUT R4, R5.reuse, UR24, RZ, 0xc0, !PT ;  /* 0x0000001805047c12 */ /* 0x040fe4000f8ec0ff */
[----:B------:R-:W-:Y:S02]  /*178e0*/  LOP3.LUT R6, R6, R23, RZ, 0x3c, !PT ;  /* 0x0000001706067212 */ /* 0x000fe400078e3cff */
[----:B------:R-:W-:Y:S02]  /*178f0*/  LOP3.LUT R37, R46, R37, R27, 0x96, !PT ;  /* 0x000000252e257212 */ /* 0x000fe400078e961b */
[----:B------:R-:W-:-:S02]  /*17900*/  LOP3.LUT R13, R5, UR21, RZ, 0xc0, !PT ;  /* 0x00000015050d7c12 */ /* 0x000fc4000f8ec0ff */
[C---:B------:R-:W-:Y:S02]  /*17910*/  LOP3.LUT R23, R5.reuse, UR22, RZ, 0xc0, !PT ;  /* 0x0000001605177c12 */ /* 0x040fe4000f8ec0ff */
[C---:B------:R-:W-:Y:S01]  /*17920*/  LOP3.LUT R25, R5.reuse, UR23, RZ, 0xc0, !PT ;  /* 0x0000001705197c12 */ /* 0x040fe2000f8ec0ff */
[----:B------:R-:W0:Y:S01]  /*17930*/  LDCU.128 UR20, c[0x3][0x170] ;  /* 0x00c02e00ff1477ac */ /* 0x000e220008000c00 */
[--C-:B-----5:R-:W-:Y:S02]  /*17940*/  LOP3.LUT R27, R4, UR8, R39.reuse, 0x78, !PT ;  /* 0x00000008041b7c12 */ /* 0x120fe4000f8e7827 */
[----:B------:R-:W-:Y:S02]  /*17950*/  LOP3.LUT R4, R5, UR28, RZ, 0xc0, !PT ;  /* 0x0000001c05047c12 */ /* 0x000fe4000f8ec0ff */
[--C-:B------:R-:W-:Y:S02]  /*17960*/  LOP3.LUT R13, R13, UR5, R39.reuse, 0x78, !PT ;  /* 0x000000050d0d7c12 */ /* 0x100fe4000f8e7827 */
[----:B------:R-:W-:-:S02]  /*17970*/  LOP3.LUT R23, R23, UR6, R39, 0x78, !PT ;  /* 0x0000000617177c12 */ /* 0x000fc4000f8e7827 */
[--C-:B------:R-:W-:Y:S01]  /*17980*/  LOP3.LUT R25, R25, UR7, R39.reuse, 0x78, !PT ;  /* 0x0000000719197c12 */ /* 0x100fe2000f8e7827 */
[----:B------:R-:W3:Y:S01]  /*17990*/  LDCU.128 UR4, c[0x3][0x130] ;  /* 0x00c02600ff0477ac */ /* 0x000ee20008000c00 */
[C---:B------:R-:W-:Y:S02]  /*179a0*/  LOP3.LUT R32, R5.reuse, UR29, RZ, 0xc0, !PT ;  /* 0x0000001d05207c12 */ /* 0x040fe4000f8ec0ff */
[C---:B------:R-:W-:Y:S02]  /*179b0*/  LOP3.LUT R33, R5.reuse, UR30, RZ, 0xc0, !PT ;  /* 0x0000001e05217c12 */ /* 0x040fe4000f8ec0ff */
[----:B------:R-:W-:Y:S01]  /*179c0*/  LOP3.LUT R34, R5, UR31, RZ, 0xc0, !PT ;  /* 0x0000001f05227c12 */ /* 0x000fe2000f8ec0ff */
[----:B------:R-:W4:Y:S01]  /*179d0*/  LDCU.128 UR28, c[0x3][0x1a0] ;  /* 0x00c03400ff1c77ac */ /* 0x000f220008000c00 */
[--C-:B-1----:R-:W-:Y:S02]  /*179e0*/  LOP3.LUT R31, R4, UR12, R39.reuse, 0x78, !PT ;  /* 0x0000000c041f7c12 */ /* 0x102fe4000f8e7827 */
[----:B------:R-:W5:Y:S01]  /*179f0*/  LDG.E.U8 R4, desc[UR16][R2.64+0x12] ;  /* 0x0000121002047981 */ /* 0x000f62000c1e1100 */
[----:B------:R-:W-:-:S02]  /*17a00*/  LOP3.LUT R32, R32, UR13, R39, 0x78, !PT ;  /* 0x0000000d20207c12 */ /* 0x000fc4000f8e7827 */
[--C-:B------:R-:W-:Y:S02]  /*17a10*/  LOP3.LUT R33, R33, UR14, R39.reuse, 0x78, !PT ;  /* 0x0000000e21217c12 */ /* 0x100fe4000f8e7827 */
[----:B------:R-:W-:Y:S01]  /*17a20*/  LOP3.LUT R34, R34, UR15, R39, 0x78, !PT ;  /* 0x0000000f22227c12 */ /* 0x000fe2000f8e7827 */
[----:B------:R-:W1:Y:S01]  /*17a30*/  LDCU.128 UR12, c[0x3][0x1b0] ;  /* 0x00c03600ff0c77ac */ /* 0x000e620008000c00 */
[----:B------:R-:W-:Y:S02]  /*17a40*/  SHF.L.W.U32.HI R37, R37, 0x16, R37 ;  /* 0x0000001625257819 */ /* 0x000fe40000010e25 */
[C---:B------:R-:W-:Y:S02]  /*17a50*/  LOP3.LUT R28, R5.reuse, UR25, RZ, 0xc0, !PT ;  /* 0x00000019051c7c12 */ /* 0x040fe4000f8ec0ff */
[C---:B------:R-:W-:Y:S02]  /*17a60*/  LOP3.LUT R29, R5.reuse, UR26, RZ, 0xc0, !PT ;  /* 0x0000001a051d7c12 */ /* 0x040fe4000f8ec0ff */
[----:B------:R-:W-:Y:S01]  /*17a70*/  LOP3.LUT R30, R5, UR27, RZ, 0xc0, !PT ;  /* 0x0000001b051e7c12 */ /* 0x000fe2000f8ec0ff */
[----:B------:R-:W4:Y:S01]  /*17a80*/  LDCU.128 UR24, c[0x3][0x180] ;  /* 0x00c03000ff1877ac */ /* 0x000f220008000c00 */
[----:B------:R-:W-:Y:S01]  /*17a90*/  LOP3.LUT R10, R10, R37, RZ, 0x3c, !PT ;  /* 0x000000250a0a7212 */ /* 0x000fe200078e3cff */
[----:B------:R-:W-:Y:S01]  /*17aa0*/  IMAD.SHL.U32 R38, R14, 0x20000000, RZ ;  /* 0x200000000e267824 */ /* 0x000fe200078e00ff */
[----:B------:R-:W-:-:S02]  /*17ab0*/  LOP3.LUT R28, R28, UR9, R39, 0x78, !PT ;  /* 0x000000091c1c7c12 */ /* 0x000fc4000f8e7827 */
[--C-:B------:R-:W-:Y:S02]  /*17ac0*/  LOP3.LUT R29, R29, UR10, R39.reuse, 0x78, !PT ;  /* 0x0000000a1d1d7c12 */ /* 0x100fe4000f8e7827 */
[--C-:B------:R-:W-:Y:S01]  /*17ad0*/  LOP3.LUT R30, R30, UR11, R39.reuse, 0x78, !PT ;  /* 0x0000000b1e1e7c12 */ /* 0x100fe2000f8e7827 */
[----:B------:R-:W2:Y:S01]  /*17ae0*/  LDCU.128 UR8, c[0x3][0x190] ;  /* 0x00c03200ff0877ac */ /* 0x000ea20008000c00 */
[C---:B0-----:R-:W-:Y:S02]  /*17af0*/  LOP3.LUT R35, R5.reuse, UR20, RZ, 0xc0, !PT ;  /* 0x0000001405237c12 */ /* 0x041fe4000f8ec0ff */
[C---:B------:R-:W-:Y:S02]  /*17b00*/  LOP3.LUT R36, R5.reuse, UR21, RZ, 0xc0, !PT ;  /* 0x0000001505247c12 */ /* 0x040fe4000f8ec0ff */
[C---:B------:R-:W-:Y:S02]  /*17b10*/  LOP3.LUT R37, R5.reuse, UR22, RZ, 0xc0, !PT ;  /* 0x0000001605257c12 */ /* 0x040fe4000f8ec0ff */
[----:B------:R-:W-:Y:S01]  /*17b20*/  LOP3.LUT R5, R5, UR23, RZ, 0xc0, !PT ;  /* 0x0000001705057c12 */ /* 0x000fe2000f8ec0ff */
[----:B------:R-:W0:Y:S01]  /*17b30*/  LDCU.128 UR20, c[0x3][0x1c0] ;  /* 0x00c03800ff1477ac */ /* 0x000e220008000c00 */
[----:B---3--:R-:W-:-:S02]  /*17b40*/  LOP3.LUT R35, R35, UR4, R39, 0x78, !PT ;  /* 0x0000000423237c12 */ /* 0x008fc4000f8e7827 */
[--C-:B------:R-:W-:Y:S02]  /*17b50*/  LOP3.LUT R36, R36, UR5, R39.reuse, 0x78, !PT ;  /* 0x0000000524247c12 */ /* 0x100fe4000f8e7827 */
[--C-:B------:R-:W-:Y:S02]  /*17b60*/  LOP3.LUT R37, R37, UR6, R39.reuse, 0x78, !PT ;  /* 0x0000000625257c12 */ /* 0x100fe4000f8e7827 */
[----:B------:R-:W-:Y:S01]  /*17b70*/  LOP3.LUT R5, R5, UR7, R39, 0x78, !PT ;  /* 0x0000000705057c12 */ /* 0x000fe2000f8e7827 */
[----:B------:R-:W3:Y:S01]  /*17b80*/  LDCU.128 UR4, c[0x3][0x1d0] ;  /* 0x00c03a00ff0477ac */ /* 0x000ee20008000c00 */
[----:B------:R-:W-:-:S04]  /*17b90*/  SHF.R.S32.HI R38, RZ, 0x1f, R38 ;  /* 0x0000001fff267819 */ /* 0x000fc80000011426 */
[--C-:B-1----:R-:W-:Y:S02]  /*17ba0*/  LOP3.LUT R35, R35, UR12, R38.reuse, 0x78, !PT ;  /* 0x0000000c23237c12 */ /* 0x102fe4000f8e7826 */
[--C-:B------:R-:W-:Y:S02]  /*17bb0*/  LOP3.LUT R36, R36, UR13, R38.reuse, 0x78, !PT ;  /* 0x0000000d24247c12 */ /* 0x100fe4000f8e7826 */
[--C-:B------:R-:W-:Y:S02]  /*17bc0*/  LOP3.LUT R37, R37, UR14, R38.reuse, 0x78, !PT ;  /* 0x0000000e25257c12 */ /* 0x100fe4000f8e7826 */
[--C-:B------:R-:W-:Y:S01]  /*17bd0*/  LOP3.LUT R5, R5, UR15, R38.reuse, 0x78, !PT ;  /* 0x0000000f05057c12 */ /* 0x100fe2000f8e7826 */
[----:B------:R-:W1:Y:S01]  /*17be0*/  LDCU.128 UR12, c[0x3][0x210] ;  /* 0x00c04200ff0c77ac */ /* 0x000e620008000c00 */
[----:B------:R-:W-:Y:S01]  /*17bf0*/  IMAD.SHL.U32 R39, R14, 0x10000000, RZ ;  /* 0x100000000e277824 */ /* 0x000fe200078e00ff */
[--C-:B----4-:R-:W-:Y:S02]  /*17c00*/  LOP3.LUT R12, R12, UR24, R38.reuse, 0x78, !PT ;  /* 0x000000180c0c7c12 */ /* 0x110fe4000f8e7826 */
[----:B------:R-:W-:-:S02]  /*17c10*/  LOP3.LUT R13, R13, UR25, R38, 0x78, !PT ;  /* 0x000000190d0d7c12 */ /* 0x000fc4000f8e7826 */
[--C-:B------:R-:W-:Y:S02]  /*17c20*/  LOP3.LUT R23, R23, UR26, R38.reuse, 0x78, !PT ;  /* 0x0000001a17177c12 */ /* 0x100fe4000f8e7826 */
[--C-:B------:R-:W-:Y:S01]  /*17c30*/  LOP3.LUT R25, R25, UR27, R38.reuse, 0x78, !PT ;  /* 0x0000001b19197c12 */ /* 0x100fe2000f8e7826 */
[----:B------:R-:W4:Y:S01]  /*17c40*/  LDCU.128 UR24, c[0x3][0x1e0] ;  /* 0x00c03c00ff1877ac */ /* 0x000f220008000c00 */
[--C-:B--2---:R-:W-:Y:S02]  /*17c50*/  LOP3.LUT R27, R27, UR8, R38.reuse, 0x78, !PT ;  /* 0x000000081b1b7c12 */ /* 0x104fe4000f8e7826 */
[--C-:B------:R-:W-:Y:S02]  /*17c60*/  LOP3.LUT R28, R28, UR9, R38.reuse, 0x78, !PT ;  /* 0x000000091c1c7c12 */ /* 0x100fe4000f8e7826 */
[--C-:B------:R-:W-:Y:S02]  /*17c70*/  LOP3.LUT R29, R29, UR10, R38.reuse, 0x78, !PT ;  /* 0x0000000a1d1d7c12 */ /* 0x100fe4000f8e7826 */
[--C-:B------:R-:W-:Y:S01]  /*17c80*/  LOP3.LUT R30, R30, UR11, R38.reuse, 0x78, !PT ;  /* 0x0000000b1e1e7c12 */ /* 0x100fe2000f8e7826 */
[----:B------:R-:W2:Y:S01]  /*17c90*/  LDCU.128 UR8, c[0x3][0x1f0] ;  /* 0x00c03e00ff0877ac */ /* 0x000ea20008000c00 */
[----:B------:R-:W-:-:S02]  /*17ca0*/  LOP3.LUT R31, R31, UR28, R38, 0x78, !PT ;  /* 0x0000001c1f1f7c12 */ /* 0x000fc4000f8e7826 */
[--C-:B------:R-:W-:Y:S02]  /*17cb0*/  LOP3.LUT R32, R32, UR29, R38.reuse, 0x78, !PT ;  /* 0x0000001d20207c12 */ /* 0x100fe4000f8e7826 */
[--C-:B------:R-:W-:Y:S02]  /*17cc0*/  LOP3.LUT R33, R33, UR30, R38.reuse, 0x78, !PT ;  /* 0x0000001e21217c12 */ /* 0x100fe4000f8e7826 */
[----:B------:R-:W-:Y:S01]  /*17cd0*/  LOP3.LUT R34, R34, UR31, R38, 0x78, !PT ;  /* 0x0000001f22227c12 */ /* 0x000fe2000f8e7826 */
[----:B------:R-:W-:Y:S01]  /*17ce0*/  IMAD.SHL.U32 R38, R14, 0x8000000, RZ ;  /* 0x080000000e267824 */ /* 0x000fe200078e00ff */
[----:B------:R-:W-:Y:S01]  /*17cf0*/  SHF.R.S32.HI R40, RZ, 0x1f, R39 ;  /* 0x0000001fff287819 */ /* 0x000fe20000011427 */
[----:B------:R-:W4:Y:S03]  /*17d00*/  LDCU.128 UR28, c[0x3][0x200] ;  /* 0x00c04000ff1c77ac */ /* 0x000f260008000c00 */
        /* <DEDUP_REMOVED lines=27> */
[--C-:B------:R-:W-:Y:S02]  /*17ec0*/  LOP3.LUT R12, R12, UR28, R38.reuse, 0x78, !PT ;  /* 0x0000001c0c0c7c12 */ /* 0x100fe4000f8e7826 */
[--C-:B------:R-:W-:Y:S02]  /*17ed0*/  LOP3.LUT R13, R13, UR29, R38.reuse, 0x78, !PT ;  /* 0x0000001d0d0d7c12 */ /* 0x100fe4000f8e7826 */
[----:B------:R-:W-:-:S02]  /*17ee0*/  LOP3.LUT R23, R23, UR30, R38, 0x78, !PT ;  /* 0x0000001e17177c12 */ /* 0x000fc4000f8e7826 */
[--C-:B------:R-:W-:Y:S01]  /*17ef0*/  LOP3.LUT R25, R25, UR31, R38.reuse, 0x78, !PT ;  /* 0x0000001f19197c12 */ /* 0x100fe2000f8e7826 */
[----:B------:R-:W4:Y:S01]  /*17f00*/  LDCU.128 UR28, c[0x3][0x260] ;  /* 0x00c04c00ff1c77ac */ /* 0x000f220008000c00 */
[--C-:B---3--:R-:W-:Y:S02]  /*17f10*/  LOP3.LUT R35, R35, UR4, R38.reuse, 0x78, !PT ;  /* 0x0000000423237c12 */ /* 0x108fe4000f8e7826 */
        /* <DEDUP_REMOVED lines=13> */
[----:B------:R-:W-:Y:S01]  /*17ff0*/  LOP3.LUT R34, R34, UR23, R38, 0x78, !PT ;  /* 0x0000001722227c12 */ /* 0x000fe2000f8e7826 */
[----:B------:R-:W-:Y:S01]  /*18000*/  IMAD.SHL.U32 R38, R14, 0x2000000, RZ ;  /* 0x020000000e267824 */ /* 0x000fe200078e00ff */
[----:B------:R-:W-:Y:S01]  /*18010*/  SHF.R.U32.HI R14, RZ, 0x7, R14 ;  /* 0x00000007ff0e7819 */ /* 0x000fe2000001160e */
[----:B------:R-:W0:Y:S01]  /*18020*/  LDCU.128 UR20, c[0x3][0x280] ;  /* 0x00c05000ff1477ac */ /* 0x000e220008000c00 */
[--C-:B--2---:R-:W-:Y:S02]  /*18030*/  LOP3.LUT R27, R27, UR8, R40.reuse, 0x78, !PT ;  /* 0x000000081b1b7c12 */ /* 0x104fe4000f8e7828 */
[--C-:B------:R-:W-:Y:S02]  /*18040*/  LOP3.LUT R28, R28, UR9, R40.reuse, 0x78, !PT ;  /* 0x000000091c1c7c12 */ /* 0x100fe4000f8e7828 */
[----:B------:R-:W-:-:S02]  /*18050*/  LOP3.LUT R29, R29, UR10, R40, 0x78, !PT ;  /* 0x0000000a1d1d7c12 */ /* 0x000fc4000f8e7828 */
[----:B------:R-:W-:Y:S01]  /*18060*/  LOP3.LUT R30, R30, UR11, R40, 0x78, !PT ;  /* 0x0000000b1e1e7c12 */ /* 0x000fe2000f8e7828 */
[----:B------:R-:W2:Y:S01]  /*18070*/  LDCU.128 UR8, c[0x3][0x2b0] ;  /* 0x00c05600ff0877ac */ /* 0x000ea20008000c00 */
[----:B------:R-:W-:Y:S02]  /*18080*/  SHF.R.S32.HI R38, RZ, 0x1f, R38 ;  /* 0x0000001fff267819 */ /* 0x000fe40000011426 */
[--C-:B----4-:R-:W-:Y:S02]  /*18090*/  LOP3.LUT R12, R12, UR24, R40.reuse, 0x78, !PT ;  /* 0x000000180c0c7c12 */ /* 0x110fe4000f8e7828 */
[--C-:B------:R-:W-:Y:S02]  /*180a0*/  LOP3.LUT R13, R13, UR25, R40.reuse, 0x78, !PT ;  /* 0x000000190d0d7c12 */ /* 0x100fe4000f8e7828 */
[--C-:B------:R-:W-:Y:S02]  /*180b0*/  LOP3.LUT R23, R23, UR26, R40.reuse, 0x78, !PT ;  /* 0x0000001a17177c12 */ /* 0x100fe4000f8e7828 */
[--C-:B------:R-:W-:Y:S01]  /*180c0*/  LOP3.LUT R25, R25, UR27, R40.reuse, 0x78, !PT ;  /* 0x0000001b19197c12 */ /* 0x100fe2000f8e7828 */
[----:B------:R-:W4:Y:S01]  /*180d0*/  LDCU.128 UR24, c[0x3][0x2a0] ;  /* 0x00c05400ff1877ac */ /* 0x000f220008000c00 */
[----:B------:R-:W-:-:S02]  /*180e0*/  LOP3.LUT R31, R31, UR28, R40, 0x78, !PT ;  /* 0x0000001c1f1f7c12 */ /* 0x000fc4000f8e7828 */
[--C-:B------:R-:W-:Y:S02]  /*180f0*/  LOP3.LUT R32, R32, UR29, R40.reuse, 0x78, !PT ;  /* 0x0000001d20207c12 */ /* 0x100fe4000f8e7828 */
[--C-:B------:R-:W-:Y:S02]  /*18100*/  LOP3.LUT R33, R33, UR30, R40.reuse, 0x78, !PT ;  /* 0x0000001e21217c12 */ /* 0x100fe4000f8e7828 */
[----:B------:R-:W-:Y:S01]  /*18110*/  LOP3.LUT R34, R34, UR31, R40, 0x78, !PT ;  /* 0x0000001f22227c12 */ /* 0x000fe2000f8e7828 */
[----:B------:R-:W-:Y:S01]  /*18120*/  IMAD.MOV R40, RZ, RZ, -R14 ;  /* 0x000000ffff287224 */ /* 0x000fe200078e0a0e */
[--C-:B---3--:R-:W-:Y:S01]  /*18130*/  LOP3.LUT R27, R27, UR4, R38.reuse, 0x78, !PT ;  /* 0x000000041b1b7c12 */ /* 0x108fe2000f8e7826 */
[----:B------:R-:W3:Y:S01]  /*18140*/  LDCU.128 UR28, c[0x3][0x2c0] ;  /* 0x00c05800ff1c77ac */ /* 0x000ee20008000c00 */
[--C-:B------:R-:W-:Y:S02]  /*18150*/  LOP3.LUT R28, R28, UR5, R38.reuse, 0x78, !PT ;  /* 0x000000051c1c7c12 */ /* 0x100fe4000f8e7826 */
[----:B------:R-:W-:-:S02]  /*18160*/  LOP3.LUT R29, R29, UR6, R38, 0x78, !PT ;  /* 0x000000061d1d7c12 */ /* 0x000fc4000f8e7826 */
[----:B------:R-:W-:Y:S01]  /*18170*/  LOP3.LUT R30, R30, UR7, R38, 0x78, !PT ;  /* 0x000000071e1e7c12 */ /* 0x000fe2000f8e7826 */
[----:B------:R-:W0:Y:S01]  /*18180*/  LDCU.128 UR4, c[0x3][0x2f0] ;  /* 0x00c05e00ff0477ac */ /* 0x000e220008000c00 */
[--C-:B-1----:R-:W-:Y:S02]  /*18190*/  LOP3.LUT R27, R27, UR12, R40.reuse, 0x78, !PT ;  /* 0x0000000c1b1b7c12 */ /* 0x102fe4000f8e7828 */
[--C-:B------:R-:W-:Y:S02]  /*181a0*/  LOP3.LUT R28, R28, UR13, R40.reuse, 0x78, !PT ;  /* 0x0000000d1c1c7c12 */ /* 0x100fe4000f8e7828 */
[--C-:B------:R-:W-:Y:S02]  /*181b0*/  LOP3.LUT R29, R29, UR14, R40.reuse, 0x78, !PT ;  /* 0x0000000e1d1d7c12 */ /* 0x100fe4000f8e7828 */
[----:B------:R-:W-:Y:S01]  /*181c0*/  LOP3.LUT R30, R30, UR15, R40, 0x78, !PT ;  /* 0x0000000f1e1e7c12 */ /* 0x000fe2000f8e7828 */
[----:B------:R-:W1:Y:S01]  /*181d0*/  LDCU.128 UR12, c[0x3][0x330] ;  /* 0x00c06600ff0c77ac */ /* 0x000e620008000c00 */
[----:B------:R-:W-:-:S02]  /*181e0*/  LOP3.LUT R14, R0, 0x1, RZ, 0xc0, !PT ;  /* 0x00000001000e7812 */ /* 0x000fc400078ec0ff */
[----:B--2---:R-:W-:-:S03]  /*181f0*/  LOP3.LUT R5, R5, UR11, R38, 0x78, !PT ;  /* 0x0000000b05057c12 */ /* 0x004fc6000f8e7826 */
[----:B------:R-:W-:Y:S02]  /*18200*/  IMAD.MOV R42, RZ, RZ, -R14 ;  /* 0x000000ffff2a7224 */ /* 0x000fe400078e0a0e */
[----:B------:R-:W-:Y:S01]  /*18210*/  IMAD.SHL.U32 R14, R0, 0x40000000, RZ ;  /* 0x40000000000e7824 */ /* 0x000fe200078e00ff */
[----:B0-----:R-:W-:Y:S02]  /*18220*/  LOP3.LUT R5, R5, UR7, R40, 0x78, !PT ;  /* 0x0000000705057c12 */ /* 0x001fe4000f8e7828 */
[--C-:B------:R-:W-:Y:S02]  /*18230*/  LOP3.LUT R12, R12, UR20, R38.reuse, 0x78, !PT ;  /* 0x000000140c0c7c12 */ /* 0x100fe4000f8e7826 */
        /* <DEDUP_REMOVED lines=8> */
[----:B------:R-:W2:Y:S01]  /*182c0*/  LDCU.128 UR24, c[0x3][0x300] ;  /* 0x00c06000ff1877ac */ /* 0x000ea20008000c00 */
[--C-:B------:R-:W-:Y:S02]  /*182d0*/  LOP3.LUT R35, R35, UR8, R38.reuse, 0x78, !PT ;  /* 0x0000000823237c12 */ /* 0x100fe4000f8e7826 */
[--C-:B------:R-:W-:Y:S02]  /*182e0*/  LOP3.LUT R36, R36, UR9, R38.reuse, 0x78, !PT ;  /* 0x0000000924247c12 */ /* 0x100fe4000f8e7826 */
[----:B------:R-:W-:Y:S01]  /*182f0*/  LOP3.LUT R37, R37, UR10, R38, 0x78, !PT ;  /* 0x0000000a25257c12 */ /* 0x000fe2000f8e7826 */
[----:B------:R-:W4:Y:S01]  /*18300*/  LDCU.128 UR8, c[0x3][0x310] ;  /* 0x00c06200ff0877ac */ /* 0x000f220008000c00 */
[----:B------:R-:W-:-:S02]  /*18310*/  SHF.R.S32.HI R38, RZ, 0x1f, R14 ;  /* 0x0000001fff267819 */ /* 0x000fc4000001140e */
[----:B-1----:R-:W-:Y:S02]  /*18320*/  LOP3.LUT R14, R5, UR15, R42, 0x78, !PT ;  /* 0x0000000f050e7c12 */ /* 0x002fe4000f8e782a */
[----:B------:R-:W5:Y:S01]  /*18330*/  LDG.E.U8 R5, desc[UR16][R2.64+0x13] ;  /* 0x0000131002057981 */ /* 0x000f62000c1e1100 */
[--C-:B---3--:R-:W-:Y:S02]  /*18340*/  LOP3.LUT R12, R12, UR28, R40.reuse, 0x78, !PT ;  /* 0x0000001c0c0c7c12 */ /* 0x108fe4000f8e7828 */
        /* <DEDUP_REMOVED lines=9> */
[--C-:B------:R-:W-:Y:S02]  /*183e0*/  LOP3.LUT R35, R35, UR4, R40.reuse, 0x78, !PT ;  /* 0x0000000423237c12 */ /* 0x100fe4000f8e7828 */
[--C-:B------:R-:W-:Y:S02]  /*183f0*/  LOP3.LUT R36, R36, UR5, R40.reuse, 0x78, !PT ;  /* 0x0000000524247c12 */ /* 0x100fe4000f8e7828 */
[----:B------:R-:W-:Y:S01]  /*18400*/  LOP3.LUT R37, R37, UR6, R40, 0x78, !PT ;  /* 0x0000000625257c12 */ /* 0x000fe2000f8e7828 */
[----:B------:R-:W3:Y:S01]  /*18410*/  LDCU.128 UR4, c[0x3][0x350] ;  /* 0x00c06a00ff0477ac */ /* 0x000ee20008000c00 */
        /* <DEDUP_REMOVED lines=13> */
[--C-:B------:R-:W-:Y:S01]  /*184f0*/  LOP3.LUT R34, R34, UR31, R42.reuse, 0x78, !PT ;  /* 0x0000001f22227c12 */ /* 0x100fe2000f8e782a */
[----:B------:R-:W1:Y:S01]  /*18500*/  LDCU.128 UR28, c[0x3][0x380] ;  /* 0x00c07000ff1c77ac */ /* 0x000e620008000c00 */
        /* <DEDUP_REMOVED lines=13> */
[--C-:B------:R-:W-:Y:S01]  /*185e0*/  LOP3.LUT R30, R30, UR7, R38.reuse, 0x78, !PT ;  /* 0x000000071e1e7c12 */ /* 0x100fe2000f8e7826 */
[----:B------:R-:W3:Y:S01]  /*185f0*/  LDCU.128 UR4, c[0x3][0x3b0] ;  /* 0x00c07600ff0477ac */ /* 0x000ee20008000c00 */
[----:B------:R-:W-:Y:S02]  /*18600*/  SHF.R.S32.HI R40, RZ, 0x1f, R39 ;  /* 0x0000001fff287819 */ /* 0x000fe40000011427 */
[--C-:B--2---:R-:W-:Y:S02]  /*18610*/  LOP3.LUT R31, R31, UR24, R38.reuse, 0x78, !PT ;  /* 0x000000181f1f7c12 */ /* 0x104fe4000f8e7826 */
[----:B------:R-:W-:-:S02]  /*18620*/  LOP3.LUT R32, R32, UR25, R38, 0x78, !PT ;  /* 0x0000001920207c12 */ /* 0x000fc4000f8e7826 */
[--C-:B------:R-:W-:Y:S02]  /*18630*/  LOP3.LUT R33, R33, UR26, R38.reuse, 0x78, !PT ;  /* 0x0000001a21217c12 */ /* 0x100fe4000f8e7826 */
        /* <DEDUP_REMOVED lines=12> */
[--C-:B------:R-:W-:Y:S02]  /*18700*/  LOP3.LUT R27, R27, UR12, R40.reuse, 0x78, !PT ;  /* 0x0000000c1b1b7c12 */ /* 0x100fe4000f8e7828 */
[--C-:B------:R-:W-:Y:S02]  /*18710*/  LOP3.LUT R28, R28, UR13, R40.reuse, 0x78, !PT ;  /* 0x0000000d1c1c7c12 */ /* 0x100fe4000f8e7828 */
[----:B------:R-:W-:-:S02]  /*18720*/  LOP3.LUT R29, R29, UR14, R40, 0x78, !PT ;  /* 0x0000000e1d1d7c12 */ /* 0x000fc4000f8e7828 */
[--C-:B------:R-:W-:Y:S01]  /*18730*/  LOP3.LUT R30, R30, UR15, R40.reuse, 0x78, !PT ;  /* 0x0000000f1e1e7c12 */ /* 0x100fe2000f8e7828 */
[----:B------:R-:W1:Y:S01]  /*18740*/  LDCU.128 UR12, c[0x3][0x3f0] ;  /* 0x00c07e00ff0c77ac */ /* 0x000e620008000c00 */
[----:B------:R-:W-:Y:S01]  /*18750*/  IMAD.SHL.U32 R38, R0, 0x10000000, RZ ;  /* 0x1000000000267824 */ /* 0x000fe200078e00ff */
[--C-:B0-----:R-:W-:Y:S02]  /*18760*/  LOP3.LUT R31, R31, UR20, R40.reuse, 0x78, !PT ;  /* 0x000000141f1f7c12 */ /* 0x101fe4000f8e7828 */
[----:B------:R-:W-:Y:S02]  /*18770*/  LOP3.LUT R32, R32, UR21, R40, 0x78, !PT ;  /* 0x0000001520207c12 */ /* 0x000fe4000f8e7828 */
[----:B------:R-:W-:Y:S02]  /*18780*/  SHF.R.S32.HI R38, RZ, 0x1f, R38 ;  /* 0x0000001fff267819 */ /* 0x000fe40000011426 */
        /* <DEDUP_REMOVED lines=26> */
[----:B------:R-:W-:Y:S01]  /*18930*/  LOP3.LUT R14, R14, UR15, R38, 0x78, !PT ;  /* 0x0000000f0e0e7c12 */ /* 0x000fe2000f8e7826 */
[----:B------:R-:W1:Y:S01]  /*18940*/  LDCU.128 UR12, c[0x3][0x450] ;  /* 0x00c08a00ff0c77ac */ /* 0x000e620008000c00 */
[C---:B------:R-:W-:Y:S02]  /*18950*/  IMAD.SHL.U32 R39, R0.reuse, 0x8000000, RZ ;  /* 0x0800000000277824 */ /* 0x040fe400078e00ff */
[----:B------:R-:W-:-:S03]  /*18960*/  IMAD.SHL.U32 R38, R0, 0x4000000, RZ ;  /* 0x0400000000267824 */ /* 0x000fc600078e00ff */
[----:B------:R-:W-:Y:S02]  /*18970*/  SHF.R.S32.HI R40, RZ, 0x1f, R39 ;  /* 0x0000001fff287819 */ /* 0x000fe40000011427 */
        /* <DEDUP_REMOVED lines=33> */
[--C-:B------:R-:W-:Y:S02]  /*18b90*/  LOP3.LUT R32, R32, UR21, R38.reuse, 0x78, !PT ;  /* 0x0000001520207c12 */ /* 0x100fe4000f8e7826 */
        /* <DEDUP_REMOVED lines=23> */
[--C-:B------:R-:W-:Y:S01]  /*18d10*/  LOP3.LUT R34, R34, UR31, R40.reuse, 0x78, !PT ;  /* 0x0000001f22227c12 */ /* 0x100fe2000f8e7828 */
[----:B------:R-:W1:Y:S01]  /*18d20*/  LDCU.128 UR28, c[0x3][0x500] ;  /* 0x00c0a000ff1c77ac */ /* 0x000e620008000c00 */
[--C-:B------:R-:W-:Y:S02]  /*18d30*/  LOP3.LUT R35, R35, UR12, R40.reuse, 0x78, !PT ;  /* 0x0000000c23237c12 */ /* 0x100fe4000f8e7828 */
[----:B------:R-:W-:-:S02]  /*18d40*/  LOP3.LUT R36, R36, UR13, R40, 0x78, !PT ;  /* 0x0000000d24247c12 */ /* 0x000fc4000f8e7828 */
[--C-:B------:R-:W-:Y:S02]  /*18d50*/  LOP3.LUT R37, R37, UR14, R40.reuse, 0x78, !PT ;  /* 0x0000000e25257c12 */ /* 0x100fe4000f8e7828 */
[----:B------:R-:W-:Y:S01]  /*18d60*/  LOP3.LUT R14, R14, UR15, R40, 0x78, !PT ;  /* 0x0000000f0e0e7c12 */ /* 0x000fe2000f8e7828 */
[----:B------:R-:W1:Y:S01]  /*18d70*/  LDCU.128 UR12, c[0x3][0x510] ;  /* 0x00c0a200ff0c77ac */ /* 0x000e620008000c00 */
[----:B------:R-:W-:Y:S01]  /*18d80*/  IMAD.MOV R38, RZ, RZ, -R0 ;  /* 0x000000ffff267224 */ /* 0x000fe200078e0a00 */
[----:B-----5:R-:W-:-:S05]  /*18d90*/  LOP3.LUT R0, R4, 0x1, RZ, 0xc0, !PT ;  /* 0x0000000104007812 */ /* 0x020fca00078ec0ff */
[----:B------:R-:W-:Y:S01]  /*18da0*/  IMAD.MOV R40, RZ, RZ, -R0 ;  /* 0x000000ffff287224 */ /* 0x000fe200078e0a00 */
[--C-:B0-----:R-:W-:Y:S01]  /*18db0*/  LOP3.LUT R12, R12, UR20, R38.reuse, 0x78, !PT ;  /* 0x000000140c0c7c12 */ /* 0x101fe2000f8e7826 */
[----:B------:R-:W-:Y:S01]  /*18dc0*/  IMAD.SHL.U32 R0, R4, 0x40000000, RZ ;  /* 0x4000000004007824 */ /* 0x000fe200078e00ff */
        /* <DEDUP_REMOVED lines=20> */
[----:B------:R-:W5:Y:S01]  /*18f10*/  LDG.E.U8 R0, desc[UR16][R2.64+0x14] ;  /* 0x0000141002007981 */ /* 0x000f62000c1e1100 */
[--C-:B-1----:R-:W-:Y:S02]  /*18f20*/  LOP3.LUT R12, R12, UR28, R40.reuse, 0x78, !PT ;  /* 0x0000001c0c0c7c12 */ /* 0x102fe4000f8e7828 */
[----:B------:R-:W-:-:S02]  /*18f30*/  LOP3.LUT R13, R13, UR29, R40, 0x78, !PT ;  /* 0x0000001d0d0d7c12 */ /* 0x000fc4000f8e7828 */
[--C-:B------:R-:W-:Y:S02]  /*18f40*/  LOP3.LUT R23, R23, UR30, R40.reuse, 0x78, !PT ;  /* 0x0000001e17177c12 */ /* 0x100fe4000f8e7828 */
[--C-:B------:R-:W-:Y:S01]  /*18f50*/  LOP3.LUT R25, R25, UR31, R40.reuse, 0x78, !PT ;  /* 0x0000001f19197c12 */ /* 0x100fe2000f8e7828 */
[----:B------:R-:W1:Y:S01]  /*18f60*/  LDCU.128 UR28, c[0x3][0x560] ;  /* 0x00c0ac00ff1c77ac */ /* 0x000e620008000c00 */
[--C-:B------:R-:W-:Y:S02]  /*18f70*/  LOP3.LUT R27, R27, UR12, R40.reuse, 0x78, !PT ;  /* 0x0000000c1b1b7c12 */ /* 0x100fe4000f8e7828 */
        /* <DEDUP_REMOVED lines=29> */
[--C-:B------:R-:W-:Y:S02]  /*19150*/  LOP3.LUT R35, R35, UR12, R38.reuse, 0x78, !PT ;  /* 0x0000000c23237c12 */ /* 0x100fe4000f8e7826 */
[--C-:B------:R-:W-:Y:S02]  /*19160*/  LOP3.LUT R36, R36, UR13, R38.reuse, 0x78, !PT ;  /* 0x0000000d24247c12 */ /* 0x100fe4000f8e7826 */
[--C-:B------:R-:W-:Y:S02]  /*19170*/  LOP3.LUT R37, R37, UR14, R38.reuse, 0x78, !PT ;  /* 0x0000000e25257c12 */ /* 0x100fe4000f8e7826 */
[----:B------:R-:W-:Y:S01]  /*19180*/  LOP3.LUT R14, R14, UR15, R38, 0x78, !PT ;  /* 0x0000000f0e0e7c12 */ /* 0x000fe2000f8e7826 */
[----:B------:R-:W1:Y:S01]  /*19190*/  LDCU.128 UR12, c[0x3][0x5d0] ;  /* 0x00c0ba00ff0c77ac */ /* 0x000e620008000c00 */
[----:B------:R-:W-:-:S02]  /*191a0*/  IMAD.SHL.U32 R39, R4, 0x20000000, RZ ;  /* 0x2000000004277824 */ /* 0x000fc400078e00ff */
        /* <DEDUP_REMOVED lines=44> */
[----:B------:R-:W-:-:S04]  /*19470*/  SHF.R.S32.HI R40, RZ, 0x1f, R39 ;  /* 0x0000001fff287819 */ /* 0x000fc80000011427 */
[--C-:B--2---:R-:W-:Y:S02]  /*19480*/  LOP3.LUT R12, R12, UR24, R40.reuse, 0x78, !PT ;  /* 0x000000180c0c7c12 */ /* 0x104fe4000f8e7828 */
[--C-:B------:R-:W-:Y:S02]  /*19490*/  LOP3.LUT R13, R13, UR25, R40.reuse, 0x78, !PT ;  /* 0x000000190d0d7c12 */ /* 0x100fe4000f8e7828 */
[--C-:B------:R-:W-:Y:S02]  /*194a0*/  LOP3.LUT R23, R23, UR26, R40.reuse, 0x78, !PT ;  /* 0x0000001a17177c12 */ /* 0x100fe4000f8e7828 */
[--C-:B------:R-:W-:Y:S01]  /*194b0*/  LOP3.LUT R25, R25, UR27, R40.reuse, 0x78, !PT ;  /* 0x0000001b19197c12 */ /* 0x100fe2000f8e7828 */
[----:B------:R-:W2:Y:S01]  /*194c0*/  LDCU.128 UR24, c[0x3][0x660] ;  /* 0x00c0cc00ff1877ac */ /* 0x000ea20008000c00 */
        /* <DEDUP_REMOVED lines=12> */
[--C-:B------:R-:W-:Y:S02]  /*19590*/  LOP3.LUT R37, R37, UR14, R40.reuse, 0x78, !PT ;  /* 0x0000000e25257c12 */ /* 0x100fe4000f8e7828 */
        /* <DEDUP_REMOVED lines=36> */
[----:B------:R-:W-:-:S05]  /*197e0*/  SHF.R.U32.HI R4, RZ, 0x7, R4 ;  /* 0x00000007ff047819 */ /* 0x000fca0000011604 */
[----:B------:R-:W-:Y:S01]  /*197f0*/  IMAD.MOV R38, RZ, RZ, -R4 ;  /* 0x000000ffff267224 */ /* 0x000fe200078e0a04 */
[----:B------:R-:W-:Y:S02]  /*19800*/  LOP3.LUT R4, R5, 0x1, RZ, 0xc0, !PT ;  /* 0x0000000105047812 */ /* 0x000fe400078ec0ff */
        /* <DEDUP_REMOVED lines=9> */
[----:B------:R-:W-:Y:S01]  /*198a0*/  IMAD.MOV R40, RZ, RZ, -R4 ;  /* 0x000000ffff287224 */ /* 0x000fe200078e0a04 */
[--C-:B--2---:R-:W-:Y:S01]  /*198b0*/  LOP3.LUT R12, R12, UR24, R38.reuse, 0x78, !PT ;  /* 0x000000180c0c7c12 */ /* 0x104fe2000f8e7826 */
[----:B------:R-:W-:Y:S01]  /*198c0*/  IMAD.SHL.U32 R4, R5, 0x40000000, RZ ;  /* 0x4000000005047824 */ /* 0x000fe200078e00ff */
[--C-:B------:R-:W-:Y:S01]  /*198d0*/  LOP3.LUT R13, R13, UR25, R38.reuse, 0x78, !PT ;  /* 0x000000190d0d7c12 */ /* 0x100fe2000f8e7826 */
[----:B------:R-:W2:Y:S01]  /*198e0*/  LDCU.128 UR4, c[0x3][0x710] ;  /* 0x00c0e200ff0477ac */ /* 0x000ea20008000c00 */
[----:B------:R-:W-:-:S02]  /*198f0*/  LOP3.LUT R23, R23, UR26, R38, 0x78, !PT ;  /* 0x0000001a17177c12 */ /* 0x000fc4000f8e7826 */
[--C-:B------:R-:W-:Y:S01]  /*19900*/  LOP3.LUT R25, R25, UR27, R38.reuse, 0x78, !PT ;  /* 0x0000001b19197c12 */ /* 0x100fe2000f8e7826 */
[----:B------:R-:W3:Y:S01]  /*19910*/  LDCU.128 UR24, c[0x3][0x720] ;  /* 0x00c0e400ff1877ac */ /* 0x000ee20008000c00 */
        /* <DEDUP_REMOVED lines=14> */
[----:B------:R-:W5:Y:S01]  /*19a00*/  LDCU.128 UR12, c[0x3][0x750] ;  /* 0x00c0ea00ff0c77ac */ /* 0x000f620008000c00 */
        /* <DEDUP_REMOVED lines=12> */
[--C-:B---3--:R-:W-:Y:S02]  /*19ad0*/  LOP3.LUT R31, R31, UR24, R40.reuse, 0x78, !PT ;  /* 0x000000181f1f7c12 */ /* 0x108fe4000f8e7828 */
[--C-:B------:R-:W-:Y:S02]  /*19ae0*/  LOP3.LUT R32, R32, UR25, R40.reuse, 0x78, !PT ;  /* 0x0000001920207c12 */ /* 0x100fe4000f8e7828 */
[----:B------:R-:W-:-:S02]  /*19af0*/  LOP3.LUT R33, R33, UR26, R40, 0x78, !PT ;  /* 0x0000001a21217c12 */ /* 0x000fc4000f8e7828 */
[--C-:B------:R-:W-:Y:S01]  /*19b00*/  LOP3.LUT R34, R34, UR27, R40.reuse, 0x78, !PT ;  /* 0x0000001b22227c12 */ /* 0x100fe2000f8e7828 */
[----:B------:R-:W3:Y:S01]  /*19b10*/  LDCU.128 UR24, c[0x3][0x780] ;  /* 0x00c0f000ff1877ac */ /* 0x000ee20008000c00 */
[--C-:B----4-:R-:W-:Y:S02]  /*19b20*/  LOP3.LUT R35, R35, UR8, R40.reuse, 0x78, !PT ;  /* 0x0000000823237c12 */ /* 0x110fe4000f8e7828 */
[--C-:B------:R-:W-:Y:S02]  /*19b30*/  LOP3.LUT R36, R36, UR9, R40.reuse, 0x78, !PT ;  /* 0x0000000924247c12 */ /* 0x100fe4000f8e7828 */
[--C-:B------:R-:W-:Y:S02]  /*19b40*/  LOP3.LUT R37, R37, UR10, R40.reuse, 0x78, !PT ;  /* 0x0000000a25257c12 */ /* 0x100fe4000f8e7828 */
[----:B------:R-:W-:Y:S01]  /*19b50*/  LOP3.LUT R14, R14, UR11, R40, 0x78, !PT ;  /* 0x0000000b0e0e7c12 */ /* 0x000fe2000f8e7828 */
[----:B------:R-:W4:Y:S01]  /*19b60*/  LDCU.128 UR8, c[0x3][0x790] ;  /* 0x00c0f200ff0877ac */ /* 0x000f220008000c00 */
[----:B------:R-:W-:Y:S01]  /*19b70*/  IMAD.SHL.U32 R39, R5, 0x20000000, RZ ;  /* 0x2000000005277824 */ /* 0x000fe200078e00ff */
[----:B-1----:R-:W-:-:S02]  /*19b80*/  LOP3.LUT R12, R12, UR28, R38, 0x78, !PT ;  /* 0x0000001c0c0c7c12 */ /* 0x002fc4000f8e7826 */
[--C-:B------:R-:W-:Y:S02]  /*19b90*/  LOP3.LUT R13, R13, UR29, R38.reuse, 0x78, !PT ;  /* 0x0000001d0d0d7c12 */ /* 0x100fe4000f8e7826 */
[--C-:B------:R-:W-:Y:S02]  /*19ba0*/  LOP3.LUT R23, R23, UR30, R38.reuse, 0x78, !PT ;  /* 0x0000001e17177c12 */ /* 0x100fe4000f8e7826 */
[--C-:B------:R-:W-:Y:S01]  /*19bb0*/  LOP3.LUT R25, R25, UR31, R38.reuse, 0x78, !PT ;  /* 0x0000001f19197c12 */ /* 0x100fe2000f8e7826 */
[----:B------:R-:W1:Y:S01]  /*19bc0*/  LDCU.128 UR28, c[0x3][0x7a0] ;  /* 0x00c0f400ff1c77ac */ /* 0x000e620008000c00 */
[--C-:B-----5:R-:W-:Y:S02]  /*19bd0*/  LOP3.LUT R27, R27, UR12, R38.reuse, 0x78, !PT ;  /* 0x0000000c1b1b7c12 */ /* 0x120fe4000f8e7826 */
[--C-:B------:R-:W-:Y:S02]  /*19be0*/  LOP3.LUT R28, R28, UR13, R38.reuse, 0x78, !PT ;  /* 0x0000000d1c1c7c12 */ /* 0x100fe4000f8e7826 */
[----:B------:R-:W-:-:S02]  /*19bf0*/  LOP3.LUT R29, R29, UR14, R38, 0x78, !PT ;  /* 0x0000000e1d1d7c12 */ /* 0x000fc4000f8e7826 */
[--C-:B------:R-:W-:Y:S01]  /*19c00*/  LOP3.LUT R30, R30, UR15, R38.reuse, 0x78, !PT ;  /* 0x0000000f1e1e7c12 */ /* 0x100fe2000f8e7826 */
[----:B------:R-:W5:Y:S01]  /*19c10*/  LDCU.128 UR12, c[0x3][0x7b0] ;  /* 0x00c0f600ff0c77ac */ /* 0x000f620008000c00 */
        /* <DEDUP_REMOVED lines=21> */
[----:B------:R-:W-:Y:S01]  /*19d70*/  IMAD.SHL.U32 R38, R5, 0x10000000, RZ ;  /* 0x1000000005267824 */ /* 0x000fe200078e00ff */
[----:B-1----:R-:W-:-:S02]  /*19d80*/  LOP3.LUT R31, R31, UR28, R40, 0x78, !PT ;  /* 0x0000001c1f1f7c12 */ /* 0x002fc4000f8e7828 */
[----:B------:R-:W-:Y:S02]  /*19d90*/  LOP3.LUT R32, R32, UR29, R40, 0x78, !PT ;  /* 0x0000001d20207c12 */ /* 0x000fe4000f8e7828 */
[----:B------:R-:W-:Y:S02]  /*19da0*/  SHF.R.S32.HI R38, RZ, 0x1f, R38 ;  /* 0x0000001fff267819 */ /* 0x000fe40000011426 */
[--C-:B------:R-:W-:Y:S02]  /*19db0*/  LOP3.LUT R33, R33, UR30, R40.reuse, 0x78, !PT ;  /* 0x0000001e21217c12 */ /* 0x100fe4000f8e7828 */
[--C-:B------:R-:W-:Y:S01]  /*19dc0*/  LOP3.LUT R34, R34, UR31, R40.reuse, 0x78, !PT ;  /* 0x0000001f22227c12 */ /* 0x100fe2000f8e7828 */
[----:B------:R-:W1:Y:S01]  /*19dd0*/  LDCU.128 UR28, c[0x3][0x800] ;  /* 0x00c10000ff1c77ac */ /* 0x000e620008000c00 */
[--C-:B-----5:R-:W-:Y:S02]  /*19de0*/  LOP3.LUT R35, R35, UR12, R40.reuse, 0x78, !PT ;  /* 0x0000000c23237c12 */ /* 0x120fe4000f8e7828 */
[----:B------:R-:W-:-:S02]  /*19df0*/  LOP3.LUT R36, R36, UR13, R40, 0x78, !PT ;  /* 0x0000000d24247c12 */ /* 0x000fc4000f8e7828 */
[--C-:B------:R-:W-:Y:S02]  /*19e00*/  LOP3.LUT R37, R37, UR14, R40.reuse, 0x78, !PT ;  /* 0x0000000e25257c12 */ /* 0x100fe4000f8e7828 */
[----:B------:R-:W-:Y:S01]  /*19e10*/  LOP3.LUT R14, R14, UR15, R40, 0x78, !PT ;  /* 0x0000000f0e0e7c12 */ /* 0x000fe2000f8e7828 */
[----:B------:R-:W5:Y:S01]  /*19e20*/  LDCU.128 UR12, c[0x3][0x810] ;  /* 0x00c10200ff0c77ac */ /* 0x000f620008000c00 */
        /* <DEDUP_REMOVED lines=20> */
[----:B------:R-:W-:-:S02]  /*19f70*/  IMAD.SHL.U32 R39, R5, 0x8000000, RZ ;  /* 0x0800000005277824 */ /* 0x000fc400078e00ff */
        /* <DEDUP_REMOVED lines=8> */
[----:B-----5:R-:W-:-:S02]  /*1a000*/  LOP3.LUT R27, R27, UR12, R40, 0x78, !PT ;  /* 0x0000000c1b1b7c12 */ /* 0x020fc4000f8e7828 */
[--C-:B------:R-:W-:Y:S02]  /*1a010*/  LOP3.LUT R28, R28, UR13, R40.reuse, 0x78, !PT ;  /* 0x0000000d1c1c7c12 */ /* 0x100fe4000f8e7828 */
[--C-:B------:R-:W-:Y:S02]  /*1a020*/  LOP3.LUT R29, R29, UR14, R40.reuse, 0x78, !PT ;  /* 0x0000000e1d1d7c12 */ /* 0x100fe4000f8e7828 */
[--C-:B------:R-:W-:Y:S01]  /*1a030*/  LOP3.LUT R30, R30, UR15, R40.reuse, 0x78, !PT ;  /* 0x0000000f1e1e7c12 */ /* 0x100fe2000f8e7828 */
[----:B------:R-:W5:Y:S01]  /*1a040*/  LDCU.128 UR12, c[0x3][0x870] ;  /* 0x00c10e00ff0c77ac */ /* 0x000f620008000c00 */
        /* <DEDUP_REMOVED lines=10> */
[----:B---3--:R-:W-:-:S02]  /*1a0f0*/  LOP3.LUT R12, R12, UR24, R38, 0x78, !PT ;  /* 0x000000180c0c7c12 */ /* 0x008fc4000f8e7826 */
[--C-:B------:R-:W-:Y:S02]  /*1a100*/  LOP3.LUT R13, R13, UR25, R38.reuse, 0x78, !PT ;  /* 0x000000190d0d7c12 */ /* 0x100fe4000f8e7826 */
[--C-:B------:R-:W-:Y:S02]  /*1a110*/  LOP3.LUT R23, R23, UR26, R38.reuse, 0x78, !PT ;  /* 0x0000001a17177c12 */ /* 0x100fe4000f8e7826 */
[--C-:B------:R-:W-:Y:S01]  /*1a120*/  LOP3.LUT R25, R25, UR27, R38.reuse, 0x78, !PT ;  /* 0x0000001b19197c12 */ /* 0x100fe2000f8e7826 */
[----:B------:R-:W3:Y:S01]  /*1a130*/  LDCU.128 UR24, c[0x3][0x8a0] ;  /* 0x00c11400ff1877ac */ /* 0x000ee20008000c00 */
        /* <DEDUP_REMOVED lines=8> */
[----:B------:R-:W-:Y:S02]  /*1a1c0*/  SHF.R.S32.HI R40, RZ, 0x1f, R39 ;  /* 0x0000001fff287819 */ /* 0x000fe40000011427 */
[--C-:B------:R-:W-:Y:S02]  /*1a1d0*/  LOP3.LUT R33, R33, UR30, R38.reuse, 0x78, !PT ;  /* 0x0000001e21217c12 */ /* 0x100fe4000f8e7826 */
[--C-:B------:R-:W-:Y:S01]  /*1a1e0*/  LOP3.LUT R34, R34, UR31, R38.reuse, 0x78, !PT ;  /* 0x0000001f22227c12 */ /* 0x100fe2000f8e7826 */
[----:B------:R-:W1:Y:S01]  /*1a1f0*/  LDCU.128 UR28, c[0x3][0x8c0] ;  /* 0x00c11800ff1c77ac */ /* 0x000e620008000c00 */
        /* <DEDUP_REMOVED lines=15> */
[----:B------:R-:W-:-:S02]  /*1a2f0*/  SHF.R.U32.HI R5, RZ, 0x7, R5 ;  /* 0x00000007ff057819 */ /* 0x000fc40000011605 */
[--C-:B---3--:R-:W-:Y:S02]  /*1a300*/  LOP3.LUT R31, R31, UR24, R40.reuse, 0x78, !PT ;  /* 0x000000181f1f7c12 */ /* 0x108fe4000f8e7828 */
[--C-:B------:R-:W-:Y:S02]  /*1a310*/  LOP3.LUT R32, R32, UR25, R40.reuse, 0x78, !PT ;  /* 0x0000001920207c12 */ /* 0x100fe4000f8e7828 */
[--C-:B------:R-:W-:Y:S02]  /*1a320*/  LOP3.LUT R33, R33, UR26, R40.reuse, 0x78, !PT ;  /* 0x0000001a21217c12 */ /* 0x100fe4000f8e7828 */
[--C-:B------:R-:W-:Y:S01]  /*1a330*/  LOP3.LUT R34, R34, UR27, R40.reuse, 0x78, !PT ;  /* 0x0000001b22227c12 */ /* 0x100fe2000f8e7828 */
[----:B------:R-:W3:Y:S01]  /*1a340*/  LDCU.128 UR24, c[0x3][0x900] ;  /* 0x00c12000ff1877ac */ /* 0x000ee20008000c00 */
[--C-:B----4-:R-:W-:Y:S02]  /*1a350*/  LOP3.LUT R35, R35, UR8, R40.reuse, 0x78, !PT ;  /* 0x0000000823237c12 */ /* 0x110fe4000f8e7828 */
[----:B------:R-:W-:-:S02]  /*1a360*/  LOP3.LUT R36, R36, UR9, R40, 0x78, !PT ;  /* 0x0000000924247c12 */ /* 0x000fc4000f8e7828 */
[--C-:B------:R-:W-:Y:S02]  /*1a370*/  LOP3.LUT R37, R37, UR10, R40.reuse, 0x78, !PT ;  /* 0x0000000a25257c12 */ /* 0x100fe4000f8e7828 */
[----:B------:R-:W-:Y:S01]  /*1a380*/  LOP3.LUT R14, R14, UR11, R40, 0x78, !PT ;  /* 0x0000000b0e0e7c12 */ /* 0x000fe2000f8e7828 */
[----:B------:R-:W4:Y:S01]  /*1a390*/  LDCU.128 UR8, c[0x3][0x910] ;  /* 0x00c12200ff0877ac */ /* 0x000f220008000c00 */
[----:B------:R-:W-:Y:S01]  /*1a3a0*/  IMAD.MOV R38, RZ, RZ, -R5 ;  /* 0x000000ffff267224 */ /* 0x000fe200078e0a05 */
[----:B------:R-:W-:-:S05]  /*1a3b0*/  LOP3.LUT R5, R0, 0x1, RZ, 0xc0, !PT ;  /* 0x0000000100057812 */ /* 0x000fca00078ec0ff */
[----:B------:R-:W-:Y:S01]  /*1a3c0*/  IMAD.MOV R40, RZ, RZ, -R5 ;  /* 0x000000ffff287224 */ /* 0x000fe200078e0a05 */
[--C-:B-1----:R-:W-:Y:S01]  /*1a3d0*/  LOP3.LUT R12, R12, UR28, R38.reuse, 0x78, !PT ;  /* 0x0000001c0c0c7c12 */ /* 0x102fe2000f8e7826 */
[----:B------:R-:W-:Y:S01]  /*1a3e0*/  IMAD.SHL.U32 R5, R0, 0x40000000, RZ ;  /* 0x4000000000057824 */ /* 0x000fe200078e00ff */
[--C-:B------:R-:W-:Y:S02]  /*1a3f0*/  LOP3.LUT R13, R13, UR29, R38.reuse, 0x78, !PT ;  /* 0x0000001d0d0d7c12 */ /* 0x100fe4000f8e7826 */
[--C-:B------:R-:W-:Y:S02]  /*1a400*/  LOP3.LUT R23, R23, UR30, R38.reuse, 0x78, !PT ;  /* 0x0000001e17177c12 */ /* 0x100fe4000f8e7826 */
[--C-:B------:R-:W-:Y:S01]  /*1a410*/  LOP3.LUT R25, R25, UR31, R38.reuse, 0x78, !PT ;  /* 0x0000001f19197c12 */ /* 0x100fe2000f8e7826 */
[----:B------:R-:W1:Y:S01]  /*1a420*/  LDCU.128 UR28, c[0x3][0x920] ;  /* 0x00c12400ff1c77ac */ /* 0x000e620008000c00 */
[--C-:B-----5:R-:W-:Y:S02]  /*1a430*/  LOP3.LUT R27, R27, UR12, R38.reuse, 0x78, !PT ;  /* 0x0000000c1b1b7c12 */ /* 0x120fe4000f8e7826 */
[----:B------:R-:W-:-:S02]  /*1a440*/  LOP3.LUT R28, R28, UR13, R38, 0x78, !PT ;  /* 0x0000000d1c1c7c12 */ /* 0x000fc4000f8e7826 */
[--C-:B------:R-:W-:Y:S02]  /*1a450*/  LOP3.LUT R29, R29, UR14, R38.reuse, 0x78, !PT ;  /* 0x0000000e1d1d7c12 */ /* 0x100fe4000f8e7826 */
[--C-:B------:R-:W-:Y:S01]  /*1a460*/  LOP3.LUT R30, R30, UR15, R38.reuse, 0x78, !PT ;  /* 0x0000000f1e1e7c12 */ /* 0x100fe2000f8e7826 */
        /* <DEDUP_REMOVED lines=11> */
[----:B------:R-:W-:Y:S02]  /*1a520*/  SHF.R.S32.HI R38, RZ, 0x1f, R5 ;  /* 0x0000001fff267819 */ /* 0x000fe40000011405 */
[----:B------:R-:W2:Y:S01]  /*1a530*/  LDG.E.U8 R5, desc[UR16][R2.64+0x16] ;  /* 0x0000161002057981 */ /* 0x000ea2000c1e1100 */
[--C-:B---3--:R-:W-:Y:S02]  /*1a540*/  LOP3.LUT R12, R12, UR24, R40.reuse, 0x78, !PT ;  /* 0x000000180c0c7c12 */ /* 0x108fe4000f8e7828 */
[----:B------:R-:W-:-:S02]  /*1a550*/  LOP3.LUT R13, R13, UR25, R40, 0x78, !PT ;  /* 0x000000190d0d7c12 */ /* 0x000fc4000f8e7828 */
[--C-:B------:R-:W-:Y:S02]  /*1a560*/  LOP3.LUT R23, R23, UR26, R40.reuse, 0x78, !PT ;  /* 0x0000001a17177c12 */ /* 0x100fe4000f8e7828 */
        /* <DEDUP_REMOVED lines=82> */
[----:B------:R-:W-:-:S04]  /*1aa90*/  SHF.R.S32.HI R40, RZ, 0x1f, R39 ;  /* 0x0000001fff287819 */ /* 0x000fc80000011427 */
[--C-:B0-----:R-:W-:Y:S02]  /*1aaa0*/  LOP3.LUT R12, R12, UR20, R40.reuse, 0x78, !PT ;  /* 0x000000140c0c7c12 */ /* 0x101fe4000f8e7828 */
[--C-:B------:R-:W-:Y:S02]  /*1aab0*/  LOP3.LUT R13, R13, UR21, R40.reuse, 0x78, !PT ;  /* 0x000000150d0d7c12 */ /* 0x100fe4000f8e7828 */
[--C-:B------:R-:W-:Y:S02]  /*1aac0*/  LOP3.LUT R23, R23, UR22, R40.reuse, 0x78, !PT ;  /* 0x0000001617177c12 */ /* 0x100fe4000f8e7828 */
[--C-:B------:R-:W-:Y:S01]  /*1aad0*/  LOP3.LUT R25, R25, UR23, R40.reuse, 0x78, !PT ;  /* 0x0000001719197c12 */ /* 0x100fe2000f8e7828 */
[----:B------:R-:W0:Y:S01]  /*1aae0*/  LDCU.128 UR20, c[0x3][0xa60] ;  /* 0x00c14c00ff1477ac */ /* 0x000e220008000c00 */
[--C-:B--2---:R-:W-:Y:S02]  /*1aaf0*/  LOP3.LUT R27, R27, UR4, R40.reuse, 0x78, !PT ;  /* 0x000000041b1b7c12 */ /* 0x104fe4000f8e7828 */
[----:B------:R-:W-:-:S02]  /*1ab00*/  LOP3.LUT R28, R28, UR5, R40, 0x78, !PT ;  /* 0x000000051c1c7c12 */ /* 0x000fc4000f8e7828 */
[--C-:B------:R-:W-:Y:S02]  /*1ab10*/  LOP3.LUT R29, R29, UR6, R40.reuse, 0x78, !PT ;  /* 0x000000061d1d7c12 */ /* 0x100fe4000f8e7828 */
[--C-:B------:R-:W-:Y:S01]  /*1ab20*/  LOP3.LUT R30, R30, UR7, R40.reuse, 0x78, !PT ;  /* 0x000000071e1e7c12 */ /* 0x100fe2000f8e7828 */
[----:B------:R-:W2:Y:S01]  /*1ab30*/  LDCU.128 UR4, c[0x3][0xa70] ;  /* 0x00c14e00ff0477ac */ /* 0x000ea20008000c00 */
[--C-:B---3--:R-:W-:Y:S02]  /*1ab40*/  LOP3.LUT R31, R31, UR24, R40.reuse, 0x78, !PT ;  /* 0x000000181f1f7c12 */ /* 0x108fe4000f8e7828 */
[--C-:B------:R-:W-:Y:S02]  /*1ab50*/  LOP3.LUT R32, R32, UR25, R40.reuse, 0x78, !PT ;  /* 0x0000001920207c12 */ /* 0x100fe4000f8e7828 */
[--C-:B------:R-:W-:Y:S02]  /*1ab60*/  LOP3.LUT R33, R33, UR26, R40.reuse, 0x78, !PT ;  /* 0x0000001a21217c12 */ /* 0x100fe4000f8e7828 */
[--C-:B------:R-:W-:Y:S01]  /*1ab70*/  LOP3.LUT R34, R34, UR27, R40.reuse, 0x78, !PT ;  /* 0x0000001b22227c12 */ /* 0x100fe2000f8e7828 */
[----:B------:R-:W3:Y:S01]  /*1ab80*/  LDCU.128 UR24, c[0x3][0xa80] ;  /* 0x00c15000ff1877ac */ /* 0x000ee20008000c00 */
[----:B----4-:R-:W-:-:S02]  /*1ab90*/  LOP3.LUT R35, R35, UR8, R40, 0x78, !PT ;  /* 0x0000000823237c12 */ /* 0x010fc4000f8e7828 */
[--C-:B------:R-:W-:Y:S02]  /*1aba0*/  LOP3.LUT R36, R36, UR9, R40.reuse, 0x78, !PT ;  /* 0x0000000924247c12 */ /* 0x100fe4000f8e7828 */
[--C-:B------:R-:W-:Y:S02]  /*1abb0*/  LOP3.LUT R37, R37, UR10, R40.reuse, 0x78, !PT ;  /* 0x0000000a25257c12 */ /* 0x100fe4000f8e7828 */
[----:B------:R-:W-:Y:S01]  /*1abc0*/  LOP3.LUT R14, R14, UR11, R40, 0x78, !PT ;  /* 0x0000000b0e0e7c12 */ /* 0x000fe2000f8e7828 */
[----:B------:R-:W4:Y:S01]  /*1abd0*/  LDCU.128 UR8, c[0x3][0xa90] ;  /* 0x00c15200ff0877ac */ /* 0x000f220008000c00 */
        /* <DEDUP_REMOVED lines=32> */
[----:B------:R-:W-:Y:S01]  /*1ade0*/  LOP3.LUT R30, R30, UR11, R40, 0x78, !PT ;  /* 0x0000000b1e1e7c12 */ /* 0x000fe2000f8e7828 */
[----:B------:R-:W4:Y:S01]  /*1adf0*/  LDCU.128 UR8, c[0x3][0xaf0] ;  /* 0x00c15e00ff0877ac */ /* 0x000f220008000c00 */
[----:B------:R-:W-:-:S05]  /*1ae00*/  SHF.R.U32.HI R0, RZ, 0x7, R0 ;  /* 0x00000007ff007819 */ /* 0x000fca0000011600 */
[----:B------:R-:W-:Y:S01]  /*1ae10*/  IMAD.MOV R38, RZ, RZ, -R0 ;  /* 0x000000ffff267224 */ /* 0x000fe200078e0a00 */
[----:B------:R-:W-:Y:S02]  /*1ae20*/  LOP3.LUT R0, R4, 0x1, RZ, 0xc0, !PT ;  /* 0x0000000104007812 */ /* 0x000fe400078ec0ff */
        /* <DEDUP_REMOVED lines=16> */
[----:B------:R-:W5:Y:S01]  /*1af30*/  LDCU.128 UR20, c[0x3][0xb20] ;  /* 0x00c16400ff1477ac */ /* 0x000f620008000c00 */
        /* <DEDUP_REMOVED lines=15> */
[----:B------:R-:W-:Y:S02]  /*1b030*/  SHF.R.S32.HI R38, RZ, 0x1f, R0 ;  /* 0x0000001fff267819 */ /* 0x000fe40000011400 */
[----:B------:R-:W4:Y:S01]  /*1b040*/  LDG.E.U8 R0, desc[UR16][R2.64+0x17] ;  /* 0x0000171002007981 */ /* 0x000f22000c1e1100 */
        /* <DEDUP_REMOVED lines=10> */
[--C-:B-----5:R-:W-:Y:S02]  /*1b0f0*/  LOP3.LUT R31, R31, UR20, R40.reuse, 0x78, !PT ;  /* 0x000000141f1f7c12 */ /* 0x120fe4000f8e7828 */
[--C-:B------:R-:W-:Y:S02]  /*1b100*/  LOP3.LUT R32, R32, UR21, R40.reuse, 0x78, !PT ;  /* 0x0000001520207c12 */ /* 0x100fe4000f8e7828 */
[----:B------:R-:W-:-:S02]  /*1b110*/  LOP3.LUT R33, R33, UR22, R40, 0x78, !PT ;  /* 0x0000001621217c12 */ /* 0x000fc4000f8e7828 */
[----:B------:R-:W-:Y:S01]  /*1b120*/  LOP3.LUT R34, R34, UR23, R40, 0x78, !PT ;  /* 0x0000001722227c12 */ /* 0x000fe2000f8e7828 */
[----:B------:R-:W5:Y:S01]  /*1b130*/  LDCU.128 UR20, c[0x3][0xb80] ;  /* 0x00c17000ff1477ac */ /* 0x000f620008000c00 */
[--C-:B---3--:R-:W-:Y:S02]  /*1b140*/  LOP3.LUT R12, R12, UR24, R38.reuse, 0x78, !PT ;  /* 0x000000180c0c7c12 */ /* 0x108fe4000f8e7826 */
[--C-:B------:R-:W-:Y:S02]  /*1b150*/  LOP3.LUT R13, R13, UR25, R38.reuse, 0x78, !PT ;  /* 0x000000190d0d7c12 */ /* 0x100fe4000f8e7826 */
[--C-:B------:R-:W-:Y:S02]  /*1b160*/  LOP3.LUT R23, R23, UR26, R38.reuse, 0x78, !PT ;  /* 0x0000001a17177c12 */ /* 0x100fe4000f8e7826 */
[----:B------:R-:W-:Y:S01]  /*1b170*/  LOP3.LUT R25, R25, UR27, R38, 0x78, !PT ;  /* 0x0000001b19197c12 */ /* 0x000fe2000f8e7826 */
[----:B------:R-:W3:Y:S01]  /*1b180*/  LDCU.128 UR24, c[0x3][0xba0] ;  /* 0x00c17400ff1877ac */ /* 0x000ee20008000c00 */
        /* <DEDUP_REMOVED lines=15> */
[----:B------:R-:W-:Y:S01]  /*1b280*/  IMAD.SHL.U32 R39, R4, 0x20000000, RZ ;  /* 0x2000000004277824 */ /* 0x000fe200078e00ff */
[----:B0-----:R-:W-:-:S02]  /*1b290*/  LOP3.LUT R35, R35, UR12, R38, 0x78, !PT ;  /* 0x0000000c23237c12 */ /* 0x001fc4000f8e7826 */
[--C-:B------:R-:W-:Y:S02]  /*1b2a0*/  LOP3.LUT R36, R36, UR13, R38.reuse, 0x78, !PT ;  /* 0x0000000d24247c12 */ /* 0x100fe4000f8e7826 */
[--C-:B------:R-:W-:Y:S02]  /*1b2b0*/  LOP3.LUT R37, R37, UR14, R38.reuse, 0x78, !PT ;  /* 0x0000000e25257c12 */ /* 0x100fe4000f8e7826 */
[----:B------:R-:W-:Y:S01]  /*1b2c0*/  LOP3.LUT R14, R14, UR15, R38, 0x78, !PT ;  /* 0x0000000f0e0e7c12 */ /* 0x000fe2000f8e7826 */
[----:B------:R-:W0:Y:S01]  /*1b2d0*/  LDCU.128 UR12, c[0x3][0xbd0] ;  /* 0x00c17a00ff0c77ac */ /* 0x000e220008000c00 */
[----:B------:R-:W-:Y:S01]  /*1b2e0*/  IMAD.SHL.U32 R38, R4, 0x10000000, RZ ;  /* 0x1000000004267824 */ /* 0x000fe200078e00ff */
[----:B------:R-:W-:-:S04]  /*1b2f0*/  SHF.R.S32.HI R40, RZ, 0x1f, R39 ;  /* 0x0000001fff287819 */ /* 0x000fc80000011427 */
[--C-:B-----5:R-:W-:Y:S02]  /*1b300*/  LOP3.LUT R12, R12, UR20, R40.reuse, 0x78, !PT ;  /* 0x000000140c0c7c12 */ /* 0x120fe4000f8e7828 */
[--C-:B------:R-:W-:Y:S02]  /*1b310*/  LOP3.LUT R13, R13, UR21, R40.reuse, 0x78, !PT ;  /* 0x000000150d0d7c12 */ /* 0x100fe4000f8e7828 */
[--C-:B------:R-:W-:Y:S02]  /*1b320*/  LOP3.LUT R23, R23, UR22, R40.reuse, 0x78, !PT ;  /* 0x0000001617177c12 */ /* 0x100fe4000f8e7828 */
[----:B------:R-:W-:Y:S01]  /*1b330*/  LOP3.LUT R25, R25, UR23, R40, 0x78, !PT ;  /* 0x0000001719197c12 */ /* 0x000fe2000f8e7828 */
[----:B------:R-:W5:Y:S01]  /*1b340*/  LDCU.128 UR20, c[0x3][0xbe0] ;  /* 0x00c17c00ff1477ac */ /* 0x000f620008000c00 */
[----:B------:R-:W-:Y:S02]  /*1b350*/  SHF.R.S32.HI R38, RZ, 0x1f, R38 ;  /* 0x0000001fff267819 */ /* 0x000fe40000011426 */
        /* <DEDUP_REMOVED lines=21> */
[--C-:B0-----:R-:W-:Y:S02]  /*1b4b0*/  LOP3.LUT R27, R27, UR12, R38.reuse, 0x78, !PT ;  /* 0x0000000c1b1b7c12 */ /* 0x101fe4000f8e7826 */
[--C-:B------:R-:W-:Y:S02]  /*1b4c0*/  LOP3.LUT R28, R28, UR13, R38.reuse, 0x78, !PT ;  /* 0x0000000d1c1c7c12 */ /* 0x100fe4000f8e7826 */
[----:B------:R-:W-:-:S02]  /*1b4d0*/  LOP3.LUT R29, R29, UR14, R38, 0x78, !PT ;  /* 0x0000000e1d1d7c12 */ /* 0x000fc4000f8e7826 */
[--C-:B------:R-:W-:Y:S01]  /*1b4e0*/  LOP3.LUT R30, R30, UR15, R38.reuse, 0x78, !PT ;  /* 0x0000000f1e1e7c12 */ /* 0x100fe2000f8e7826 */
[----:B------:R-:W0:Y:S01]  /*1b4f0*/  LDCU.128 UR12, c[0x3][0xc30] ;  /* 0x00c18600ff0c77ac */ /* 0x000e220008000c00 */
[----:B------:R-:W-:Y:S02]  /*1b500*/  SHF.R.S32.HI R40, RZ, 0x1f, R39 ;  /* 0x0000001fff287819 */ /* 0x000fe40000011427 */
[--C-:B-----5:R-:W-:Y:S02]  /*1b510*/  LOP3.LUT R31, R31, UR20, R38.reuse, 0x78, !PT ;  /* 0x000000141f1f7c12 */ /* 0x120fe4000f8e7826 */
[--C-:B------:R-:W-:Y:S02]  /*1b520*/  LOP3.LUT R32, R32, UR21, R38.reuse, 0x78, !PT ;  /* 0x0000001520207c12 */ /* 0x100fe4000f8e7826 */
[--C-:B------:R-:W-:Y:S02]  /*1b530*/  LOP3.LUT R33, R33, UR22, R38.reuse, 0x78, !PT ;  /* 0x0000001621217c12 */ /* 0x100fe4000f8e7826 */
[----:B------:R-:W-:Y:S01]  /*1b540*/  LOP3.LUT R34, R34, UR23, R38, 0x78, !PT ;  /* 0x0000001722227c12 */ /* 0x000fe2000f8e7826 */
[----:B------:R-:W5:Y:S01]  /*1b550*/  LDCU.128 UR20, c[0x3][0xc40] ;  /* 0x00c18800ff1477ac */ /* 0x000f620008000c00 */
        /* <DEDUP_REMOVED lines=8> */
[----:B------:R-:W-:Y:S01]  /*1b5e0*/  LOP3.LUT R14, R14, UR7, R38, 0x78, !PT ;  /* 0x000000070e0e7c12 */ /* 0x000fe2000f8e7826 */
        /* <DEDUP_REMOVED lines=11> */
[C---:B------:R-:W-:Y:S01]  /*1b6a0*/  IMAD.SHL.U32 R38, R4.reuse, 0x4000000, RZ ;  /* 0x0400000004267824 */ /* 0x040fe200078e00ff */
[--C-:B0-----:R-:W-:Y:S01]  /*1b6b0*/  LOP3.LUT R35, R35, UR12, R40.reuse, 0x78, !PT ;  /* 0x0000000c23237c12 */ /* 0x101fe2000f8e7828 */
[----:B------:R-:W-:Y:S01]  /*1b6c0*/  IMAD.SHL.U32 R39, R4, 0x2000000, RZ ;  /* 0x0200000004277824 */ /* 0x000fe200078e00ff */
[--C-:B------:R-:W-:Y:S02]  /*1b6d0*/  LOP3.LUT R36, R36, UR13, R40.reuse, 0x78, !PT ;  /* 0x0000000d24247c12 */ /* 0x100fe4000f8e7828 */
[----:B------:R-:W-:-:S02]  /*1b6e0*/  LOP3.LUT R37, R37, UR14, R40, 0x78, !PT ;  /* 0x0000000e25257c12 */ /* 0x000fc4000f8e7828 */
[----:B------:R-:W-:Y:S01]  /*1b6f0*/  LOP3.LUT R14, R14, UR15, R40, 0x78, !PT ;  /* 0x0000000f0e0e7c12 */ /* 0x000fe2000f8e7828 */
[----:B------:R-:W0:Y:S01]  /*1b700*/  LDCU.128 UR12, c[0x3][0xc90] ;  /* 0x00c19200ff0c77ac */ /* 0x000e220008000c00 */
[----:B------:R-:W-:Y:S02]  /*1b710*/  SHF.R.S32.HI R38, RZ, 0x1f, R38 ;  /* 0x0000001fff267819 */ /* 0x000fe40000011426 */
[----:B------:R-:W-:Y:S02]  /*1b720*/  SHF.R.S32.HI R40, RZ, 0x1f, R39 ;  /* 0x0000001fff287819 */ /* 0x000fe40000011427 */
[--C-:B-----5:R-:W-:Y:S02]  /*1b730*/  LOP3.LUT R12, R12, UR20, R38.reuse, 0x78, !PT ;  /* 0x000000140c0c7c12 */ /* 0x120fe4000f8e7826 */
[--C-:B------:R-:W-:Y:S02]  /*1b740*/  LOP3.LUT R13, R13, UR21, R38.reuse, 0x78, !PT ;  /* 0x000000150d0d7c12 */ /* 0x100fe4000f8e7826 */
[----:B------:R-:W-:-:S02]  /*1b750*/  LOP3.LUT R23, R23, UR22, R38, 0x78, !PT ;  /* 0x0000001617177c12 */ /* 0x000fc4000f8e7826 */
[--C-:B------:R-:W-:Y:S01]  /*1b760*/  LOP3.LUT R25, R25, UR23, R38.reuse, 0x78, !PT ;  /* 0x0000001719197c12 */ /* 0x100fe2000f8e7826 */
[----:B------:R-:W5:Y:S01]  /*1b770*/  LDCU.128 UR20, c[0x3][0xca0] ;  /* 0x00c19400ff1477ac */ /* 0x000f620008000c00 */
[--C-:B---3--:R-:W-:Y:S02]  /*1b780*/  LOP3.LUT R31, R31, UR24, R38.reuse, 0x78, !PT ;  /* 0x000000181f1f7c12 */ /* 0x108fe4000f8e7826 */
        /* <DEDUP_REMOVED lines=12> */
[----:B------:R-:W-:Y:S01]  /*1b850*/  LOP3.LUT R14, R14, UR11, R38, 0x78, !PT ;  /* 0x0000000b0e0e7c12 */ /* 0x000fe2000f8e7826 */
[----:B------:R-:W4:Y:S01]  /*1b860*/  LDCU.128 UR8, c[0x3][0xcd0] ;  /* 0x00c19a00ff0877ac */ /* 0x000f220008000c00 */
[--C-:B-1----:R-:W-:Y:S02]  /*1b870*/  LOP3.LUT R12, R12, UR28, R40.reuse, 0x78, !PT ;  /* 0x0000001c0c0c7c12 */ /* 0x102fe4000f8e7828 */
[--C-:B------:R-:W-:Y:S02]  /*1b880*/  LOP3.LUT R13, R13, UR29, R40.reuse, 0x78, !PT ;  /* 0x0000001d0d0d7c12 */ /* 0x100fe4000f8e7828 */
[--C-:B------:R-:W-:Y:S02]  /*1b890*/  LOP3.LUT R23, R23, UR30, R40.reuse, 0x78, !PT ;  /* 0x0000001e17177c12 */ /* 0x100fe4000f8e7828 */
[----:B------:R-:W-:Y:S01]  /*1b8a0*/  LOP3.LUT R25, R25, UR31, R40, 0x78, !PT ;  /* 0x0000001f19197c12 */ /* 0x000fe2000f8e7828 */
[----:B------:R-:W1:Y:S01]  /*1b8b0*/  LDCU.128 UR28, c[0x3][0xce0] ;  /* 0x00c19c00ff1c77ac */ /* 0x000e620008000c00 */
[----:B------:R-:W-:-:S02]  /*1b8c0*/  SHF.R.U32.HI R4, RZ, 0x7, R4 ;  /* 0x00000007ff047819 */ /* 0x000fc40000011604 */
[--C-:B0-----:R-:W-:Y:S02]  /*1b8d0*/  LOP3.LUT R27, R27, UR12, R40.reuse, 0x78, !PT ;  /* 0x0000000c1b1b7c12 */ /* 0x101fe4000f8e7828 */
[--C-:B------:R-:W-:Y:S02]  /*1b8e0*/  LOP3.LUT R28, R28, UR13, R40.reuse, 0x78, !PT ;  /* 0x0000000d1c1c7c12 */ /* 0x100fe4000f8e7828 */
[--C-:B------:R-:W-:Y:S02]  /*1b8f0*/  LOP3.LUT R29, R29, UR14, R40.reuse, 0x78, !PT ;  /* 0x0000000e1d1d7c12 */ /* 0x100fe4000f8e7828 */
[----:B------:R-:W-:Y:S01]  /*1b900*/  LOP3.LUT R30, R30, UR15, R40, 0x78, !PT ;  /* 0x0000000f1e1e7c12 */ /* 0x000fe2000f8e7828 */
[----:B------:R-:W0:Y:S01]  /*1b910*/  LDCU.128 UR12, c[0x3][0xcf0] ;  /* 0x00c19e00ff0c77ac */ /* 0x000e220008000c00 */
[----:B------:R-:W-:Y:S01]  /*1b920*/  IMAD.MOV R38, RZ, RZ, -R4 ;  /* 0x000000ffff267224 */ /* 0x000fe200078e0a04 */
[--C-:B-----5:R-:W-:Y:S02]  /*1b930*/  LOP3.LUT R31, R31, UR20, R40.reuse, 0x78, !PT ;  /* 0x000000141f1f7c12 */ /* 0x120fe4000f8e7828 */
[----:B------:R-:W-:-:S02]  /*1b940*/  LOP3.LUT R32, R32, UR21, R40, 0x78, !PT ;  /* 0x0000001520207c12 */ /* 0x000fc4000f8e7828 */
[--C-:B------:R-:W-:Y:S02]  /*1b950*/  LOP3.LUT R33, R33, UR22, R40.reuse, 0x78, !PT ;  /* 0x0000001621217c12 */ /* 0x100fe4000f8e7828 */
        /* <DEDUP_REMOVED lines=22> */
[----:B------:R-:W-:-:S02]  /*1bac0*/  LOP3.LUT R4, R5, 0x1, RZ, 0xc0, !PT ;  /* 0x0000000105047812 */ /* 0x000fc400078ec0ff */
[--C-:B0-----:R-:W-:Y:S02]  /*1bad0*/  LOP3.LUT R35, R35, UR12, R38.reuse, 0x78, !PT ;  /* 0x0000000c23237c12 */ /* 0x101fe4000f8e7826 */
[----:B------:R-:W-:Y:S01]  /*1bae0*/  LOP3.LUT R36, R36, UR13, R38, 0x78, !PT ;  /* 0x0000000d24247c12 */ /* 0x000fe2000f8e7826 */
[----:B------:R-:W-:Y:S01]  /*1baf0*/  IMAD.MOV R40, RZ, RZ, -R4 ;  /* 0x000000ffff287224 */ /* 0x000fe200078e0a04 */
[--C-:B------:R-:W-:Y:S01]  /*1bb00*/  LOP3.LUT R37, R37, UR14, R38.reuse, 0x78, !PT ;  /* 0x0000000e25257c12 */ /* 0x100fe2000f8e7826 */
[----:B------:R-:W-:Y:S01]  /*1bb10*/  IMAD.SHL.U32 R4, R5, 0x40000000, RZ ;  /* 0x4000000005047824 */ /* 0x000fe200078e00ff */
[----:B------:R-:W-:Y:S01]  /*1bb20*/  LOP3.LUT R14, R14, UR15, R38, 0x78, !PT ;  /* 0x0000000f0e0e7c12 */ /* 0x000fe2000f8e7826 */
[----:B------:R-:W0:Y:S01]  /*1bb30*/  LDCU.128 UR12, c[0x3][0xd50] ;  /* 0x00c1aa00ff0c77ac */ /* 0x000e220008000c00 */
[--C-:B-----5:R-:W-:Y:S02]  /*1bb40*/  LOP3.LUT R12, R12, UR20, R40.reuse, 0x78, !PT ;  /* 0x000000140c0c7c12 */ /* 0x120fe4000f8e7828 */
[----:B------:R-:W-:-:S02]  /*1bb50*/  LOP3.LUT R13, R13, UR21, R40, 0x78, !PT ;  /* 0x000000150d0d7c12 */ /* 0x000fc4000f8e7828 */
[--C-:B------:R-:W-:Y:S02]  /*1bb60*/  LOP3.LUT R23, R23, UR22, R40.reuse, 0x78, !PT ;  /* 0x0000001617177c12 */ /* 0x100fe4000f8e7828 */
[----:B------:R-:W-:Y:S01]  /*1bb70*/  LOP3.LUT R25, R25, UR23, R40, 0x78, !PT ;  /* 0x0000001719197c12 */ /* 0x000fe2000f8e7828 */
[----:B------:R-:W5:Y:S01]  /*1bb80*/  LDCU.128 UR20, c[0x3][0xd60] ;  /* 0x00c1ac00ff1477ac */ /* 0x000f620008000c00 */
[----:B------:R-:W-:Y:S02]  /*1bb90*/  SHF.R.S32.HI R4, RZ, 0x1f, R4 ;  /* 0x0000001fff047819 */ /* 0x000fe40000011404 */
[--C-:B---3--:R-:W-:Y:S02]  /*1bba0*/  LOP3.LUT R31, R31, UR24, R40.reuse, 0x78, !PT ;  /* 0x000000181f1f7c12 */ /* 0x108fe4000f8e7828 */
[--C-:B------:R-:W-:Y:S02]  /*1bbb0*/  LOP3.LUT R32, R32, UR25, R40.reuse, 0x78, !PT ;  /* 0x0000001920207c12 */ /* 0x100fe4000f8e7828 */
        /* <DEDUP_REMOVED lines=22> */
[----:B------:R-:W-:Y:S01]  /*1bd20*/  LOP3.LUT R30, R30, UR15, R4, 0x78, !PT ;  /* 0x0000000f1e1e7c12 */ /* 0x000fe2000f8e7804 */
[----:B------:R-:W0:Y:S01]  /*1bd30*/  LDCU.128 UR12, c[0x3][0xdb0] ;  /* 0x00c1b600ff0c77ac */ /* 0x000e220008000c00 */
[----:B------:R-:W-:-:S02]  /*1bd40*/  SHF.R.S32.HI R38, RZ, 0x1f, R38 ;  /* 0x0000001fff267819 */ /* 0x000fc40000011426 */
[--C-:B-----5:R-:W-:Y:S02]  /*1bd50*/  LOP3.LUT R31, R31, UR20, R4.reuse, 0x78, !PT ;  /* 0x000000141f1f7c12 */ /* 0x120fe4000f8e7804 */
[--C-:B------:R-:W-:Y:S02]  /*1bd60*/  LOP3.LUT R32, R32, UR21, R4.reuse, 0x78, !PT ;  /* 0x0000001520207c12 */ /* 0x100fe4000f8e7804 */
[--C-:B------:R-:W-:Y:S02]  /*1bd70*/  LOP3.LUT R33, R33, UR22, R4.reuse, 0x78, !PT ;  /* 0x0000001621217c12 */ /* 0x100fe4000f8e7804 */
[----:B------:R-:W-:Y:S01]  /*1bd80*/  LOP3.LUT R34, R34, UR23, R4, 0x78, !PT ;  /* 0x0000001722227c12 */ /* 0x000fe2000f8e7804 */
[----:B------:R-:W5:Y:S01]  /*1bd90*/  LDCU.128 UR20, c[0x3][0xdc0] ;  /* 0x00c1b800ff1477ac */ /* 0x000f620008000c00 */
[--C-:B---3--:R-:W-:Y:S02]  /*1bda0*/  LOP3.LUT R12, R12, UR24, R38.reuse, 0x78, !PT ;  /* 0x000000180c0c7c12 */ /* 0x108fe4000f8e7826 */
[----:B------:R-:W-:-:S02]  /*1bdb0*/  LOP3.LUT R13, R13, UR25, R38, 0x78, !PT ;  /* 0x000000190d0d7c12 */ /* 0x000fc4000f8e7826 */
[--C-:B------:R-:W-:Y:S02]  /*1bdc0*/  LOP3.LUT R23, R23, UR26, R38.reuse, 0x78, !PT ;  /* 0x0000001a17177c12 */ /* 0x100fe4000f8e7826 */
[----:B------:R-:W-:Y:S01]  /*1bdd0*/  LOP3.LUT R25, R25, UR27, R38, 0x78, !PT ;  /* 0x0000001b19197c12 */ /* 0x000fe2000f8e7826 */
[----:B------:R-:W3:Y:S01]  /*1bde0*/  LDCU.128 UR24, c[0x3][0xde0] ;  /* 0x00c1bc00ff1877ac */ /* 0x000ee20008000c00 */
        /* <DEDUP_REMOVED lines=20> */
[----:B------:R-:W-:Y:S01]  /*1bf30*/  IMAD.SHL.U32 R38, R5, 0x8000000, RZ ;  /* 0x0800000005267824 */ /* 0x000fe200078e00ff */
[----:B------:R-:W-:Y:S01]  /*1bf40*/  SHF.R.S32.HI R4, RZ, 0x1f, R4 ;  /* 0x0000001fff047819 */ /* 0x000fe20000011404 */
[----:B------:R-:W0:Y:S03]  /*1bf50*/  LDCU.128 UR12, c[0x3][0xe10] ;  /* 0x00c1c200ff0c77ac */ /* 0x000e260008000c00 */
[----:B-----5:R-:W-:-:S02]  /*1bf60*/  LOP3.LUT R12, R12, UR20, R4, 0x78, !PT ;  /* 0x000000140c0c7c12 */ /* 0x020fc4000f8e7804 */
[--C-:B------:R-:W-:Y:S02]  /*1bf70*/  LOP3.LUT R13, R13, UR21, R4.reuse, 0x78, !PT ;  /* 0x000000150d0d7c12 */ /* 0x100fe4000f8e7804 */
[--C-:B------:R-:W-:Y:S02]  /*1bf80*/  LOP3.LUT R23, R23, UR22, R4.reuse, 0x78, !PT ;  /* 0x0000001617177c12 */ /* 0x100fe4000f8e7804 */
[----:B------:R-:W-:Y:S01]  /*1bf90*/  LOP3.LUT R25, R25, UR23, R4, 0x78, !PT ;  /* 0x0000001719197c12 */ /* 0x000fe2000f8e7804 */
[----:B------:R-:W5:Y:S01]  /*1bfa0*/  LDCU.128 UR20, c[0x3][0xe20] ;  /* 0x00c1c400ff1477ac */ /* 0x000f620008000c00 */
[----:B------:R-:W-:Y:S02]  /*1bfb0*/  SHF.R.S32.HI R38, RZ, 0x1f, R38 ;  /* 0x0000001fff267819 */ /* 0x000fe40000011426 */
        /* <DEDUP_REMOVED lines=53> */
[----:B------:R-:W-:Y:S02]  /*1c310*/  SHF.R.U32.HI R5, RZ, 0x7, R5 ;  /* 0x00000007ff057819 */ /* 0x000fe40000011605 */
[--C-:B0-----:R-:W-:Y:S02]  /*1c320*/  LOP3.LUT R35, R35, UR12, R4.reuse, 0x78, !PT ;  /* 0x0000000c23237c12 */ /* 0x101fe4000f8e7804 */
[--C-:B------:R-:W-:Y:S02]  /*1c330*/  LOP3.LUT R36, R36, UR13, R4.reuse, 0x78, !PT ;  /* 0x0000000d24247c12 */ /* 0x100fe4000f8e7804 */
[--C-:B------:R-:W-:Y:S02]  /*1c340*/  LOP3.LUT R37, R37, UR14, R4.reuse, 0x78, !PT ;  /* 0x0000000e25257c12 */ /* 0x100fe4000f8e7804 */
[----:B------:R-:W-:Y:S01]  /*1c350*/  LOP3.LUT R14, R14, UR15, R4, 0x78, !PT ;  /* 0x0000000f0e0e7c12 */ /* 0x000fe2000f8e7804 */
[----:B------:R-:W0:Y:S01]  /*1c360*/  LDCU.128 UR12, c[0x3][0xed0] ;  /* 0x00c1da00ff0c77ac */ /* 0x000e220008000c00 */
[----:B------:R-:W-:Y:S01]  /*1c370*/  SHF.R.S32.HI R38, RZ, 0x1f, R38 ;  /* 0x0000001fff267819 */ /* 0x000fe20000011426 */
[----:B------:R-:W-:-:S03]  /*1c380*/  IMAD.MOV R40, RZ, RZ, -R5 ;  /* 0x000000ffff287224 */ /* 0x000fc600078e0a05 */
[--C-:B-----5:R-:W-:Y:S02]  /*1c390*/  LOP3.LUT R13, R13, UR21, R38.reuse, 0x78, !PT ;  /* 0x000000150d0d7c12 */ /* 0x120fe4000f8e7826 */
[--C-:B------:R-:W-:Y:S02]  /*1c3a0*/  LOP3.LUT R12, R12, UR20, R38.reuse, 0x78, !PT ;  /* 0x000000140c0c7c12 */ /* 0x100fe4000f8e7826 */
[--C-:B------:R-:W-:Y:S02]  /*1c3b0*/  LOP3.LUT R23, R23, UR22, R38.reuse, 0x78, !PT ;  /* 0x0000001617177c12 */ /* 0x100fe4000f8e7826 */
[--C-:B------:R-:W-:Y:S01]  /*1c3c0*/  LOP3.LUT R25, R25, UR23, R38.reuse, 0x78, !PT ;  /* 0x0000001719197c12 */ /* 0x100fe2000f8e7826 */
[----:B------:R-:W5:Y:S01]  /*1c3d0*/  LDCU.128 UR20, c[0x3][0xee0] ;  /* 0x00c1dc00ff1477ac */ /* 0x000f620008000c00 */
        /* <DEDUP_REMOVED lines=20> */
[----:B------:R-:W-:Y:S02]  /*1c520*/  LOP3.LUT R4, R0, 0x1, RZ, 0xc0, !PT ;  /* 0x0000000100047812 */ /* 0x000fe400078ec0ff */
[--C-:B0-----:R-:W-:Y:S02]  /*1c530*/  LOP3.LUT R27, R27, UR12, R40.reuse, 0x78, !PT ;  /* 0x0000000c1b1b7c12 */ /* 0x101fe4000f8e7828 */
[--C-:B------:R-:W-:Y:S02]  /*1c540*/  LOP3.LUT R28, R28, UR13, R40.reuse, 0x78, !PT ;  /* 0x0000000d1c1c7c12 */ /* 0x100fe4000f8e7828 */
[--C-:B------:R-:W-:Y:S02]  /*1c550*/  LOP3.LUT R25, R29, UR14, R40.reuse, 0x78, !PT ;  /* 0x0000000e1d197c12 */ /* 0x100fe4000f8e7828 */
[----:B------:R-:W-:Y:S01]  /*1c560*/  LOP3.LUT R30, R30, UR15, R40, 0x78, !PT ;  /* 0x0000000f1e1e7c12 */ /* 0x000fe2000f8e7828 */
[----:B------:R-:W0:Y:S01]  /*1c570*/  LDCU.128 UR12, c[0x3][0xf30] ;  /* 0x00c1e600ff0c77ac */ /* 0x000e220008000c00 */
[----:B------:R-:W-:Y:S01]  /*1c580*/  IMAD.MOV R42, RZ, RZ, -R4 ;  /* 0x000000ffff2a7224 */ /* 0x000fe200078e0a04 */
[----:B-----5:R-:W-:-:S02]  /*1c590*/  LOP3.LUT R31, R31, UR20, R40, 0x78, !PT ;  /* 0x000000141f1f7c12 */ /* 0x020fc4000f8e7828 */
[--C-:B------:R-:W-:Y:S02]  /*1c5a0*/  LOP3.LUT R29, R32, UR21, R40.reuse, 0x78, !PT ;  /* 0x00000015201d7c12 */ /* 0x100fe4000f8e7828 */
[--C-:B------:R-:W-:Y:S02]  /*1c5b0*/  LOP3.LUT R33, R33, UR22, R40.reuse, 0x78, !PT ;  /* 0x0000001621217c12 */ /* 0x100fe4000f8e7828 */
[----:B------:R-:W-:Y:S01]  /*1c5c0*/  LOP3.LUT R34, R34, UR23, R40, 0x78, !PT ;  /* 0x0000001722227c12 */ /* 0x000fe2000f8e7828 */
[----:B------:R-:W5:Y:S01]  /*1c5d0*/  LDCU.128 UR20, c[0x3][0xf40] ;  /* 0x00c1e800ff1477ac */ /* 0x000f620008000c00 */
[----:B---3--:R-:W-:Y:S02]  /*1c5e0*/  LOP3.LUT R4, R12, UR24, R42, 0x78, !PT ;  /* 0x000000180c047c12 */ /* 0x008fe4000f8e782a */
[----:B--2---:R-:W-:Y:S02]  /*1c5f0*/  LOP3.LUT R39, R14, UR7, R40, 0x78, !PT ;  /* 0x000000070e277c12 */ /* 0x004fe4000f8e7828 */
[----:B------:R-:W-:-:S02]  /*1c600*/  LOP3.LUT R12, R23, UR26, R42, 0x78, !PT ;  /* 0x0000001a170c7c12 */ /* 0x000fc4000f8e782a */
[--C-:B----4-:R-:W-:Y:S02]  /*1c610*/  LOP3.LUT R14, R27, UR8, R42.reuse, 0x78, !PT ;  /* 0x000000081b0e7c12 */ /* 0x110fe4000f8e782a */
[--C-:B------:R-:W-:Y:S02]  /*1c620*/  LOP3.LUT R23, R28, UR9, R42.reuse, 0x78, !PT ;  /* 0x000000091c177c12 */ /* 0x100fe4000f8e782a */
[--C-:B------:R-:W-:Y:S02]  /*1c630*/  LOP3.LUT R5, R5, UR25, R42.reuse, 0x78, !PT ;  /* 0x0000001905057c12 */ /* 0x100fe4000f8e782a */
[--C-:B------:R-:W-:Y:S01]  /*1c640*/  LOP3.LUT R13, R13, UR27, R42.reuse, 0x78, !PT ;  /* 0x0000001b0d0d7c12 */ /* 0x100fe2000f8e782a */
[----:B------:R-:W2:Y:S01]  /*1c650*/  LDCU.128 UR24, c[0x3][0xf60] ;  /* 0x00c1ec00ff1877ac */ /* 0x000ea20008000c00 */
        /* <DEDUP_REMOVED lines=8> */
[----:B------:R-:W-:Y:S01]  /*1c6e0*/  IMAD.SHL.U32 R32, R0, 0x40000000, RZ ;  /* 0x4000000000207824 */ /* 0x000fe200078e00ff */
[--C-:B------:R-:W-:Y:S02]  /*1c6f0*/  LOP3.LUT R35, R35, UR4, R40.reuse, 0x78, !PT ;  /* 0x0000000423237c12 */ /* 0x100fe4000f8e7828 */
[--C-:B------:R-:W-:Y:S02]  /*1c700*/  LOP3.LUT R38, R36, UR5, R40.reuse, 0x78, !PT ;  /* 0x0000000524267c12 */ /* 0x100fe4000f8e7828 */
[----:B------:R-:W-:Y:S01]  /*1c710*/  LOP3.LUT R37, R37, UR6, R40, 0x78, !PT ;  /* 0x0000000625257c12 */ /* 0x000fe2000f8e7828 */
[----:B------:R-:W4:Y:S01]  /*1c720*/  LDCU.128 UR4, c[0x3][0xf50] ;  /* 0x00c1ea00ff0477ac */ /* 0x000f220008000c00 */
[----:B------:R-:W-:-:S02]  /*1c730*/  SHF.R.S32.HI R36, RZ, 0x1f, R32 ;  /* 0x0000001fff247819 */ /* 0x000fc40000011420 */
[--C-:B0-----:R-:W-:Y:S02]  /*1c740*/  LOP3.LUT R32, R35, UR12, R42.reuse, 0x78, !PT ;  /* 0x0000000c23207c12 */ /* 0x101fe4000f8e782a */
[--C-:B------:R-:W-:Y:S02]  /*1c750*/  LOP3.LUT R33, R38, UR13, R42.reuse, 0x78, !PT ;  /* 0x0000000d26217c12 */ /* 0x100fe4000f8e782a */
[--C-:B------:R-:W-:Y:S01]  /*1c760*/  LOP3.LUT R34, R37, UR14, R42.reuse, 0x78, !PT ;  /* 0x0000000e25227c12 */ /* 0x100fe2000f8e782a */
[----:B------:R-:W-:Y:S01]  /*1c770*/  IMAD.SHL.U32 R37, R0, 0x20000000, RZ ;  /* 0x2000000000257824 */ /* 0x000fe200078e00ff */
[----:B------:R-:W-:Y:S01]  /*1c780*/  LOP3.LUT R35, R39, UR15, R42, 0x78, !PT ;  /* 0x0000000f27237c12 */ /* 0x000fe2000f8e782a */
[----:B------:R-:W0:Y:S01]  /*1c790*/  LDCU.128 UR12, c[0x3][0xf90] ;  /* 0x00c1f200ff0c77ac */ /* 0x000e220008000c00 */
[--C-:B-----5:R-:W-:Y:S02]  /*1c7a0*/  LOP3.LUT R4, R4, UR20, R36.reuse, 0x78, !PT ;  /* 0x0000001404047c12 */ /* 0x120fe4000f8e7824 */
[----:B------:R-:W-:-:S02]  /*1c7b0*/  LOP3.LUT R5, R5, UR21, R36, 0x78, !PT ;  /* 0x0000001505057c12 */ /* 0x000fc4000f8e7824 */
[--C-:B------:R-:W-:Y:S02]  /*1c7c0*/  LOP3.LUT R12, R12, UR22, R36.reuse, 0x78, !PT ;  /* 0x000000160c0c7c12 */ /* 0x100fe4000f8e7824 */
[--C-:B------:R-:W-:Y:S01]  /*1c7d0*/  LOP3.LUT R13, R13, UR23, R36.reuse, 0x78, !PT ;  /* 0x000000170d0d7c12 */ /* 0x100fe2000f8e7824 */
[----:B------:R-:W5:Y:S01]  /*1c7e0*/  LDCU.128 UR20, c[0x3][0xfa0] ;  /* 0x00c1f400ff1477ac */ /* 0x000f620008000c00 */
[----:B------:R-:W-:Y:S02]  /*1c7f0*/  SHF.R.S32.HI R38, RZ, 0x1f, R37 ;  /* 0x0000001fff267819 */ /* 0x000fe40000011425 */
[--C-:B--2---:R-:W-:Y:S02]  /*1c800*/  LOP3.LUT R28, R28, UR24, R36.reuse, 0x78, !PT ;  /* 0x000000181c1c7c12 */ /* 0x104fe4000f8e7824 */
[--C-:B------:R-:W-:Y:S02]  /*1c810*/  LOP3.LUT R29, R29, UR25, R36.reuse, 0x78, !PT ;  /* 0x000000191d1d7c12 */ /* 0x100fe4000f8e7824 */
[----:B------:R-:W-:-:S02]  /*1c820*/  LOP3.LUT R30, R30, UR26, R36, 0x78, !PT ;  /* 0x0000001a1e1e7c12 */ /* 0x000fc4000f8e7824 */
[--C-:B------:R-:W-:Y:S01]  /*1c830*/  LOP3.LUT R31, R31, UR27, R36.reuse, 0x78, !PT ;  /* 0x0000001b1f1f7c12 */ /* 0x100fe2000f8e7824 */
[----:B------:R-:W2:Y:S01]  /*1c840*/  LDCU.128 UR24, c[0x3][0xfc0] ;  /* 0x00c1f800ff1877ac */ /* 0x000ea20008000c00 */
[--C-:B---3--:R-:W-:Y:S02]  /*1c850*/  LOP3.LUT R32, R32, UR8, R36.reuse, 0x78, !PT ;  /* 0x0000000820207c12 */ /* 0x108fe4000f8e7824 */
[--C-:B------:R-:W-:Y:S02]  /*1c860*/  LOP3.LUT R33, R33, UR9, R36.reuse, 0x78, !PT ;  /* 0x0000000921217c12 */ /* 0x100fe4000f8e7824 */
[--C-:B------:R-:W-:Y:S02]  /*1c870*/  LOP3.LUT R34, R34, UR10, R36.reuse, 0x78, !PT ;  /* 0x0000000a22227c12 */ /* 0x100fe4000f8e7824 */
[----:B------:R-:W-:Y:S01]  /*1c880*/  LOP3.LUT R35, R35, UR11, R36, 0x78, !PT ;  /* 0x0000000b23237c12 */ /* 0x000fe2000f8e7824 */
        /* <DEDUP_REMOVED lines=9> */
[----:B------:R-:W-:Y:S01]  /*1c920*/  LOP3.LUT R27, R27, UR7, R36, 0x78, !PT ;  /* 0x000000071b1b7c12 */ /* 0x000fe2000f8e7824 */
[----:B------:R-:W4:Y:S01]  /*1c930*/  LDCU.128 UR4, c[0x3][0xfb0] ;  /* 0x00c1f600ff0477ac */ /* 0x000f220008000c00 */
[--C-:B0-----:R-:W-:Y:S01]  /*1c940*/  LOP3.LUT R14, R14, UR12, R38.reuse, 0x78, !PT ;  /* 0x0000000c0e0e7c12 */ /* 0x101fe2000f8e7826 */
[----:B------:R-:W-:Y:S01]  /*1c950*/  IMAD.SHL.U32 R36, R0, 0x10000000, RZ ;  /* 0x1000000000247824 */ /* 0x000fe200078e00ff */
        /* <DEDUP_REMOVED lines=25> */
[--C-:B----4-:R-:W-:Y:S01]  /*1caf0*/  LOP3.LUT R32, R32, UR4, R38.reuse, 0x78, !PT ;  /* 0x0000000420207c12 */ /* 0x110fe2000f8e7826 */
[----:B------:R-:W-:Y:S01]  /*1cb00*/  IMAD.SHL.U32 R37, R0, 0x8000000, RZ ;  /* 0x0800000000257824 */ /* 0x000fe200078e00ff */
[--C-:B------:R-:W-:Y:S02]  /*1cb10*/  LOP3.LUT R33, R33, UR5, R38.reuse, 0x78, !PT ;  /* 0x0000000521217c12 */ /* 0x100fe4000f8e7826 */
[----:B------:R-:W-:-:S02]  /*1cb20*/  LOP3.LUT R34, R34, UR6, R38, 0x78, !PT ;  /* 0x0000000622227c12 */ /* 0x000fc4000f8e7826 */
[----:B------:R-:W-:Y:S01]  /*1cb30*/  LOP3.LUT R35, R35, UR7, R38, 0x78, !PT ;  /* 0x0000000723237c12 */ /* 0x000fe2000f8e7826 */
[----:B------:R-:W4:Y:S01]  /*1cb40*/  LDCU.128 UR4, c[0x3][0x1010] ;  /* 0x00c20200ff0477ac */ /* 0x000f220008000c00 */
        /* <DEDUP_REMOVED lines=60> */
[----:B------:R-:W-:Y:S02]  /*1cf10*/  SHF.R.U32.HI R0, RZ, 0x7, R0 ;  /* 0x00000007ff007819 */ /* 0x000fe40000011600 */
[--C-:B----4-:R-:W-:Y:S02]  /*1cf20*/  LOP3.LUT R32, R32, UR4, R36.reuse, 0x78, !PT ;  /* 0x0000000420207c12 */ /* 0x110fe4000f8e7824 */
[----:B------:R-:W-:-:S02]  /*1cf30*/  LOP3.LUT R33, R33, UR5, R36, 0x78, !PT ;  /* 0x0000000521217c12 */ /* 0x000fc4000f8e7824 */
[--C-:B------:R-:W-:Y:S02]  /*1cf40*/  LOP3.LUT R34, R34, UR6, R36.reuse, 0x78, !PT ;  /* 0x0000000622227c12 */ /* 0x100fe4000f8e7824 */
[----:B------:R-:W-:Y:S01]  /*1cf50*/  LOP3.LUT R35, R35, UR7, R36, 0x78, !PT ;  /* 0x0000000723237c12 */ /* 0x000fe2000f8e7824 */
[----:B------:R-:W-:Y:S01]  /*1cf60*/  IMAD.MOV R44, RZ, RZ, -R0 ;  /* 0x000000ffff2c7224 */ /* 0x000fe200078e0a00 */
[--C-:B0-----:R-:W-:Y:S01]  /*1cf70*/  LOP3.LUT R32, R32, UR12, R38.reuse, 0x78, !PT ;  /* 0x0000000c20207c12 */ /* 0x101fe2000f8e7826 */
[----:B------:R-:W0:Y:S01]  /*1cf80*/  LDCU.128 UR4, c[0x3][0x10d0] ;  /* 0x00c21a00ff0477ac */ /* 0x000e220008000c00 */
[--C-:B------:R-:W-:Y:S02]  /*1cf90*/  LOP3.LUT R0, R33, UR13, R38.reuse, 0x78, !PT ;  /* 0x0000000d21007c12 */ /* 0x100fe4000f8e7826 */
[--C-:B------:R-:W-:Y:S02]  /*1cfa0*/  LOP3.LUT R34, R34, UR14, R38.reuse, 0x78, !PT ;  /* 0x0000000e22227c12 */ /* 0x100fe4000f8e7826 */
[----:B------:R-:W-:Y:S01]  /*1cfb0*/  LOP3.LUT R35, R35, UR15, R38, 0x78, !PT ;  /* 0x0000000f23237c12 */ /* 0x000fe2000f8e7826 */
[----:B------:R-:W4:Y:S01]  /*1cfc0*/  LDCU.128 UR12, c[0x3][0x10] ;  /* 0x00c00200ff0c77ac */ /* 0x000f220008000c00 */
[----:B-----5:R-:W-:-:S02]  /*1cfd0*/  LOP3.LUT R4, R4, UR20, R44, 0x78, !PT ;  /* 0x0000001404047c12 */ /* 0x020fc4000f8e782c */
[--C-:B------:R-:W-:Y:S02]  /*1cfe0*/  LOP3.LUT R33, R5, UR21, R44.reuse, 0x78, !PT ;  /* 0x0000001505217c12 */ /* 0x100fe4000f8e782c */
[--C-:B------:R-:W-:Y:S02]  /*1cff0*/  LOP3.LUT R36, R12, UR22, R44.reuse, 0x78, !PT ;  /* 0x000000160c247c12 */ /* 0x100fe4000f8e782c */
[--C-:B--2---:R-:W-:Y:S02]  /*1d000*/  LOP3.LUT R39, R28, UR24, R44.reuse, 0x78, !PT ;  /* 0x000000181c277c12 */ /* 0x104fe4000f8e782c */
[--C-:B---3--:R-:W-:Y:S02]  /*1d010*/  LOP3.LUT R51, R32, UR8, R44.reuse, 0x78, !PT ;  /* 0x0000000820337c12 */ /* 0x108fe4000f8e782c */
[--C-:B------:R-:W-:Y:S02]  /*1d020*/  LOP3.LUT R43, R29, UR25, R44.reuse, 0x78, !PT ;  /* 0x000000191d2b7c12 */ /* 0x100fe4000f8e782c */
[----:B------:R-:W-:-:S02]  /*1d030*/  LOP3.LUT R47, R30, UR26, R44, 0x78, !PT ;  /* 0x0000001a1e2f7c12 */ /* 0x000fc4000f8e782c */
[--C-:B------:R-:W-:Y:S01]  /*1d040*/  LOP3.LUT R46, R31, UR27, R44.reuse, 0x78, !PT ;  /* 0x0000001b1f2e7c12 */ /* 0x100fe2000f8e782c */
[----:B------:R-:W2:Y:S01]  /*1d050*/  LDCU.128 UR24, c[0x3][0x40] ;  /* 0x00c00800ff1877ac */ /* 0x000ea20008000c00 */
[----:B-1----:R-:W-:Y:S02]  /*1d060*/  LOP3.LUT R12, R4, UR28, RZ, 0x3c, !PT ;  /* 0x0000001c040c7c12 */ /* 0x002fe4000f8e3cff */
[----:B------:R-:W-:Y:S02]  /*1d070*/  LOP3.LUT R5, R22, UR31, RZ, 0x3c, !PT ;  /* 0x0000001f16057c12 */ /* 0x000fe4000f8e3cff */
[----:B------:R-:W-:Y:S02]  /*1d080*/  LOP3.LUT R28, R8, UR30, RZ, 0x3c, !PT ;  /* 0x0000001e081c7c12 */ /* 0x000fe4000f8e3cff */
[----:B------:R-:W-:Y:S01]  /*1d090*/  LOP3.LUT R32, R33, UR29, RZ, 0x3c, !PT ;  /* 0x0000001d21207c12 */ /* 0x000fe2000f8e3cff */
[----:B------:R-:W1:Y:S01]  /*1d0a0*/  LDCU.128 UR28, c[0x3][0x60] ;  /* 0x00c00c00ff1c77ac */ /* 0x000e620008000c00 */
[----:B------:R-:W-:Y:S01]  /*1d0b0*/  LOP3.LUT R13, R13, UR23, R44, 0x78, !PT ;  /* 0x000000170d0d7c12 */ /* 0x000fe2000f8e782c */
[----:B------:R-:W3:Y:S01]  /*1d0c0*/  LDCU.128 UR20, c[0x3][0x20] ;  /* 0x00c00400ff1477ac */ /* 0x000ee20008000c00 */
[----:B----4-:R-:W-:-:S02]  /*1d0d0*/  LOP3.LUT R29, R36, UR12, RZ, 0x3c, !PT ;  /* 0x0000000c241d7c12 */ /* 0x010fc4000f8e3cff */
[----:B------:R-:W-:Y:S02]  /*1d0e0*/  LOP3.LUT R37, R26, UR15, RZ, 0x3c, !PT ;  /* 0x0000000f1a257c12 */ /* 0x000fe4000f8e3cff */
[----:B------:R-:W-:Y:S02]  /*1d0f0*/  LOP3.LUT R36, R15, UR14, RZ, 0x3c, !PT ;  /* 0x0000000e0f247c12 */ /* 0x000fe4000f8e3cff */
[----:B------:R-:W-:Y:S01]  /*1d100*/  LOP3.LUT R4, R13, UR13, RZ, 0x3c, !PT ;  /* 0x0000000d0d047c12 */ /* 0x000fe2000f8e3cff */
[----:B------:R-:W4:Y:S01]  /*1d110*/  LDCU.128 UR12, c[0x3][0x70] ;  /* 0x00c00e00ff0c77ac */ /* 0x000f220008000c00 */
[--C-:B0-----:R-:W-:Y:S02]  /*1d120*/  LOP3.LUT R14, R14, UR4, R44.reuse, 0x78, !PT ;  /* 0x000000040e0e7c12 */ /* 0x101fe4000f8e782c */
[--C-:B------:R-:W-:Y:S02]  /*1d130*/  LOP3.LUT R38, R23, UR5, R44.reuse, 0x78, !PT ;  /* 0x0000000517267c12 */ /* 0x100fe4000f8e782c */
[----:B------:R-:W-:-:S02]  /*1d140*/  LOP3.LUT R25, R25, UR6, R44, 0x78, !PT ;  /* 0x0000000619197c12 */ /* 0x000fc4000f8e782c */
[--C-:B------:R-:W-:Y:S01]  /*1d150*/  LOP3.LUT R40, R27, UR7, R44.reuse, 0x78, !PT ;  /* 0x000000071b287c12 */ /* 0x100fe2000f8e782c */
[----:B------:R-:W0:Y:S01]  /*1d160*/  LDCU.128 UR4, c[0x3][0x30] ;  /* 0x00c00600ff0477ac */ /* 0x000e220008000c00 */
[--C-:B------:R-:W-:Y:S02]  /*1d170*/  LOP3.LUT R0, R0, UR9, R44.reuse, 0x78, !PT ;  /* 0x0000000900007c12 */ /* 0x100fe4000f8e782c */
[--C-:B------:R-:W-:Y:S02]  /*1d180*/  LOP3.LUT R30, R34, UR10, R44.reuse, 0x78, !PT ;  /* 0x0000000a221e7c12 */ /* 0x100fe4000f8e782c */
[----:B------:R-:W-:Y:S01]  /*1d190*/  LOP3.LUT R44, R35, UR11, R44, 0x78, !PT ;  /* 0x0000000b232c7c12 */ /* 0x000fe2000f8e782c */
[----:B------:R-:W5:Y:S01]  /*1d1a0*/  LDCU.128 UR8, c[0x3][0x50] ;  /* 0x00c00a00ff0877ac */ /* 0x000f620008000c00 */
[----:B--2---:R-:W-:Y:S02]  /*1d1b0*/  LOP3.LUT R39, R39, UR24, RZ, 0x3c, !PT ;  /* 0x0000001827277c12 */ /* 0x004fe4000f8e3cff */
[----:B-1----:R-:W-:-:S02]  /*1d1c0*/  LOP3.LUT R33, R11, UR28, RZ, 0x3c, !PT ;  /* 0x0000001c0b217c12 */ /* 0x002fc4000f8e3cff */
[----:B---3--:R-:W-:Y:S02]  /*1d1d0*/  LOP3.LUT R23, R19, UR20, RZ, 0x3c, !PT ;  /* 0x0000001413177c12 */ /* 0x008fe4000f8e3cff */
[-C--:B------:R-:W-:Y:S02]  /*1d1e0*/  LOP3.LUT R50, R33, R39.reuse, R12, 0x78, !PT ;  /* 0x0000002721327212 */ /* 0x080fe400078e780c */
[----:B------:R-:W-:Y:S02]  /*1d1f0*/  LOP3.LUT R48, R10, UR27, RZ, 0x3c, !PT ;  /* 0x0000001b0a307c12 */ /* 0x000fe4000f8e3cff */
[----:B------:R-:W-:Y:S02]  /*1d200*/  LOP3.LUT R0, R0, UR31, RZ, 0x3c, !PT ;  /* 0x0000001f00007c12 */ /* 0x000fe4000f8e3cff */
[----:B------:R-:W-:Y:S02]  /*1d210*/  LOP3.LUT R38, R38, UR23, RZ, 0x3c, !PT ;  /* 0x0000001726267c12 */ /* 0x000fe4000f8e3cff */
[----:B------:R-:W-:-:S02]  /*1d220*/  LOP3.LUT R31, R50, R39, R23, 0x96, !PT ;  /* 0x00000027321f7212 */ /* 0x000fc400078e9617 */
[--C-:B------:R-:W-:Y:S02]  /*1d230*/  LOP3.LUT R57, R0, R48, R5.reuse, 0x78, !PT ;  /* 0x0000003000397212 */ /* 0x100fe400078e7805 */
[----:B----4-:R-:W-:Y:S02]  /*1d240*/  LOP3.LUT R53, R30, UR14, RZ, 0x3c, !PT ;  /* 0x0000000e1e357c12 */ /* 0x010fe4000f8e3cff */
[----:B------:R-:W-:Y:S02]  /*1d250*/  LOP3.LUT R23, R23, R33, R12, 0x1e, !PT ;  /* 0x0000002117177212 */ /* 0x000fe400078e1e0c */
[----:B------:R-:W-:Y:S02]  /*1d260*/  LOP3.LUT R30, R31, R12, RZ, 0x3c, !PT ;  /* 0x0000000c1f1e7212 */ /* 0x000fe400078e3cff */
[----:B------:R-:W-:Y:S02]  /*1d270*/  LOP3.LUT R52, R38, R0, R5, 0x1e, !PT ;  /* 0x0000000026347212 */ /* 0x000fe400078e1e05 */
[----:B------:R-:W-:-:S02]  /*1d280*/  LOP3.LUT R0, R57, R48, R38, 0x96, !PT ;  /* 0x0000003039007212 */ /* 0x000fc400078e9626 */
[----:B-----5:R-:W-:Y:S02]  /*1d290*/  LOP3.LUT R46, R46, UR9, RZ, 0x3c, !PT ;  /* 0x000000092e2e7c12 */ /* 0x020fe4000f8e3cff */
[----:B------:R-:W-:Y:S02]  /*1d2a0*/  LOP3.LUT R55, R20, UR13, RZ, 0x3c, !PT ;  /* 0x0000000d14377c12 */ /* 0x000fe4000f8e3cff */
[C---:B------:R-:W-:Y:S02]  /*1d2b0*/  LOP3.LUT R39, R23.reuse, R31, R12, 0xf6, !PT ;  /* 0x0000001f17277212 */ /* 0x040fe400078ef60c */
[CCC-:B------:R-:W-:Y:S02]  /*1d2c0*/  LOP3.LUT R33, R23.reuse, R30.reuse, R50.reuse, 0x6c, !PT ;  /* 0x0000001e17217212 */ /* 0x1c0fe400078e6c32 */
[----:B------:R-:W-:Y:S02]  /*1d2d0*/  LOP3.LUT R12, R23, R30, R50, 0x9c, !PT ;  /* 0x0000001e170c7212 */ /* 0x000fe400078e9c32 */
[----:B0-----:R-:W-:-:S02]  /*1d2e0*/  LOP3.LUT R42, R25, UR6, RZ, 0x3c, !PT ;  /* 0x00000006192a7c12 */ /* 0x001fc4000f8e3cff */
[----:B------:R-:W-:Y:S02]  /*1d2f0*/  LOP3.LUT R30, R0, R5, RZ, 0x3c, !PT ;  /* 0x00000005001e7212 */ /* 0x000fe400078e3cff */
[----:B------:R-:W-:Y:S02]  /*1d300*/  LOP3.LUT R25, R24, UR10, RZ, 0x3c, !PT ;  /* 0x0000000a18197c12 */ /* 0x000fe4000f8e3cff */
[----:B------:R-:W-:Y:S02]  /*1d310*/  LOP3.LUT R45, R16, UR5, RZ, 0x3c, !PT ;  /* 0x00000005102d7c12 */ /* 0x000fe4000f8e3cff */
[----:B------:R-:W-:Y:S02]  /*1d320*/  LOP3.LUT R48, R55, R46, R4, 0x78, !PT ;  /* 0x0000002e37307212 */ /* 0x000fe400078e7804 */
[----:B------:R-:W-:Y:S02]  /*1d330*/  LOP3.LUT R23, R39, R50, RZ, 0x3c, !PT ;  /* 0x0000003227177212 */ /* 0x000fe400078e3cff */
[----:B------:R-:W-:-:S02]  /*1d340*/  LOP3.LUT R50, R52, R0, R5, 0xf6, !PT ;  /* 0x0000000034327212 */ /* 0x000fc400078ef605 */
[CCC-:B------:R-:W-:Y:S02]  /*1d350*/  LOP3.LUT R38, R52.reuse, R30.reuse, R57.reuse, 0x6c, !PT ;  /* 0x0000001e34267212 */ /* 0x1c0fe400078e6c39 */
[----:B------:R-:W-:Y:S02]  /*1d360*/  LOP3.LUT R39, R52, R30, R57, 0x9c, !PT ;  /* 0x0000001e34277212 */ /* 0x000fe400078e9c39 */
[----:B------:R-:W-:Y:S02]  /*1d370*/  LOP3.LUT R35, R17, UR11, RZ, 0x3c, !PT ;  /* 0x0000000b11237c12 */ /* 0x000fe4000f8e3cff */
[----:B------:R-:W-:Y:S02]  /*1d380*/  LOP3.LUT R44, R44, UR15, RZ, 0x3c, !PT ;  /* 0x0000000f2c2c7c12 */ /* 0x000fe4000f8e3cff */
[----:B------:R-:W-:Y:S02]  /*1d390*/  LOP3.LUT R52, R53, R25, R36, 0x78, !PT ;  /* 0x0000001935347212 */ /* 0x000fe400078e7824 */
[----:B------:R-:W-:-:S02]  /*1d3a0*/  LOP3.LUT R5, R48, R46, R45, 0x96, !PT ;  /* 0x0000002e30057212 */ /* 0x000fc400078e962d */
[----:B------:R-:W-:Y:S02]  /*1d3b0*/  LOP3.LUT R45, R45, R55, R4, 0x1e, !PT ;  /* 0x000000372d2d7212 */ /* 0x000fe400078e1e04 */
[----:B------:R-:W-:Y:S02]  /*1d3c0*/  LOP3.LUT R40, R40, UR7, RZ, 0x3c, !PT ;  /* 0x0000000728287c12 */ /* 0x000fe4000f8e3cff */
[----:B------:R-:W-:Y:S02]  /*1d3d0*/  LOP3.LUT R55, R42, R53, R36, 0x1e, !PT ;  /* 0x000000352a377212 */ /* 0x000fe400078e1e24 */
[----:B------:R-:W-:Y:S02]  /*1d3e0*/  LOP3.LUT R25, R52, R25, R42, 0x96, !PT ;  /* 0x0000001934197212 */ /* 0x000fe400078e962a */
[----:B------:R-:W-:Y:S02]  /*1d3f0*/  LOP3.LUT R53, R44, R35, R37, 0x78, !PT ;  /* 0x000000232c357212 */ /* 0x000fe400078e7825 */
[----:B------:R-:W-:-:S02]  /*1d400*/  LOP3.LUT R46, R5, R4, RZ, 0x3c, !PT ;  /* 0x00000004052e7212 */ /* 0x000fc400078e3cff */
[----:B------:R-:W-:Y:S01]  /*1d410*/  LOP3.LUT R47, R47, UR8, RZ, 0x3c, !PT ;  /* 0x000000082f2f7c12 */ /* 0x000fe2000f8e3cff */
[----:B------:R-:W0:Y:S01]  /*1d420*/  LDCU.128 UR8, c[0x3][0x30] ;  /* 0x00c00600ff0877ac */ /* 0x000e220008000c00 */
[----:B------:R-:W-:Y:S02]  /*1d430*/  LOP3.LUT R34, R18, UR12, RZ, 0x3c, !PT ;  /* 0x0000000c12227c12 */ /* 0x000fe4000f8e3cff */
[----:B------:R-:W-:Y:S01]  /*1d440*/  LOP3.LUT R30, R50, R57, RZ, 0x3c, !PT ;  /* 0x00000039321e7212 */ /* 0x000fe200078e3cff */
[----:B------:R-:W1:Y:S01]  /*1d450*/  LDCU.128 UR12, c[0x3][0x50] ;  /* 0x00c00a00ff0c77ac */ /* 0x000e620008000c00 */
[----:B------:R-:W-:Y:S02]  /*1d460*/  LOP3.LUT R57, R45, R5, R4, 0xf6, !PT ;  /* 0x000000052d397212 */ /* 0x000fe400078ef604 */
[----:B------:R-:W-:Y:S02]  /*1d470*/  LOP3.LUT R54, R40, R44, R37, 0x1e, !PT ;  /* 0x0000002c28367212 */ /* 0x000fe400078e1e25 */
[----:B------:R-:W-:-:S02]  /*1d480*/  LOP3.LUT R50, R25, R36, RZ, 0x3c, !PT ;  /* 0x0000002419327212 */ /* 0x000fc400078e3cff */
[----:B------:R-:W-:Y:S02]  /*1d490*/  LOP3.LUT R40, R53, R35, R40, 0x96, !PT ;  /* 0x0000002335287212 */ /* 0x000fe400078e9628 */
[----:B------:R-:W-:Y:S02]  /*1d4a0*/  LOP3.LUT R13, R14, UR22, RZ, 0x3c, !PT ;  /* 0x000000160e0d7c12 */ /* 0x000fe4000f8e3cff */
[CCC-:B------:R-:W-:Y:S02]  /*1d4b0*/  LOP3.LUT R42, R45.reuse, R46.reuse, R48.reuse, 0x6c, !PT ;  /* 0x0000002e2d2a7212 */ /* 0x1c0fe400078e6c30 */
[----:B------:R-:W-:Y:S02]  /*1d4c0*/  LOP3.LUT R4, R45, R46, R48, 0x9c, !PT ;  /* 0x0000002e2d047212 */ /* 0x000fe400078e9c30 */
[----:B------:R-:W-:Y:S02]  /*1d4d0*/  LOP3.LUT R35, R55, R25, R36, 0xf6, !PT ;  /* 0x0000001937237212 */ /* 0x000fe400078ef624 */
[----:B------:R-:W-:Y:S01]  /*1d4e0*/  LOP3.LUT R14, R21, UR4, RZ, 0x3c, !PT ;  /* 0x00000004150e7c12 */ /* 0x000fe2000f8e3cff */
[----:B------:R-:W2:Y:S01]  /*1d4f0*/  LDCU.128 UR4, c[0x3][0x10] ;  /* 0x00c00200ff0477ac */ /* 0x000ea20008000c00 */
[----:B------:R-:W-:-:S02]  /*1d500*/  LOP3.LUT R46, R34, R47, R29, 0x78, !PT ;  /* 0x0000002f222e7212 */ /* 0x000fc400078e781d */
[----:B------:R-:W-:Y:S02]  /*1d510*/  LOP3.LUT R43, R43, UR25, RZ, 0x3c, !PT ;  /* 0x000000192b2b7c12 */ /* 0x000fe4000f8e3cff */
[----:B------:R-:W-:Y:S02]  /*1d520*/  LOP3.LUT R49, R7, UR29, RZ, 0x3c, !PT ;  /* 0x0000001d07317c12 */ /* 0x000fe4000f8e3cff */
[----:B------:R-:W-:Y:S02]  /*1d530*/  LOP3.LUT R45, R57, R48, RZ, 0x3c, !PT ;  /* 0x00000030392d7212 */ /* 0x000fe400078e3cff */
[CCC-:B------:R-:W-:Y:S02]  /*1d540*/  LOP3.LUT R48, R55.reuse, R50.reuse, R52.reuse, 0x6c, !PT ;  /* 0x0000003237307212 */ /* 0x1c0fe400078e6c34 */
[----:B------:R-:W-:Y:S02]  /*1d550*/  LOP3.LUT R50, R55, R50, R52, 0x9c, !PT ;  /* 0x0000003237327212 */ /* 0x000fe400078e9c34 */
[----:B------:R-:W-:-:S02]  /*1d560*/  LOP3.LUT R35, R35, R52, RZ, 0x3c, !PT ;  /* 0x0000003423237212 */ /* 0x000fc400078e3cff */
[----:B------:R-:W-:Y:S01]  /*1d570*/  LOP3.LUT R27, R9, UR21, RZ, 0x3c, !PT ;  /* 0x00000015091b7c12 */ /* 0x000fe2000f8e3cff */
[----:B------:R-:W3:Y:S01]  /*1d580*/  LDCU.128 UR20, c[0x3][0x70] ;  /* 0x00c00e00ff1477ac */ /* 0x000ee20008000c00 */
[----:B------:R-:W-:Y:S02]  /*1d590*/  LOP3.LUT R55, R14, R34, R29, 0x1e, !PT ;  /* 0x000000220e377212 */ /* 0x000fe400078e1e1d */
[----:B------:R-:W-:Y:S02]  /*1d5a0*/  LOP3.LUT R52, R46, R47, R14, 0x96, !PT ;  /* 0x0000002f2e347212 */ /* 0x000fe400078e960e */
[----:B------:R-:W-:Y:S02]  /*1d5b0*/  LOP3.LUT R36, R40, R37, RZ, 0x3c, !PT ;  /* 0x0000002528247212 */ /* 0x000fe400078e3cff */
[----:B------:R-:W-:Y:S02]  /*1d5c0*/  LOP3.LUT R14, R49, R43, R32, 0x78, !PT ;  /* 0x0000002b310e7212 */ /* 0x000fe400078e7820 */
[----:B------:R-:W-:-:S02]  /*1d5d0*/  LOP3.LUT R34, R54, R40, R37, 0xf6, !PT ;  /* 0x0000002836227212 */ /* 0x000fc400078ef625 */
[----:B------:R-:W-:Y:S02]  /*1d5e0*/  LOP3.LUT R41, R6, UR26, RZ, 0x3c, !PT ;  /* 0x0000001a06297c12 */ /* 0x000fe4000f8e3cff */
[----:B------:R-:W-:Y:S02]  /*1d5f0*/  LOP3.LUT R51, R51, UR30, RZ, 0x3c, !PT ;  /* 0x0000001e33337c12 */ /* 0x000fe4000f8e3cff */
[----:B------:R-:W-:Y:S02]  /*1d600*/  LOP3.LUT R49, R27, R49, R32, 0x1e, !PT ;  /* 0x000000311b317212 */ /* 0x000fe400078e1e20 */
[CCC-:B------:R-:W-:Y:S02]  /*1d610*/  LOP3.LUT R44, R54.reuse, R36.reuse, R53.reuse, 0x6c, !PT ;  /* 0x00000024362c7212 */ /* 0x1c0fe400078e6c35 */
[----:B------:R-:W-:Y:S02]  /*1d620*/  LOP3.LUT R37, R54, R36, R53, 0x9c, !PT ;  /* 0x0000002436257212 */ /* 0x000fe400078e9c35 */
[----:B------:R-:W-:-:S02]  /*1d630*/  LOP3.LUT R27, R14, R43, R27, 0x96, !PT ;  /* 0x0000002b0e1b7212 */ /* 0x000fc400078e961b */
[----:B------:R-:W-:Y:S02]  /*1d640*/  LOP3.LUT R36, R34, R53, RZ, 0x3c, !PT ;  /* 0x0000003522247212 */ /* 0x000fe400078e3cff */
[----:B------:R-:W-:Y:S02]  /*1d650*/  LOP3.LUT R43, R52, R29, RZ, 0x3c, !PT ;  /* 0x0000001d342b7212 */ /* 0x000fe400078e3cff */
[----:B------:R-:W-:Y:S02]  /*1d660*/  LOP3.LUT R34, R51, R41, R28, 0x78, !PT ;  /* 0x0000002933227212 */ /* 0x000fe400078e781c */
[----:B------:R-:W-:Y:S02]  /*1d670*/  LOP3.LUT R50, R50, R35, RZ, 0x3c, !PT ;  /* 0x0000002332327212 */ /* 0x000fe400078e3cff */
[----:B------:R-:W-:Y:S02]  /*1d680*/  LOP3.LUT R47, R55, R52, R29, 0xf6, !PT ;  /* 0x00000034372f7212 */ /* 0x000fe400078ef61d */
[----:B------:R-:W-:-:S02]  /*1d690*/  SHF.L.W.U32.HI R0, R0, 0xd, R0 ;  /* 0x0000000d00007819 */ /* 0x000fc40000010e00 */
[----:B------:R-:W-:Y:S02]  /*1d6a0*/  LOP3.LUT R51, R13, R51, R28, 0x1e, !PT ;  /* 0x000000330d337212 */ /* 0x000fe400078e1e1c */
[CCC-:B------:R-:W-:Y:S02]  /*1d6b0*/  LOP3.LUT R53, R55.reuse, R43.reuse, R46.reuse, 0x6c, !PT ;  /* 0x0000002b37357212 */ /* 0x1c0fe400078e6c2e */
[----:B------:R-:W-:Y:S02]  /*1d6c0*/  LOP3.LUT R29, R55, R43, R46, 0x9c, !PT ;  /* 0x0000002b371d7212 */ /* 0x000fe400078e9c2e */
[----:B------:R-:W-:Y:S02]  /*1d6d0*/  LOP3.LUT R13, R34, R41, R13, 0x96, !PT ;  /* 0x00000029220d7212 */ /* 0x000fe400078e960d */
[----:B------:R-:W-:Y:S02]  /*1d6e0*/  LOP3.LUT R43, R4, R45, RZ, 0x3c, !PT ;  /* 0x0000002d042b7212 */ /* 0x000fe400078e3cff */
[----:B------:R-:W-:-:S02]  /*1d6f0*/  SHF.L.W.U32.HI R41, R50, 0x3, R50 ;  /* 0x0000000332297819 */ /* 0x000fc40000010e32 */
[----:B------:R-:W-:Y:S01]  /*1d700*/  SHF.L.W.U32.HI R4, R52, 0xd, R52 ;  /* 0x0000000d34047819 */ /* 0x000fe20000010e34 */
[----:B------:R-:W-:Y:S01]  /*1d710*/  IMAD.SHL.U32 R52, R0, 0x8, RZ ;  /* 0x0000000800347824 */ /* 0x000fe200078e00ff */
[----:B------:R-:W-:Y:S02]  /*1d720*/  LOP3.LUT R50, R27, R32, RZ, 0x3c, !PT ;  /* 0x000000201b327212 */ /* 0x000fe400078e3cff */
[----:B------:R-:W-:Y:S02]  /*1d730*/  SHF.L.W.U32.HI R43, R43, 0x3, R43 ;  /* 0x000000032b2b7819 */ /* 0x000fe40000010e2b */
[----:B------:R-:W-:Y:S02]  /*1d740*/  LOP3.LUT R57, R49, R27, R32, 0xf6, !PT ;  /* 0x0000001b31397212 */ /* 0x000fe400078ef620 */
[----:B------:R-:W-:Y:S02]  /*1d750*/  SHF.L.W.U32.HI R5, R5, 0xd, R5 ;  /* 0x0000000d05057819 */ /* 0x000fe40000010e05 */
[----:B------:R-:W-:-:S02]  /*1d760*/  LOP3.LUT R55, R49, R50, R14, 0x6c, !PT ;  /* 0x0000003231377212 */ /* 0x000fc400078e6c0e */
[----:B------:R-:W-:Y:S02]  /*1d770*/  LOP3.LUT R37, R37, R36, RZ, 0x3c, !PT ;  /* 0x0000002425257212 */ /* 0x000fe400078e3cff */
[----:B------:R-:W-:Y:S02]  /*1d780*/  LOP3.LUT R46, R47, R46, RZ, 0x3c, !PT ;  /* 0x0000002e2f2e7212 */ /* 0x000fe400078e3cff */
[----:B------:R-:W-:Y:S02]  /*1d790*/  LOP3.LUT R49, R49, R50, R14, 0x9c, !PT ;  /* 0x0000003231317212 */ /* 0x000fe400078e9c0e */
[----:B------:R-:W-:Y:S01]  /*1d7a0*/  LOP3.LUT R47, R43, R48, R52, 0x96, !PT ;  /* 0x000000302b2f7212 */ /* 0x000fe200078e9634 */
[----:B------:R-:W-:Y:S01]  /*1d7b0*/  IMAD.SHL.U32 R48, R5, 0x8, RZ ;  /* 0x0000000805307824 */ /* 0x000fe200078e00ff */
[----:B------:R-:W-:Y:S02]  /*1d7c0*/  LOP3.LUT R14, R57, R14, RZ, 0x3c, !PT ;  /* 0x0000000e390e7212 */ /* 0x000fe400078e3cff */
[----:B------:R-:W-:-:S02]  /*1d7d0*/  LOP3.LUT R32, R13, R28, RZ, 0x3c, !PT ;  /* 0x0000001c0d207212 */ /* 0x000fc400078e3cff */
[----:B------:R-:W-:Y:S02]  /*1d7e0*/  LOP3.LUT R57, R51, R13, R28, 0xf6, !PT ;  /* 0x0000000d33397212 */ /* 0x000fe400078ef61c */
[----:B------:R-:W-:Y:S02]  /*1d7f0*/  SHF.L.W.U32.HI R28, R37, 0x3, R37 ;  /* 0x00000003251c7819 */ /* 0x000fe40000010e25 */
[----:B------:R-:W-:Y:S02]  /*1d800*/  SHF.L.W.U32.HI R27, R27, 0xd, R27 ;  /* 0x0000000d1b1b7819 */ /* 0x000fe40000010e1b */
[----:B------:R-:W-:Y:S02]  /*1d810*/  LOP3.LUT R39, R39, R30, RZ, 0x3c, !PT ;  /* 0x0000001e27277212 */ /* 0x000fe400078e3cff */
[-C--:B------:R-:W-:Y:S02]  /*1d820*/  LOP3.LUT R37, R51, R32.reuse, R34, 0x6c, !PT ;  /* 0x0000002033257212 */ /* 0x080fe400078e6c22 */
[----:B------:R-:W-:Y:S01]  /*1d830*/  LOP3.LUT R33, R28, R33, R48, 0x96, !PT ;  /* 0x000000211c217212 */ /* 0x000fe200078e9630 */
[----:B------:R-:W-:Y:S01]  /*1d840*/  IMAD.SHL.U32 R48, R27, 0x8, RZ ;  /* 0x000000081b307824 */ /* 0x000fe200078e00ff */
[----:B------:R-:W-:-:S02]  /*1d850*/  LOP3.LUT R51, R51, R32, R34, 0x9c, !PT ;  /* 0x0000002033337212 */ /* 0x000fc400078e9c22 */
[----:B------:R-:W-:Y:S02]  /*1d860*/  SHF.L.W.U32.HI R13, R13, 0xd, R13 ;  /* 0x0000000d0d0d7819 */ /* 0x000fe40000010e0d */
[----:B------:R-:W-:Y:S02]  /*1d870*/  SHF.L.W.U32.HI R32, R39, 0x3, R39 ;  /* 0x0000000327207819 */ /* 0x000fe40000010e27 */
[----:B------:R-:W-:Y:S01]  /*1d880*/  LOP3.LUT R29, R29, R46, RZ, 0x3c, !PT ;  /* 0x0000002e1d1d7212 */ /* 0x000fe200078e3cff */
[----:B------:R-:W-:Y:S01]  /*1d890*/  IMAD.SHL.U32 R50, R13, 0x8, RZ ;  /* 0x000000080d327824 */ /* 0x000fe200078e00ff */
[----:B------:R-:W-:Y:S02]  /*1d8a0*/  LOP3.LUT R34, R57, R34, RZ, 0x3c, !PT ;  /* 0x0000002239227212 */ /* 0x000fe400078e3cff */
[----:B------:R-:W-:Y:S02]  /*1d8b0*/  LOP3.LUT R53, R32, R53, R48, 0x96, !PT ;  /* 0x0000003520357212 */ /* 0x000fe400078e9630 */
[----:B------:R-:W-:-:S02]  /*1d8c0*/  SHF.L.W.U32.HI R29, R29, 0x3, R29 ;  /* 0x000000031d1d7819 */ /* 0x000fc40000010e1d */
[----:B------:R-:W-:Y:S02]  /*1d8d0*/  SHF.L.W.U32.HI R31, R31, 0xd, R31 ;  /* 0x0000000d1f1f7819 */ /* 0x000fe40000010e1f */
[----:B------:R-:W-:Y:S02]  /*1d8e0*/  LOP3.LUT R48, R41, R4, R45, 0x96, !PT ;  /* 0x0000000429307212 */ /* 0x000fe400078e962d */
[----:B------:R-:W-:Y:S02]  /*1d8f0*/  LOP3.LUT R45, R43, R0, R46, 0x96, !PT ;  /* 0x000000002b2d7212 */ /* 0x000fe400078e962e */
[----:B------:R-:W-:Y:S02]  /*1d900*/  LOP3.LUT R51, R51, R34, RZ, 0x3c, !PT ;  /* 0x0000002233337212 */ /* 0x000fe400078e3cff */
[----:B------:R-:W-:Y:S02]  /*1d910*/  LOP3.LUT R46, RZ, R47, RZ, 0x33, !PT ;  /* 0x0000002fff2e7212 */ /* 0x000fe400078e33ff */
[----:B------:R-:W-:Y:S01]  /*1d920*/  LOP3.LUT R39, R29, R42, R50, 0x96, !PT ;  /* 0x0000002a1d277212 */ /* 0x000fe200078e9632 */
[----:B------:R-:W-:Y:S01]  /*1d930*/  IMAD.SHL.U32 R50, R31, 0x8, RZ ;  /* 0x000000081f327824 */ /* 0x000fe200078e00ff */
[----:B------:R-:W-:-:S02]  /*1d940*/  SHF.L.W.U32.HI R47, R48, 0x1, R48 ;  /* 0x00000001302f7819 */ /* 0x000fc40000010e30 */
[----:B------:R-:W-:Y:S02]  /*1d950*/  SHF.L.W.U32.HI R25, R25, 0xd, R25 ;  /* 0x0000000d19197819 */ /* 0x000fe40000010e19 */
[----:B------:R-:W-:Y:S02]  /*1d960*/  LOP3.LUT R48, R49, R14, RZ, 0x3c, !PT ;  /* 0x0000000e31307212 */ /* 0x000fe400078e3cff */
[----:B------:R-:W-:Y:S02]  /*1d970*/  SHF.L.W.U32.HI R49, R51, 0x3, R51 ;  /* 0x0000000333317819 */ /* 0x000fe40000010e33 */
[----:B------:R-:W-:Y:S02]  /*1d980*/  LOP3.LUT R12, R12, R23, RZ, 0x3c, !PT ;  /* 0x000000170c0c7212 */ /* 0x000fe400078e3cff */
[----:B------:R-:W-:Y:S01]  /*1d990*/  LOP3.LUT R35, R28, R5, R35, 0x96, !PT ;  /* 0x000000051c237212 */ /* 0x000fe200078e9623 */
[----:B------:R-:W-:Y:S01]  /*1d9a0*/  IMAD.SHL.U32 R52, R25, 0x8, RZ ;  /* 0x0000000819347824 */ /* 0x000fe200078e00ff */
[----:B------:R-:W-:-:S02]  /*1d9b0*/  LOP3.LUT R51, R49, R38, R50, 0x96, !PT ;  /* 0x0000002631337212 */ /* 0x000fc400078e9632 */
[----:B------:R-:W-:Y:S02]  /*1d9c0*/  SHF.L.W.U32.HI R12, R12, 0x3, R12 ;  /* 0x000000030c0c7819 */ /* 0x000fe40000010e0c */
[----:B------:R-:W-:Y:S02]  /*1d9d0*/  SHF.L.W.U32.HI R40, R40, 0xd, R40 ;  /* 0x0000000d28287819 */ /* 0x000fe40000010e28 */
[----:B------:R-:W-:Y:S01]  /*1d9e0*/  SHF.L.W.U32.HI R38, R35, 0x1, R35 ;  /* 0x0000000123267819 */ /* 0x000fe20000010e23 */
[----:B------:R-:W-:Y:S01]  /*1d9f0*/  IMAD.SHL.U32 R54, R4, 0x8, RZ ;  /* 0x0000000804367824 */ /* 0x000fe200078e00ff */
        /* <DEDUP_REMOVED lines=8> */
[----:B------:R-:W-:Y:S02]  /*1da80*/  SHF.L.W.U32.HI R33, R33, 0x7, R33 ;  /* 0x0000000721217819 */ /* 0x000fe40000010e21 */
[----:B------:R-:W-:Y:S02]  /*1da90*/  LOP3.LUT R44, R41, R44, R54, 0x96, !PT ;  /* 0x0000002c292c7212 */ /* 0x000fe400078e9636 */
[----:B------:R-:W-:Y:S02]  /*1daa0*/  LOP3.LUT R30, R29, R13, R30, 0x96, !PT ;  /* 0x0000000d1d1e7212 */ /* 0x000fe400078e961e */
[----:B------:R-:W-:-:S02]  /*1dab0*/  LOP3.LUT R36, R12, R25, R36, 0x96, !PT ;  /* 0x000000190c247212 */ /* 0x000fc400078e9624 */
[----:B------:R-:W-:Y:S02]  /*1dac0*/  LOP3.LUT R53, RZ, R53, RZ, 0x33, !PT ;  /* 0x00000035ff357212 */ /* 0x000fe400078e33ff */
[----:B------:R-:W-:Y:S01]  /*1dad0*/  LOP3.LUT R14, R49, R31, R14, 0x96, !PT ;  /* 0x0000001f310e7212 */ /* 0x000fe200078e960e */
[----:B------:R-:W-:Y:S01]  /*1dae0*/  IMAD.SHL.U32 R54, R45, 0x80, RZ ;  /* 0x000000802d367824 */ /* 0x000fe200078e00ff */
[----:B------:R-:W-:Y:S01]  /*1daf0*/  LOP3.LUT R52, R48, R37, R52, 0x96, !PT ;  /* 0x0000002530347212 */ /* 0x000fe200078e9634 */
[----:B------:R-:W-:Y:S01]  /*1db00*/  IMAD.SHL.U32 R37, R34, 0x80, RZ ;  /* 0x0000008022257824 */ /* 0x000fe200078e00ff */
[----:B------:R-:W-:Y:S02]  /*1db10*/  LOP3.LUT R28, R33, R50, R28, 0x96, !PT ;  /* 0x00000032211c7212 */ /* 0x000fe400078e961c */
[----:B------:R-:W-:Y:S02]  /*1db20*/  LOP3.LUT R23, R48, R40, R23, 0x96, !PT ;  /* 0x0000002830177212 */ /* 0x000fe400078e9617 */
[----:B------:R-:W-:-:S02]  /*1db30*/  LOP3.LUT R55, RZ, R44, RZ, 0x33, !PT ;  /* 0x0000002cff377212 */ /* 0x000fc400078e33ff */
[----:B------:R-:W-:Y:S02]  /*1db40*/  SHF.L.W.U32.HI R50, R30, 0x1, R30 ;  /* 0x000000011e327819 */ /* 0x000fe40000010e1e */
[----:B------:R-:W-:Y:S02]  /*1db50*/  SHF.L.W.U32.HI R44, R46, 0x7, R46 ;  /* 0x000000072e2c7819 */ /* 0x000fe40000010e2e */
[----:B------:R-:W-:Y:S02]  /*1db60*/  SHF.L.W.U32.HI R35, R53, 0x7, R53 ;  /* 0x0000000735237819 */ /* 0x000fe40000010e35 */
[----:B------:R-:W-:Y:S02]  /*1db70*/  SHF.L.W.U32.HI R36, R36, 0x1, R36 ;  /* 0x0000000124247819 */ /* 0x000fe40000010e24 */
[----:B------:R-:W-:Y:S02]  /*1db80*/  LOP3.LUT R30, RZ, R51, RZ, 0x33, !PT ;  /* 0x00000033ff1e7212 */ /* 0x000fe400078e33ff */
[----:B------:R-:W-:-:S02]  /*1db90*/  LOP3.LUT R39, RZ, R39, RZ, 0x33, !PT ;  /* 0x00000027ff277212 */ /* 0x000fc400078e33ff */
[----:B------:R-:W-:Y:S02]  /*1dba0*/  LOP3.LUT R42, RZ, R42, RZ, 0x33, !PT ;  /* 0x0000002aff2a7212 */ /* 0x000fe400078e33ff */
[----:B------:R-:W-:Y:S02]  /*1dbb0*/  SHF.L.W.U32.HI R51, R14, 0x1, R14 ;  /* 0x000000010e337819 */ /* 0x000fe40000010e0e */
[----:B------:R-:W-:Y:S02]  /*1dbc0*/  LOP3.LUT R52, RZ, R52, RZ, 0x33, !PT ;  /* 0x00000034ff347212 */ /* 0x000fe400078e33ff */
[----:B------:R-:W-:Y:S02]  /*1dbd0*/  SHF.L.W.U32.HI R23, R23, 0x1, R23 ;  /* 0x0000000117177819 */ /* 0x000fe40000010e17 */
[----:B------:R-:W-:Y:S01]  /*1dbe0*/  SHF.L.W.U32.HI R46, R55, 0x7, R55 ;  /* 0x00000007372e7819 */ /* 0x000fe20000010e37 */
[----:B------:R-:W-:Y:S01]  /*1dbf0*/  IMAD.SHL.U32 R55, R50, 0x80, RZ ;  /* 0x0000008032377824 */ /* 0x000fe200078e00ff */
[----:B------:R-:W-:Y:S01]  /*1dc00*/  LOP3.LUT R43, R44, R54, R43, 0x96, !PT ;  /* 0x000000362c2b7212 */ /* 0x000fe200078e962b */
[----:B------:R-:W-:Y:S01]  /*1dc10*/  IMAD.SHL.U32 R54, R36, 0x80, RZ ;  /* 0x0000008024367824 */ /* 0x000fe200078e00ff */
[----:B------:R-:W-:-:S02]  /*1dc20*/  LOP3.LUT R37, R35, R37, R32, 0x96, !PT ;  /* 0x0000002523257212 */ /* 0x000fc400078e9620 */
[----:B------:R-:W-:Y:S02]  /*1dc30*/  SHF.L.W.U32.HI R32, R39, 0x7, R39 ;  /* 0x0000000727207819 */ /* 0x000fe40000010e27 */
[----:B------:R-:W-:Y:S01]  /*1dc40*/  SHF.L.W.U32.HI R53, R42, 0x7, R42 ;  /* 0x000000072a357819 */ /* 0x000fe20000010e2a */
[----:B------:R-:W-:Y:S01]  /*1dc50*/  IMAD.SHL.U32 R42, R51, 0x80, RZ ;  /* 0x00000080332a7824 */ /* 0x000fe200078e00ff */
[----:B------:R-:W-:Y:S01]  /*1dc60*/  SHF.L.W.U32.HI R39, R52, 0x7, R52 ;  /* 0x0000000734277819 */ /* 0x000fe20000010e34 */
[----:B------:R-:W-:Y:S01]  /*1dc70*/  IMAD.SHL.U32 R52, R23, 0x80, RZ ;  /* 0x0000008017347824 */ /* 0x000fe200078e00ff */
[----:B------:R-:W-:Y:S02]  /*1dc80*/  SHF.L.W.U32.HI R14, R30, 0x7, R30 ;  /* 0x000000071e0e7819 */ /* 0x000fe40000010e1e */
[----:B------:R-:W-:Y:S02]  /*1dc90*/  LOP3.LUT R30, R32, R55, R29, 0x96, !PT ;  /* 0x00000037201e7212 */ /* 0x000fe400078e961d */
[----:B------:R-:W-:-:S02]  /*1dca0*/  LOP3.LUT R29, R53, R54, R12, 0x96, !PT ;  /* 0x00000036351d7212 */ /* 0x000fc400078e960c */
[C---:B------:R-:W-:Y:S02]  /*1dcb0*/  LOP3.LUT R12, R14.reuse, R42, R49, 0x96, !PT ;  /* 0x0000002a0e0c7212 */ /* 0x040fe400078e9631 */
[----:B------:R-:W-:Y:S02]  /*1dcc0*/  LOP3.LUT R48, R39, R52, R48, 0x96, !PT ;  /* 0x0000003427307212 */ /* 0x000fe400078e9630 */
[C---:B------:R-:W-:Y:S02]  /*1dcd0*/  LOP3.LUT R42, R53.reuse, R36, R25, 0x96, !PT ;  /* 0x00000024352a7212 */ /* 0x040fe400078e9619 */
[----:B------:R-:W-:Y:S02]  /*1dce0*/  SHF.L.W.U32.HI R52, R53, 0xd, R53 ;  /* 0x0000000d35347819 */ /* 0x000fe40000010e35 */
[----:B------:R-:W-:Y:S02]  /*1dcf0*/  LOP3.LUT R25, R14, R51, R31, 0x96, !PT ;  /* 0x000000330e197212 */ /* 0x000fe400078e961f */
[----:B------:R-:W-:Y:S01]  /*1dd00*/  SHF.L.W.U32.HI R31, R51, 0xd, R51 ;  /* 0x0000000d331f7819 */ /* 0x000fe20000010e33 */
[----:B------:R-:W-:Y:S01]  /*1dd10*/  IMAD.SHL.U32 R56, R47, 0x80, RZ ;  /* 0x000000802f387824 */ /* 0x000fe200078e00ff */
[----:B------:R-:W-:Y:S01]  /*1dd20*/  LOP3.LUT R0, R44, R45, R0, 0x96, !PT ;  /* 0x0000002d2c007212 */ /* 0x000fe200078e9600 */
[----:B------:R-:W-:Y:S01]  /*1dd30*/  IMAD.SHL.U32 R51, R52, 0x8, RZ ;  /* 0x0000000834337824 */ /* 0x000fe200078e00ff */
[----:B------:R-:W-:-:S02]  /*1dd40*/  LOP3.LUT R27, R35, R34, R27, 0x96, !PT ;  /* 0x00000022231b7212 */ /* 0x000fc400078e961b */
[----:B------:R-:W-:Y:S01]  /*1dd50*/  SHF.L.W.U32.HI R49, R45, 0x3, R45 ;  /* 0x000000032d317819 */ /* 0x000fe20000010e2d */
[----:B------:R-:W-:Y:S01]  /*1dd60*/  IMAD.SHL.U32 R45, R31, 0x8, RZ ;  /* 0x000000081f2d7824 */ /* 0x000fe200078e00ff */
[----:B------:R-:W-:Y:S02]  /*1dd70*/  SHF.L.W.U32.HI R35, R35, 0x3, R35 ;  /* 0x0000000323237819 */ /* 0x000fe40000010e23 */
[C---:B------:R-:W-:Y:S02]  /*1dd80*/  LOP3.LUT R41, R46.reuse, R56, R41, 0x96, !PT ;  /* 0x000000382e297212 */ /* 0x040fe400078e9629 */
[----:B------:R-:W-:Y:S02]  /*1dd90*/  LOP3.LUT R4, R46, R47, R4, 0x96, !PT ;  /* 0x0000002f2e047212 */ /* 0x000fe400078e9604 */
[----:B------:R-:W-:Y:S02]  /*1dda0*/  LOP3.LUT R46, R35, R51, R46, 0x96, !PT ;  /* 0x00000033232e7212 */ /* 0x000fe400078e962e */
[----:B------:R-:W-:-:S02]  /*1ddb0*/  SHF.L.W.U32.HI R29, R29, 0x16, R29 ;  /* 0x000000161d1d7819 */ /* 0x000fc40000010e1d */
[----:B------:R-:W-:Y:S02]  /*1ddc0*/  LOP3.LUT R51, R33, R38, R5, 0x96, !PT ;  /* 0x0000002621337212 */ /* 0x000fe400078e9605 */
[C---:B------:R-:W-:Y:S02]  /*1ddd0*/  LOP3.LUT R53, R49.reuse, R45, R38, 0x96, !PT ;  /* 0x0000002d31357212 */ /* 0x040fe400078e9626 */
[----:B------:R-:W-:Y:S02]  /*1dde0*/  LOP3.LUT R38, R49, R31, R50, 0x96, !PT ;  /* 0x0000001f31267212 */ /* 0x000fe400078e9632 */
[----:B------:R-:W-:Y:S02]  /*1ddf0*/  LOP3.LUT R45, R32, R50, R13, 0x96, !PT ;  /* 0x00000032202d7212 */ /* 0x000fe400078e960d */
[----:B------:R-:W-:Y:S02]  /*1de00*/  SHF.L.W.U32.HI R50, R29, 0xd, R29 ;  /* 0x0000000d1d327819 */ /* 0x000fe40000010e1d */
[----:B------:R-:W-:-:S02]  /*1de10*/  SHF.L.W.U32.HI R5, R43, 0x16, R43 ;  /* 0x000000162b057819 */ /* 0x000fc40000010e2b */
[----:B------:R-:W-:Y:S01]  /*1de20*/  SHF.L.W.U32.HI R38, R38, 0x1, R38 ;  /* 0x0000000126267819 */ /* 0x000fe20000010e26 */
[----:B------:R-:W-:Y:S01]  /*1de30*/  IMAD.SHL.U32 R29, R50, 0x8, RZ ;  /* 0x00000008321d7824 */ /* 0x000fe200078e00ff */
[----:B------:R-:W-:Y:S02]  /*1de40*/  SHF.L.W.U32.HI R54, R41, 0x16, R41 ;  /* 0x0000001629367819 */ /* 0x000fe40000010e29 */
[----:B------:R-:W-:Y:S01]  /*1de50*/  SHF.L.W.U32.HI R5, R5, 0x3, R5 ;  /* 0x0000000305057819 */ /* 0x000fe20000010e05 */
        /* <DEDUP_REMOVED lines=8> */
[----:B------:R-:W-:Y:S02]  /*1dee0*/  LOP3.LUT R43, R41, R56, R49, 0x96, !PT ;  /* 0x00000038292b7212 */ /* 0x000fe400078e9631 */
[----:B------:R-:W-:-:S02]  /*1def0*/  LOP3.LUT R37, R5, R50, R37, 0x96, !PT ;  /* 0x0000003205257212 */ /* 0x000fc400078e9625 */
[----:B------:R-:W-:Y:S02]  /*1df00*/  SHF.L.W.U32.HI R56, R40, 0x5, R40 ;  /* 0x0000000528387819 */ /* 0x000fe40000010e28 */
[----:B------:R-:W-:Y:S02]  /*1df10*/  SHF.L.W.U32.HI R40, R25, 0xd, R25 ;  /* 0x0000000d19287819 */ /* 0x000fe40000010e19 */
[----:B------:R-:W-:Y:S02]  /*1df20*/  SHF.L.W.U32.HI R29, R29, 0x1, R29 ;  /* 0x000000011d1d7819 */ /* 0x000fe40000010e1d */
[----:B------:R-:W-:Y:S02]  /*1df30*/  SHF.L.W.U32.HI R25, R37, 0x1, R37 ;  /* 0x0000000125197819 */ /* 0x000fe40000010e25 */
[----:B------:R-:W-:Y:S02]  /*1df40*/  SHF.L.W.U32.HI R13, R13, 0x3, R13 ;  /* 0x000000030d0d7819 */ /* 0x000fe40000010e0d */
[----:B------:R-:W-:Y:S01]  /*1df50*/  SHF.L.W.U32.HI R45, R45, 0x5, R45 ;  /* 0x000000052d2d7819 */ /* 0x000fe20000010e2d */
[----:B------:R-:W-:Y:S01]  /*1df60*/  IMAD.SHL.U32 R39, R40, 0x8, RZ ;  /* 0x0000000828277824 */ /* 0x000fe200078e00ff */
[----:B------:R-:W-:Y:S01]  /*1df70*/  SHF.L.W.U32.HI R54, R46, 0x7, R46 ;  /* 0x000000072e367819 */ /* 0x000fe20000010e2e */
[----:B------:R-:W-:Y:S01]  /*1df80*/  IMAD.SHL.U32 R49, R29, 0x80, RZ ;  /* 0x000000801d317824 */ /* 0x000fe200078e00ff */
[----:B------:R-:W-:Y:S01]  /*1df90*/  LOP3.LUT R45, R13, R40, R45, 0x96, !PT ;  /* 0x000000280d2d7212 */ /* 0x000fe200078e962d */
[----:B------:R-:W-:Y:S01]  /*1dfa0*/  IMAD.SHL.U32 R46, R25, 0x80, RZ ;  /* 0x00000080192e7824 */ /* 0x000fe200078e00ff */
[----:B------:R-:W-:-:S02]  /*1dfb0*/  SHF.L.W.U32.HI R37, R51, 0x7, R51 ;  /* 0x0000000733257819 */ /* 0x000fc40000010e33 */
[----:B------:R-:W-:Y:S02]  /*1dfc0*/  LOP3.LUT R56, R13, R39, R56, 0x96, !PT ;  /* 0x000000270d387212 */ /* 0x000fe400078e9638 */
[----:B------:R-:W-:Y:S02]  /*1dfd0*/  SHF.L.W.U32.HI R43, R43, 0x16, R43 ;  /* 0x000000162b2b7819 */ /* 0x000fe40000010e2b */
[----:B------:R-:W-:Y:S02]  /*1dfe0*/  LOP3.LUT R49, R54, R49, R35, 0x96, !PT ;  /* 0x0000003136317212 */ /* 0x000fe400078e9623 */
[----:B------:R-:W-:Y:S02]  /*1dff0*/  SHF.L.W.U32.HI R39, R45, 0x1, R45 ;  /* 0x000000012d277819 */ /* 0x000fe40000010e2d */
[----:B------:R-:W-:Y:S02]  /*1e000*/  LOP3.LUT R35, R37, R46, R5, 0x96, !PT ;  /* 0x0000002e25237212 */ /* 0x000fe400078e9605 */
[----:B------:R-:W-:-:S02]  /*1e010*/  SHF.L.W.U32.HI R45, R42, 0x5, R42 ;  /* 0x000000052a2d7819 */ /* 0x000fc40000010e2a */
[----:B------:R-:W-:Y:S02]  /*1e020*/  LOP3.LUT R46, R41, R38, R31, 0x96, !PT ;  /* 0x00000026292e7212 */ /* 0x000fe400078e961f */
[----:B---3--:R-:W-:Y:S02]  /*1e030*/  LOP3.LUT R58, R44, UR22, RZ, 0x3c, !PT ;  /* 0x000000162c3a7c12 */ /* 0x008fe4000f8e3cff */
[----:B0-----:R-:W-:Y:S02]  /*1e040*/  LOP3.LUT R31, R43, UR8, RZ, 0x3c, !PT ;  /* 0x000000082b1f7c12 */ /* 0x001fe4000f8e3cff */
[----:B------:R-:W-:Y:S02]  /*1e050*/  LOP3.LUT R44, R32, UR21, RZ, 0x3c, !PT ;  /* 0x00000015202c7c12 */ /* 0x000fe4000f8e3cff */
[----:B------:R-:W-:Y:S02]  /*1e060*/  SHF.L.W.U32.HI R43, R49, 0x16, R49 ;  /* 0x00000016312b7819 */ /* 0x000fe40000010e31 */
[----:B------:R-:W-:Y:S01]  /*1e070*/  LOP3.LUT R32, R54, R29, R52, 0x96, !PT ;  /* 0x0000001d36207212 */ /* 0x000fe200078e9634 */
[----:B------:R-:W-:Y:S01]  /*1e080*/  IMAD.SHL.U32 R42, R39, 0x80, RZ ;  /* 0x00000080272a7824 */ /* 0x000fe200078e00ff */
[----:B--2---:R-:W-:-:S02]  /*1e090*/  LOP3.LUT R52, R45, UR6, RZ, 0x3c, !PT ;  /* 0x000000062d347c12 */ /* 0x004fc4000f8e3cff */
[----:B-1----:R-:W-:Y:S02]  /*1e0a0*/  LOP3.LUT R49, R37, UR14, RZ, 0x3c, !PT ;  /* 0x0000000e25317c12 */ /* 0x002fe4000f8e3cff */
[----:B------:R-:W-:Y:S02]  /*1e0b0*/  SHF.L.W.U32.HI R56, R56, 0x7, R56 ;  /* 0x0000000738387819 */ /* 0x000fe40000010e38 */
[----:B------:R-:W-:Y:S02]  /*1e0c0*/  LOP3.LUT R41, R41, UR10, RZ, 0x3c, !PT ;  /* 0x0000000a29297c12 */ /* 0x000fe4000f8e3cff */
[----:B------:R-:W-:Y:S02]  /*1e0d0*/  SHF.L.W.U32.HI R4, R4, 0x5, R4 ;  /* 0x0000000504047819 */ /* 0x000fe40000010e04 */
[----:B------:R-:W-:Y:S02]  /*1e0e0*/  LOP3.LUT R45, R37, R25, R50, 0x96, !PT ;  /* 0x00000019252d7212 */ /* 0x000fe400078e9632 */
[----:B------:R-:W-:-:S02]  /*1e0f0*/  SHF.L.W.U32.HI R30, R30, 0x16, R30 ;  /* 0x000000161e1e7819 */ /* 0x000fc40000010e1e */
[--C-:B------:R-:W-:Y:S02]  /*1e100*/  LOP3.LUT R50, R58, R49, R52.reuse, 0x78, !PT ;  /* 0x000000313a327212 */ /* 0x100fe400078e7834 */
[----:B------:R-:W-:Y:S02]  /*1e110*/  LOP3.LUT R42, R56, R42, R13, 0x96, !PT ;  /* 0x0000002a382a7212 */ /* 0x000fe400078e960d */
[----:B------:R-:W-:Y:S02]  /*1e120*/  LOP3.LUT R43, R43, UR20, RZ, 0x3c, !PT ;  /* 0x000000142b2b7c12 */ /* 0x000fe4000f8e3cff */
[----:B------:R-:W-:Y:S02]  /*1e130*/  LOP3.LUT R4, R4, UR4, RZ, 0x3c, !PT ;  /* 0x0000000404047c12 */ /* 0x000fe4000f8e3cff */
[----:B------:R-:W-:Y:S02]  /*1e140*/  LOP3.LUT R13, R30, UR12, RZ, 0x3c, !PT ;  /* 0x0000000c1e0d7c12 */ /* 0x000fe4000f8e3cff */
[----:B------:R-:W-:-:S02]  /*1e150*/  LOP3.LUT R51, R41, R58, R52, 0x1e, !PT ;  /* 0x0000003a29337212 */ /* 0x000fc400078e1e34 */
[----:B------:R-:W-:Y:S02]  /*1e160*/  LOP3.LUT R41, R50, R49, R41, 0x96, !PT ;  /* 0x0000003132297212 */ /* 0x000fe400078e9629 */
[----:B------:R-:W-:Y:S02]  /*1e170*/  SHF.L.W.U32.HI R37, R28, 0x16, R28 ;  /* 0x000000161c257819 */ /* 0x000fe40000010e1c */
[----:B------:R-:W-:Y:S02]  /*1e180*/  SHF.L.W.U32.HI R30, R35, 0x16, R35 ;  /* 0x00000016231e7819 */ /* 0x000fe40000010e23 */
[--C-:B------:R-:W-:Y:S02]  /*1e190*/  LOP3.LUT R28, R43, R13, R4.reuse, 0x78, !PT ;  /* 0x0000000d2b1c7212 */ /* 0x100fe400078e7804 */
[----:B------:R-:W-:Y:S02]  /*1e1a0*/  LOP3.LUT R35, R31, R43, R4, 0x1e, !PT ;  /* 0x0000002b1f237212 */ /* 0x000fe400078e1e04 */
[----:B------:R-:W-:-:S02]  /*1e1b0*/  LOP3.LUT R43, R41, R52, RZ, 0x3c, !PT ;  /* 0x00000034292b7212 */ /* 0x000fc400078e3cff */
[----:B------:R-:W-:Y:S02]  /*1e1c0*/  LOP3.LUT R5, R36, UR11, RZ, 0x3c, !PT ;  /* 0x0000000b24057c12 */ /* 0x000fe4000f8e3cff */
[----:B------:R-:W-:Y:S02]  /*1e1d0*/  LOP3.LUT R55, R51, R41, R52, 0xf6, !PT ;  /* 0x0000002933377212 */ /* 0x000fe400078ef634 */
[----:B------:R-:W-:Y:S01]  /*1e1e0*/  LOP3.LUT R36, R54, UR23, RZ, 0x3c, !PT ;  /* 0x0000001736247c12 */ /* 0x000fe2000f8e3cff */
[----:B------:R-:W0:Y:S01]  /*1e1f0*/  LDCU.128 UR20, c[0x3][0x70] ;  /* 0x00c00e00ff1477ac */ /* 0x000e220008000c00 */
[----:B------:R-:W-:Y:S02]  /*1e200*/  LOP3.LUT R37, R37, UR15, RZ, 0x3c, !PT ;  /* 0x0000000f25257c12 */ /* 0x000fe4000f8e3cff */
[----:B------:R-:W-:Y:S02]  /*1e210*/  LOP3.LUT R53, R56, UR7, RZ, 0x3c, !PT ;  /* 0x0000000738357c12 */ /* 0x000fe4000f8e3cff */
[----:B------:R-:W-:-:S02]  /*1e220*/  LOP3.LUT R13, R28, R13, R31, 0x96, !PT ;  /* 0x0000000d1c0d7212 */ /* 0x000fc400078e961f */
[----:B------:R-:W-:Y:S02]  /*1e230*/  LOP3.LUT R49, R56, R39, R40, 0x96, !PT ;  /* 0x0000002738317212 */ /* 0x000fe400078e9628 */
[CCC-:B------:R-:W-:Y:S02]  /*1e240*/  LOP3.LUT R31, R51.reuse, R43.reuse, R50.reuse, 0x6c, !PT ;  /* 0x0000002b331f7212 */ /* 0x1c0fe400078e6c32 */
[----:B------:R-:W-:Y:S02]  /*1e250*/  LOP3.LUT R51, R51, R43, R50, 0x9c, !PT ;  /* 0x0000002b33337212 */ /* 0x000fe400078e9c32 */
[----:B------:R-:W-:Y:S02]  /*1e260*/  LOP3.LUT R40, R55, R50, RZ, 0x3c, !PT ;  /* 0x0000003237287212 */ /* 0x000fe400078e3cff */
[----:B------:R-:W-:Y:S02]  /*1e270*/  LOP3.LUT R50, R36, R37, R53, 0x78, !PT ;  /* 0x0000002524327212 */ /* 0x000fe400078e7835 */
[----:B------:R-:W-:-:S02]  /*1e280*/  SHF.L.W.U32.HI R55, R42, 0x16, R42 ;  /* 0x000000162a377819 */ /* 0x000fc40000010e2a */
[----:B------:R-:W-:Y:S02]  /*1e290*/  LOP3.LUT R43, R5, R36, R53, 0x1e, !PT ;  /* 0x00000024052b7212 */ /* 0x000fe400078e1e35 */
[----:B------:R-:W-:Y:S02]  /*1e2a0*/  LOP3.LUT R42, R13, R4, RZ, 0x3c, !PT ;  /* 0x000000040d2a7212 */ /* 0x000fe400078e3cff */
[----:B------:R-:W-:Y:S02]  /*1e2b0*/  LOP3.LUT R36, R50, R37, R5, 0x96, !PT ;  /* 0x0000002532247212 */ /* 0x000fe400078e9605 */
[C---:B------:R-:W-:Y:S02]  /*1e2c0*/  LOP3.LUT R5, R35.reuse, R13, R4, 0xf6, !PT ;  /* 0x0000000d23057212 */ /* 0x040fe400078ef604 */
[CCC-:B------:R-:W-:Y:S02]  /*1e2d0*/  LOP3.LUT R37, R35.reuse, R42.reuse, R28.reuse, 0x6c, !PT ;  /* 0x0000002a23257212 */ /* 0x1c0fe400078e6c1c */
[----:B------:R-:W-:-:S02]  /*1e2e0*/  LOP3.LUT R35, R35, R42, R28, 0x9c, !PT ;  /* 0x0000002a23237212 */ /* 0x000fc400078e9c1c */
[----:B------:R-:W-:Y:S02]  /*1e2f0*/  LOP3.LUT R28, R5, R28, RZ, 0x3c, !PT ;  /* 0x0000001c051c7212 */ /* 0x000fe400078e3cff */
[----:B------:R-:W1:Y:S01]  /*1e300*/  LDC.64 R4, c[0x3][RZ] ;  /* 0x00c00000ff047b82 */ /* 0x000e620000000a00 */
[----:B------:R-:W-:Y:S01]  /*1e310*/  LOP3.LUT R55, R55, UR5, RZ, 0x3c, !PT ;  /* 0x0000000537377c12 */ /* 0x000fe2000f8e3cff */
[----:B------:R-:W2:Y:S01]  /*1e320*/  LDCU.128 UR4, c[0x3][0x20] ;  /* 0x00c00400ff0477ac */ /* 0x000ea20008000c00 */
[----:B------:R-:W-:Y:S02]  /*1e330*/  LOP3.LUT R30, R30, UR13, RZ, 0x3c, !PT ;  /* 0x0000000d1e1e7c12 */ /* 0x000fe4000f8e3cff */
[----:B------:R-:W-:Y:S01]  /*1e340*/  LOP3.LUT R47, R47, UR9, RZ, 0x3c, !PT ;  /* 0x000000092f2f7c12 */ /* 0x000fe2000f8e3cff */
[----:B------:R-:W3:Y:S01]  /*1e350*/  LDCU.128 UR8, c[0x3][0x40] ;  /* 0x00c00800ff0877ac */ /* 0x000ee20008000c00 */
[-C--:B------:R-:W-:Y:S02]  /*1e360*/  LOP3.LUT R52, R44, R30.reuse, R55, 0x78, !PT ;  /* 0x0000001e2c347212 */ /* 0x080fe400078e7837 */
[----:B------:R-:W-:Y:S01]  /*1e370*/  LOP3.LUT R56, R36, R53, RZ, 0x3c, !PT ;  /* 0x0000003524387212 */ /* 0x000fe200078e3cff */
[----:B------:R-:W4:Y:S01]  /*1e380*/  LDCU.128 UR12, c[0x3][0x60] ;  /* 0x00c00c00ff0c77ac */ /* 0x000f220008000c00 */
[----:B------:R-:W-:-:S02]  /*1e390*/  LOP3.LUT R42, R52, R30, R47, 0x96, !PT ;  /* 0x0000001e342a7212 */ /* 0x000fc400078e962f */
[----:B------:R-:W-:Y:S02]  /*1e3a0*/  LOP3.LUT R57, R47, R44, R55, 0x1e, !PT ;  /* 0x0000002c2f397212 */ /* 0x000fe400078e1e37 */
[----:B------:R-:W-:Y:S02]  /*1e3b0*/  LOP3.LUT R44, R42, R55, RZ, 0x3c, !PT ;  /* 0x000000372a2c7212 */ /* 0x000fe400078e3cff */
[C---:B------:R-:W-:Y:S02]  /*1e3c0*/  LOP3.LUT R53, R43.reuse, R36, R53, 0xf6, !PT ;  /* 0x000000242b357212 */ /* 0x040fe400078ef635 */
[----:B------:R-:W-:Y:S02]  /*1e3d0*/  LOP3.LUT R54, R43, R56, R50, 0x6c, !PT ;  /* 0x000000382b367212 */ /* 0x000fe400078e6c32 */
[----:B------:R-:W-:Y:S02]  /*1e3e0*/  LOP3.LUT R55, R57, R42, R55, 0xf6, !PT ;  /* 0x0000002a39377212 */ /* 0x000fe400078ef637 */
[----:B------:R-:W-:-:S02]  /*1e3f0*/  SHF.L.W.U32.HI R13, R13, 0xd, R13 ;  /* 0x0000000d0d0d7819 */ /* 0x000fc40000010e0d */
[----:B------:R-:W-:Y:S02]  /*1e400*/  LOP3.LUT R51, R51, R40, RZ, 0x3c, !PT ;  /* 0x0000002833337212 */ /* 0x000fe400078e3cff */
[----:B------:R-:W-:Y:S02]  /*1e410*/  LOP3.LUT R43, R43, R56, R50, 0x9c, !PT ;  /* 0x000000382b2b7212 */ /* 0x000fe400078e9c32 */
[CC--:B------:R-:W-:Y:S02]  /*1e420*/  LOP3.LUT R30, R57.reuse, R44.reuse, R52, 0x6c, !PT ;  /* 0x0000002c391e7212 */ /* 0x0c0fe400078e6c34 */
[----:B------:R-:W-:Y:S02]  /*1e430*/  SHF.L.W.U32.HI R56, R46, 0x5, R46 ;  /* 0x000000052e387819 */ /* 0x000fe40000010e2e */
[----:B------:R-:W-:Y:S02]  /*1e440*/  LOP3.LUT R44, R57, R44, R52, 0x9c, !PT ;  /* 0x0000002c392c7212 */ /* 0x000fe400078e9c34 */
[----:B--2---:R-:W-:-:S02]  /*1e450*/  LOP3.LUT R47, R23, UR4, RZ, 0x3c, !PT ;  /* 0x00000004172f7c12 */ /* 0x004fc4000f8e3cff */
[----:B------:R-:W-:Y:S02]  /*1e460*/  SHF.L.W.U32.HI R46, R27, 0x5, R27 ;  /* 0x000000051b2e7819 */ /* 0x000fe40000010e1b */
[----:B------:R-:W-:Y:S01]  /*1e470*/  LOP3.LUT R52, R55, R52, RZ, 0x3c, !PT ;  /* 0x0000003437347212 */ /* 0x000fe200078e3cff */
[----:B------:R-:W-:Y:S01]  /*1e480*/  IMAD.SHL.U32 R55, R13, 0x8, RZ ;  /* 0x000000080d377824 */ /* 0x000fe200078e00ff */
[----:B------:R-:W-:Y:S02]  /*1e490*/  SHF.L.W.U32.HI R23, R51, 0x3, R51 ;  /* 0x0000000333177819 */ /* 0x000fe40000010e33 */
[----:B-1----:R-:W-:Y:S02]  /*1e4a0*/  LOP3.LUT R5, R46, 0x1, R5, 0x96, !PT ;  /* 0x000000012e057812 */ /* 0x002fe400078e9605 */
[C---:B------:R-:W-:Y:S02]  /*1e4b0*/  LOP3.LUT R46, R23.reuse, R13, R52, 0x96, !PT ;  /* 0x0000000d172e7212 */ /* 0x040fe400078e9634 */
[----:B------:R-:W-:-:S02]  /*1e4c0*/  LOP3.LUT R54, R23, R54, R55, 0x96, !PT ;  /* 0x0000003617367212 */ /* 0x000fc400078e9637 */
[----:B------:R-:W-:Y:S02]  /*1e4d0*/  SHF.L.W.U32.HI R48, R48, 0x16, R48 ;  /* 0x0000001630307819 */ /* 0x000fe40000010e30 */
[----:B------:R-:W-:Y:S02]  /*1e4e0*/  SHF.L.W.U32.HI R27, R32, 0x5, R32 ;  /* 0x00000005201b7819 */ /* 0x000fe40000010e20 */
[----:B------:R-:W-:Y:S02]  /*1e4f0*/  SHF.L.W.U32.HI R32, R46, 0x1, R46 ;  /* 0x000000012e207819 */ /* 0x000fe40000010e2e */
[----:B------:R-:W-:Y:S02]  /*1e500*/  LOP3.LUT R51, RZ, R54, RZ, 0x33, !PT ;  /* 0x00000036ff337212 */ /* 0x000fe400078e33ff */
[----:B---3--:R-:W-:Y:S02]  /*1e510*/  LOP3.LUT R48, R48, UR9, RZ, 0x3c, !PT ;  /* 0x0000000930307c12 */ /* 0x008fe4000f8e3cff */
[----:B----4-:R-:W-:Y:S01]  /*1e520*/  LOP3.LUT R54, R27, UR13, RZ, 0x3c, !PT ;  /* 0x0000000d1b367c12 */ /* 0x010fe2000f8e3cff */
[----:B------:R-:W-:Y:S01]  /*1e530*/  IMAD.SHL.U32 R46, R32, 0x80, RZ ;  /* 0x00000080202e7824 */ /* 0x000fe200078e00ff */
[----:B------:R-:W-:-:S02]  /*1e540*/  SHF.L.W.U32.HI R27, R51, 0x7, R51 ;  /* 0x00000007331b7819 */ /* 0x000fc40000010e33 */
[----:B------:R-:W-:Y:S02]  /*1e550*/  LOP3.LUT R56, R56, UR5, RZ, 0x3c, !PT ;  /* 0x0000000538387c12 */ /* 0x000fe4000f8e3cff */
[----:B------:R-:W-:Y:S02]  /*1e560*/  LOP3.LUT R50, R53, R50, RZ, 0x3c, !PT ;  /* 0x0000003235327212 */ /* 0x000fe400078e3cff */
[----:B------:R-:W-:Y:S02]  /*1e570*/  LOP3.LUT R51, R54, R48, R5, 0x78, !PT ;  /* 0x0000003036337212 */ /* 0x000fe400078e7805 */
[----:B------:R-:W-:Y:S02]  /*1e580*/  SHF.L.W.U32.HI R53, R49, 0x5, R49 ;  /* 0x0000000531357819 */ /* 0x000fe40000010e31 */
[----:B------:R-:W-:Y:S02]  /*1e590*/  SHF.L.W.U32.HI R45, R45, 0x5, R45 ;  /* 0x000000052d2d7819 */ /* 0x000fe40000010e2d */
[----:B------:R-:W-:-:S02]  /*1e5a0*/  LOP3.LUT R23, R27, R46, R23, 0x96, !PT ;  /* 0x0000002e1b177212 */ /* 0x000fc400078e9617 */
[----:B------:R-:W-:Y:S02]  /*1e5b0*/  LOP3.LUT R46, R51, R48, R56, 0x96, !PT ;  /* 0x00000030332e7212 */ /* 0x000fe400078e9638 */
[----:B------:R-:W-:Y:S02]  /*1e5c0*/  LOP3.LUT R53, R53, R4, RZ, 0x3c, !PT ;  /* 0x0000000435357212 */ /* 0x000fe400078e3cff */
[----:B------:R-:W-:Y:S02]  /*1e5d0*/  LOP3.LUT R58, R33, UR12, RZ, 0x3c, !PT ;  /* 0x0000000c213a7c12 */ /* 0x000fe4000f8e3cff */
[----:B------:R-:W-:Y:S02]  /*1e5e0*/  LOP3.LUT R48, R45, UR8, RZ, 0x3c, !PT ;  /* 0x000000082d307c12 */ /* 0x000fe4000f8e3cff */
[----:B------:R-:W-:Y:S02]  /*1e5f0*/  LOP3.LUT R60, R56, R54, R5, 0x1e, !PT ;  /* 0x00000036383c7212 */ /* 0x000fe400078e1e05 */
[----:B------:R-:W-:-:S02]  /*1e600*/  LOP3.LUT R54, R58, R48, R53, 0x78, !PT ;  /* 0x000000303a367212 */ /* 0x000fc400078e7835 */
[----:B------:R-:W-:Y:S02]  /*1e610*/  LOP3.LUT R33, R46, R5, RZ, 0x3c, !PT ;  /* 0x000000052e217212 */ /* 0x000fe400078e3cff */
[----:B------:R-:W-:Y:S02]  /*1e620*/  LOP3.LUT R56, R60, R46, R5, 0xf6, !PT ;  /* 0x0000002e3c387212 */ /* 0x000fe400078ef605 */
[----:B------:R-:W-:Y:S01]  /*1e630*/  SHF.L.W.U32.HI R45, R12, 0x16, R12 ;  /* 0x000000160c2d7819 */ /* 0x000fe20000010e0c */
[----:B------:R-:W1:Y:S01]  /*1e640*/  LDC.64 R4, c[0x3][0x8] ;  /* 0x00c00200ff047b82 */ /* 0x000e620000000a00 */
[----:B------:R-:W-:Y:S02]  /*1e650*/  LOP3.LUT R12, R54, R48, R47, 0x96, !PT ;  /* 0x00000030360c7212 */ /* 0x000fe400078e962f */
[----:B------:R-:W-:Y:S02]  /*1e660*/  LOP3.LUT R48, R25, UR11, RZ, 0x3c, !PT ;  /* 0x0000000b19307c12 */ /* 0x000fe4000f8e3cff */
[----:B------:R-:W-:-:S02]  /*1e670*/  LOP3.LUT R25, R47, R58, R53, 0x1e, !PT ;  /* 0x0000003a2f197212 */ /* 0x000fc400078e1e35 */
[----:B------:R-:W-:Y:S02]  /*1e680*/  LOP3.LUT R49, R29, UR14, RZ, 0x3c, !PT ;  /* 0x0000000e1d317c12 */ /* 0x000fe4000f8e3cff */
[----:B------:R-:W-:Y:S02]  /*1e690*/  LOP3.LUT R55, R12, R53, RZ, 0x3c, !PT ;  /* 0x000000350c377212 */ /* 0x000fe400078e3cff */
[C---:B------:R-:W-:Y:S02]  /*1e6a0*/  LOP3.LUT R29, R25.reuse, R12, R53, 0xf6, !PT ;  /* 0x0000000c191d7212 */ /* 0x040fe400078ef635 */
[----:B------:R-:W-:Y:S01]  /*1e6b0*/  LOP3.LUT R47, R14, UR15, RZ, 0x3c, !PT ;  /* 0x0000000f0e2f7c12 */ /* 0x000fe2000f8e3cff */
[----:B------:R-:W2:Y:S01]  /*1e6c0*/  LDCU.128 UR12, c[0x3][0x50] ;  /* 0x00c00a00ff0c77ac */ /* 0x000ea20008000c00 */
[----:B------:R-:W-:Y:S02]  /*1e6d0*/  LOP3.LUT R14, R56, R51, RZ, 0x3c, !PT ;  /* 0x00000033380e7212 */ /* 0x000fe400078e3cff */
[----:B------:R-:W-:-:S02]  /*1e6e0*/  LOP3.LUT R53, R25, R55, R54, 0x6c, !PT ;  /* 0x0000003719357212 */ /* 0x000fc400078e6c36 */
[----:B------:R-:W-:Y:S02]  /*1e6f0*/  LOP3.LUT R56, R25, R55, R54, 0x9c, !PT ;  /* 0x0000003719387212 */ /* 0x000fe400078e9c36 */
[----:B------:R-:W-:Y:S02]  /*1e700*/  LOP3.LUT R29, R29, R54, RZ, 0x3c, !PT ;  /* 0x000000361d1d7212 */ /* 0x000fe400078e3cff */
[----:B------:R-:W-:Y:S02]  /*1e710*/  SHF.L.W.U32.HI R25, R42, 0xd, R42 ;  /* 0x0000000d2a197819 */ /* 0x000fe40000010e2a */
[----:B------:R-:W-:Y:S02]  /*1e720*/  SHF.L.W.U32.HI R41, R41, 0xd, R41 ;  /* 0x0000000d29297819 */ /* 0x000fe40000010e29 */
[----:B------:R-:W-:Y:S02]  /*1e730*/  LOP3.LUT R43, R43, R50, RZ, 0x3c, !PT ;  /* 0x000000322b2b7212 */ /* 0x000fe400078e3cff */
[----:B------:R-:W-:Y:S01]  /*1e740*/  LOP3.LUT R56, R56, R29, RZ, 0x3c, !PT ;  /* 0x0000001d38387212 */ /* 0x000fe200078e3cff */
[----:B------:R-:W-:Y:S01]  /*1e750*/  IMAD.SHL.U32 R42, R25, 0x8, RZ ;  /* 0x00000008192a7824 */ /* 0x000fe200078e00ff */
[----:B------:R-:W-:Y:S01]  /*1e760*/  LOP3.LUT R44, R44, R52, RZ, 0x3c, !PT ;  /* 0x000000342c2c7212 */ /* 0x000fe200078e3cff */
[----:B------:R-:W-:Y:S01]  /*1e770*/  IMAD.SHL.U32 R54, R41, 0x8, RZ ;  /* 0x0000000829367824 */ /* 0x000fe200078e00ff */
[----:B------:R-:W-:-:S02]  /*1e780*/  LOP3.LUT R52, R60, R33, R51, 0x6c, !PT ;  /* 0x000000213c347212 */ /* 0x000fc400078e6c33 */
[----:B------:R-:W-:Y:S02]  /*1e790*/  SHF.L.W.U32.HI R43, R43, 0x3, R43 ;  /* 0x000000032b2b7819 */ /* 0x000fe40000010e2b */
[----:B------:R-:W-:Y:S02]  /*1e7a0*/  LOP3.LUT R33, R60, R33, R51, 0x9c, !PT ;  /* 0x000000213c217212 */ /* 0x000fe400078e9c33 */
[----:B------:R-:W-:Y:S02]  /*1e7b0*/  SHF.L.W.U32.HI R51, R56, 0x3, R56 ;  /* 0x0000000338337819 */ /* 0x000fe40000010e38 */
[----:B------:R-:W-:Y:S02]  /*1e7c0*/  SHF.L.W.U32.HI R0, R0, 0x5, R0 ;  /* 0x0000000500007819 */ /* 0x000fe40000010e00 */
[C---:B------:R-:W-:Y:S02]  /*1e7d0*/  LOP3.LUT R40, R43.reuse, R25, R40, 0x96, !PT ;  /* 0x000000192b287212 */ /* 0x040fe400078e9628 */
[----:B------:R-:W-:-:S02]  /*1e7e0*/  LOP3.LUT R42, R43, R53, R42, 0x96, !PT ;  /* 0x000000352b2a7212 */ /* 0x000fc400078e962a */
[----:B------:R-:W-:Y:S02]  /*1e7f0*/  LOP3.LUT R53, R51, R52, R54, 0x96, !PT ;  /* 0x0000003433357212 */ /* 0x000fe400078e9636 */
[----:B-1----:R-:W-:Y:S02]  /*1e800*/  LOP3.LUT R52, R0, R5, RZ, 0x3c, !PT ;  /* 0x0000000500347212 */ /* 0x002fe400078e3cff */
[----:B------:R-:W-:Y:S02]  /*1e810*/  SHF.L.W.U32.HI R5, R40, 0x1, R40 ;  /* 0x0000000128057819 */ /* 0x000fe40000010e28 */
[----:B------:R-:W-:Y:S02]  /*1e820*/  LOP3.LUT R42, RZ, R42, RZ, 0x33, !PT ;  /* 0x0000002aff2a7212 */ /* 0x000fe400078e33ff */
[----:B------:R-:W-:Y:S01]  /*1e830*/  LOP3.LUT R54, R39, R4, RZ, 0x3c, !PT ;  /* 0x0000000427367212 */ /* 0x000fe200078e3cff */
[----:B------:R-:W-:Y:S01]  /*1e840*/  IMAD.SHL.U32 R4, R5, 0x80, RZ ;  /* 0x0000008005047824 */ /* 0x000fe200078e00ff */
[----:B------:R-:W-:-:S02]  /*1e850*/  LOP3.LUT R39, RZ, R53, RZ, 0x33, !PT ;  /* 0x00000035ff277212 */ /* 0x000fc400078e33ff */
[----:B------:R-:W-:Y:S02]  /*1e860*/  SHF.L.W.U32.HI R0, R42, 0x7, R42 ;  /* 0x000000072a007819 */ /* 0x000fe40000010e2a */
[----:B------:R-:W-:Y:S02]  /*1e870*/  LOP3.LUT R38, R38, UR7, RZ, 0x3c, !PT ;  /* 0x0000000726267c12 */ /* 0x000fe4000f8e3cff */
[----:B------:R-:W-:Y:S02]  /*1e880*/  LOP3.LUT R53, R47, R48, R52, 0x78, !PT ;  /* 0x000000302f357212 */ /* 0x000fe400078e7834 */
[----:B------:R-:W-:Y:S01]  /*1e890*/  LOP3.LUT R45, R45, UR10, RZ, 0x3c, !PT ;  /* 0x0000000a2d2d7c12 */ /* 0x000fe2000f8e3cff */
[----:B------:R-:W1:Y:S01]  /*1e8a0*/  LDCU.128 UR8, c[0x3][0x30] ;  /* 0x00c00600ff0877ac */ /* 0x000e620008000c00 */
[----:B------:R-:W-:Y:S02]  /*1e8b0*/  LOP3.LUT R40, R51, R41, R50, 0x96, !PT ;  /* 0x0000002933287212 */ /* 0x000fe400078e9632 */
[----:B------:R-:W-:-:S02]  /*1e8c0*/  LOP3.LUT R4, R0, R4, R43, 0x96, !PT ;  /* 0x0000000400047212 */ /* 0x000fc400078e962b */
[----:B------:R-:W-:Y:S02]  /*1e8d0*/  LOP3.LUT R43, R53, R48, R38, 0x96, !PT ;  /* 0x00000030352b7212 */ /* 0x000fe400078e9626 */
[----:B------:R-:W-:Y:S01]  /*1e8e0*/  LOP3.LUT R34, R34, UR6, RZ, 0x3c, !PT ;  /* 0x0000000622227c12 */ /* 0x000fe2000f8e3cff */
[----:B------:R-:W3:Y:S01]  /*1e8f0*/  LDCU.128 UR4, c[0x3][0x10] ;  /* 0x00c00200ff0477ac */ /* 0x000ee20008000c00 */
[----:B------:R-:W-:Y:S02]  /*1e900*/  LOP3.LUT R48, R49, R45, R54, 0x78, !PT ;  /* 0x0000002d31307212 */ /* 0x000fe400078e7836 */
[----:B------:R-:W-:Y:S02]  /*1e910*/  SHF.L.W.U32.HI R40, R40, 0x1, R40 ;  /* 0x0000000128287819 */ /* 0x000fe40000010e28 */
[----:B------:R-:W-:Y:S02]  /*1e920*/  LOP3.LUT R50, R38, R47, R52, 0x1e, !PT ;  /* 0x0000002f26327212 */ /* 0x000fe400078e1e34 */
[----:B------:R-:W-:-:S02]  /*1e930*/  LOP3.LUT R45, R48, R45, R34, 0x96, !PT ;  /* 0x0000002d302d7212 */ /* 0x000fc400078e9622 */
[----:B------:R-:W-:Y:S01]  /*1e940*/  SHF.L.W.U32.HI R42, R39, 0x7, R39 ;  /* 0x00000007272a7819 */ /* 0x000fe20000010e27 */
[----:B------:R-:W-:Y:S01]  /*1e950*/  IMAD.SHL.U32 R39, R40, 0x80, RZ ;  /* 0x0000008028277824 */ /* 0x000fe200078e00ff */
[----:B------:R-:W-:Y:S02]  /*1e960*/  LOP3.LUT R47, R43, R52, RZ, 0x3c, !PT ;  /* 0x000000342b2f7212 */ /* 0x000fe400078e3cff */
[----:B------:R-:W-:Y:S02]  /*1e970*/  LOP3.LUT R49, R34, R49, R54, 0x1e, !PT ;  /* 0x0000003122317212 */ /* 0x000fe400078e1e36 */
[C---:B------:R-:W-:Y:S02]  /*1e980*/  LOP3.LUT R52, R50.reuse, R43, R52, 0xf6, !PT ;  /* 0x0000002b32347212 */ /* 0x040fe400078ef634 */
[----:B------:R-:W-:Y:S02]  /*1e990*/  LOP3.LUT R38, R45, R54, RZ, 0x3c, !PT ;  /* 0x000000362d267212 */ /* 0x000fe400078e3cff */
[----:B------:R-:W-:-:S02]  /*1e9a0*/  LOP3.LUT R34, R50, R47, R53, 0x6c, !PT ;  /* 0x0000002f32227212 */ /* 0x000fc400078e6c35 */
[----:B------:R-:W-:Y:S02]  /*1e9b0*/  LOP3.LUT R55, R50, R47, R53, 0x9c, !PT ;  /* 0x0000002f32377212 */ /* 0x000fe400078e9c35 */
[C---:B------:R-:W-:Y:S02]  /*1e9c0*/  LOP3.LUT R47, R49.reuse, R45, R54, 0xf6, !PT ;  /* 0x0000002d312f7212 */ /* 0x040fe400078ef636 */
[----:B------:R-:W-:Y:S02]  /*1e9d0*/  LOP3.LUT R39, R42, R39, R51, 0x96, !PT ;  /* 0x000000272a277212 */ /* 0x000fe400078e9633 */
[----:B------:R-:W-:Y:S02]  /*1e9e0*/  LOP3.LUT R50, R52, R53, RZ, 0x3c, !PT ;  /* 0x0000003534327212 */ /* 0x000fe400078e3cff */
[CCC-:B------:R-:W-:Y:S02]  /*1e9f0*/  LOP3.LUT R51, R49.reuse, R38.reuse, R48.reuse, 0x6c, !PT ;  /* 0x0000002631337212 */ /* 0x1c0fe400078e6c30 */
[----:B------:R-:W-:-:S02]  /*1ea00*/  LOP3.LUT R38, R49, R38, R48, 0x9c, !PT ;  /* 0x0000002631267212 */ /* 0x000fc400078e9c30 */
[----:B------:R-:W-:Y:S02]  /*1ea10*/  LOP3.LUT R49, R47, R48, RZ, 0x3c, !PT ;  /* 0x000000302f317212 */ /* 0x000fe400078e3cff */
[----:B------:R-:W-:Y:S02]  /*1ea20*/  SHF.L.W.U32.HI R46, R46, 0xd, R46 ;  /* 0x0000000d2e2e7819 */ /* 0x000fe40000010e2e */
[----:B------:R-:W-:Y:S02]  /*1ea30*/  SHF.L.W.U32.HI R47, R36, 0xd, R36 ;  /* 0x0000000d242f7819 */ /* 0x000fe40000010e24 */
[----:B------:R-:W-:Y:S02]  /*1ea40*/  LOP3.LUT R55, R55, R50, RZ, 0x3c, !PT ;  /* 0x0000003237377212 */ /* 0x000fe400078e3cff */
[----:B------:R-:W-:Y:S01]  /*1ea50*/  LOP3.LUT R33, R33, R14, RZ, 0x3c, !PT ;  /* 0x0000000e21217212 */ /* 0x000fe200078e3cff */
[----:B------:R-:W-:Y:S01]  /*1ea60*/  IMAD.SHL.U32 R36, R46, 0x8, RZ ;  /* 0x000000082e247824 */ /* 0x000fe200078e00ff */
[----:B------:R-:W-:Y:S01]  /*1ea70*/  SHF.L.W.U32.HI R53, R55, 0x3, R55 ;  /* 0x0000000337357819 */ /* 0x000fe20000010e37 */
[----:B------:R-:W-:Y:S01]  /*1ea80*/  IMAD.SHL.U32 R52, R47, 0x8, RZ ;  /* 0x000000082f347824 */ /* 0x000fe200078e00ff */
[----:B------:R-:W-:-:S02]  /*1ea90*/  SHF.L.W.U32.HI R48, R33, 0x3, R33 ;  /* 0x0000000321307819 */ /* 0x000fc40000010e21 */
[----:B------:R-:W-:Y:S02]  /*1eaa0*/  LOP3.LUT R54, R53, R37, R36, 0x96, !PT ;  /* 0x0000002535367212 */ /* 0x000fe400078e9624 */
[----:B------:R-:W-:Y:S02]  /*1eab0*/  LOP3.LUT R36, R48, R51, R52, 0x96, !PT ;  /* 0x0000003330247212 */ /* 0x000fe400078e9634 */
[----:B------:R-:W-:Y:S02]  /*1eac0*/  SHF.L.W.U32.HI R45, R45, 0xd, R45 ;  /* 0x0000000d2d2d7819 */ /* 0x000fe40000010e2d */
[----:B------:R-:W-:Y:S02]  /*1ead0*/  LOP3.LUT R35, R35, R28, RZ, 0x3c, !PT ;  /* 0x0000001c23237212 */ /* 0x000fe400078e3cff */
[----:B------:R-:W-:Y:S02]  /*1eae0*/  SHF.L.W.U32.HI R51, R12, 0xd, R12 ;  /* 0x0000000d0c337819 */ /* 0x000fe40000010e0c */
[----:B------:R-:W-:-:S02]  /*1eaf0*/  LOP3.LUT R38, R38, R49, RZ, 0x3c, !PT ;  /* 0x0000003126267212 */ /* 0x000fc400078e3cff */
[----:B------:R-:W-:Y:S01]  /*1eb00*/  LOP3.LUT R33, R53, R46, R49, 0x96, !PT ;  /* 0x0000002e35217212 */ /* 0x000fe200078e9631 */
[----:B------:R-:W-:Y:S01]  /*1eb10*/  IMAD.SHL.U32 R37, R45, 0x8, RZ ;  /* 0x000000082d257824 */ /* 0x000fe200078e00ff */
[----:B------:R-:W-:Y:S01]  /*1eb20*/  SHF.L.W.U32.HI R49, R35, 0x3, R35 ;  /* 0x0000000323317819 */ /* 0x000fe20000010e23 */
[----:B------:R-:W-:Y:S01]  /*1eb30*/  IMAD.SHL.U32 R12, R51, 0x8, RZ ;  /* 0x00000008330c7824 */ /* 0x000fe200078e00ff */
[----:B------:R-:W-:Y:S02]  /*1eb40*/  SHF.L.W.U32.HI R43, R43, 0xd, R43 ;  /* 0x0000000d2b2b7819 */ /* 0x000fe40000010e2b */
[----:B------:R-:W-:Y:S02]  /*1eb50*/  SHF.L.W.U32.HI R55, R38, 0x3, R38 ;  /* 0x0000000326377819 */ /* 0x000fe40000010e26 */
[----:B------:R-:W-:Y:S01]  /*1eb60*/  LOP3.LUT R50, R49, R45, R50, 0x96, !PT ;  /* 0x0000002d31327212 */ /* 0x000fe200078e9632 */
[----:B------:R-:W-:Y:S01]  /*1eb70*/  IMAD.SHL.U32 R52, R43, 0x8, RZ ;  /* 0x000000082b347824 */ /* 0x000fe200078e00ff */
[----:B------:R-:W-:-:S02]  /*1eb80*/  LOP3.LUT R12, R55, R34, R12, 0x96, !PT ;  /* 0x00000022370c7212 */ /* 0x000fc400078e960c */
[----:B------:R-:W-:Y:S02]  /*1eb90*/  LOP3.LUT R30, R49, R30, R37, 0x96, !PT ;  /* 0x0000001e311e7212 */ /* 0x000fe400078e9625 */
[----:B------:R-:W-:Y:S02]  /*1eba0*/  SHF.L.W.U32.HI R35, R44, 0x3, R44 ;  /* 0x000000032c237819 */ /* 0x000fe40000010e2c */
[----:B------:R-:W-:Y:S02]  /*1ebb0*/  SHF.L.W.U32.HI R50, R50, 0x1, R50 ;  /* 0x0000000132327819 */ /* 0x000fe40000010e32 */
[----:B------:R-:W-:Y:S02]  /*1ebc0*/  LOP3.LUT R54, RZ, R54, RZ, 0x33, !PT ;  /* 0x00000036ff367212 */ /* 0x000fe400078e33ff */
[----:B------:R-:W-:Y:S02]  /*1ebd0*/  SHF.L.W.U32.HI R33, R33, 0x1, R33 ;  /* 0x0000000121217819 */ /* 0x000fe40000010e21 */
[----:B------:R-:W-:-:S02]  /*1ebe0*/  LOP3.LUT R14, R55, R51, R14, 0x96, !PT ;  /* 0x00000033370e7212 */ /* 0x000fc400078e960e */
[----:B------:R-:W-:Y:S02]  /*1ebf0*/  LOP3.LUT R44, RZ, R36, RZ, 0x33, !PT ;  /* 0x00000024ff2c7212 */ /* 0x000fe400078e33ff */
[----:B------:R-:W-:Y:S02]  /*1ec00*/  LOP3.LUT R12, RZ, R12, RZ, 0x33, !PT ;  /* 0x0000000cff0c7212 */ /* 0x000fe400078e33ff */
[----:B------:R-:W-:Y:S02]  /*1ec10*/  LOP3.LUT R30, RZ, R30, RZ, 0x33, !PT ;  /* 0x0000001eff1e7212 */ /* 0x000fe400078e33ff */
[----:B------:R-:W-:Y:S02]  /*1ec20*/  LOP3.LUT R36, R48, R47, R29, 0x96, !PT ;  /* 0x0000002f30247212 */ /* 0x000fe400078e961d */
[----:B------:R-:W-:Y:S01]  /*1ec30*/  LOP3.LUT R52, R35, R31, R52, 0x96, !PT ;  /* 0x0000001f23347212 */ /* 0x000fe200078e9634 */
[----:B------:R-:W-:Y:S01]  /*1ec40*/  IMAD.SHL.U32 R31, R50, 0x80, RZ ;  /* 0x00000080321f7824 */ /* 0x000fe200078e00ff */
[----:B------:R-:W-:Y:S01]  /*1ec50*/  SHF.L.W.U32.HI R38, R54, 0x7, R54 ;  /* 0x0000000736267819 */ /* 0x000fe20000010e36 */
[----:B------:R-:W-:Y:S01]  /*1ec60*/  IMAD.SHL.U32 R54, R33, 0x80, RZ ;  /* 0x0000008021367824 */ /* 0x000fe200078e00ff */
[----:B------:R-:W-:-:S02]  /*1ec70*/  SHF.L.W.U32.HI R14, R14, 0x1, R14 ;  /* 0x000000010e0e7819 */ /* 0x000fc40000010e0e */
[----:B------:R-:W-:Y:S02]  /*1ec80*/  SHF.L.W.U32.HI R12, R12, 0x7, R12 ;  /* 0x000000070c0c7819 */ /* 0x000fe40000010e0c */
[----:B------:R-:W-:Y:S02]  /*1ec90*/  SHF.L.W.U32.HI R34, R30, 0x7, R30 ;  /* 0x000000071e227819 */ /* 0x000fe40000010e1e */
[----:B------:R-:W-:Y:S02]  /*1eca0*/  SHF.L.W.U32.HI R36, R36, 0x1, R36 ;  /* 0x0000000124247819 */ /* 0x000fe40000010e24 */
[----:B------:R-:W-:Y:S01]  /*1ecb0*/  LOP3.LUT R28, R35, R43, R28, 0x96, !PT ;  /* 0x0000002b231c7212 */ /* 0x000fe200078e961c */
[----:B------:R-:W-:Y:S01]  /*1ecc0*/  IMAD.SHL.U32 R29, R14, 0x80, RZ ;  /* 0x000000800e1d7824 */ /* 0x000fe200078e00ff */
[----:B------:R-:W-:Y:S02]  /*1ecd0*/  LOP3.LUT R31, R34, R31, R49, 0x96, !PT ;  /* 0x0000001f221f7212 */ /* 0x000fe400078e9631 */
[----:B------:R-:W-:-:S02]  /*1ece0*/  LOP3.LUT R51, R12, R14, R51, 0x96, !PT ;  /* 0x0000000e0c337212 */ /* 0x000fc400078e9633 */
[----:B------:R-:W-:Y:S01]  /*1ecf0*/  LOP3.LUT R37, R38, R54, R53, 0x96, !PT ;  /* 0x0000003626257212 */ /* 0x000fe200078e9635 */
[----:B------:R-:W-:Y:S01]  /*1ed00*/  IMAD.SHL.U32 R53, R36, 0x80, RZ ;  /* 0x0000008024357824 */ /* 0x000fe200078e00ff */
[----:B------:R-:W-:Y:S02]  /*1ed10*/  SHF.L.W.U32.HI R49, R14, 0xd, R14 ;  /* 0x0000000d0e317819 */ /* 0x000fe40000010e0e */
[----:B------:R-:W-:Y:S02]  /*1ed20*/  LOP3.LUT R14, R0, R5, R25, 0x96, !PT ;  /* 0x00000005000e7212 */ /* 0x000fe400078e9619 */
[----:B------:R-:W-:Y:S02]  /*1ed30*/  SHF.L.W.U32.HI R44, R44, 0x7, R44 ;  /* 0x000000072c2c7819 */ /* 0x000fe40000010e2c */
[----:B------:R-:W-:Y:S02]  /*1ed40*/  SHF.L.W.U32.HI R25, R28, 0x1, R28 ;  /* 0x000000011c197819 */ /* 0x000fe40000010e1c */
[----:B------:R-:W-:-:S02]  /*1ed50*/  LOP3.LUT R52, RZ, R52, RZ, 0x33, !PT ;  /* 0x00000034ff347212 */ /* 0x000fc400078e33ff */
[----:B------:R-:W-:Y:S02]  /*1ed60*/  SHF.L.W.U32.HI R28, R51, 0x5, R51 ;  /* 0x00000005331c7819 */ /* 0x000fe40000010e33 */
[----:B------:R-:W-:Y:S02]  /*1ed70*/  LOP3.LUT R30, R44, R53, R48, 0x96, !PT ;  /* 0x000000352c1e7212 */ /* 0x000fe400078e9630 */
[----:B------:R-:W-:Y:S02]  /*1ed80*/  SHF.L.W.U32.HI R48, R52, 0x7, R52 ;  /* 0x0000000734307819 */ /* 0x000fe40000010e34 */
[----:B------:R-:W-:Y:S02]  /*1ed90*/  SHF.L.W.U32.HI R28, R28, 0xd, R28 ;  /* 0x0000000d1c1c7819 */ /* 0x000fe40000010e1c */
[----:B------:R-:W-:Y:S02]  /*1eda0*/  LOP3.LUT R54, R44, R36, R47, 0x96, !PT ;  /* 0x000000242c367212 */ /* 0x000fe400078e962f */
[----:B------:R-:W-:Y:S01]  /*1edb0*/  SHF.L.W.U32.HI R53, R14, 0x5, R14 ;  /* 0x000000050e357819 */ /* 0x000fe20000010e0e */
[----:B------:R-:W-:Y:S01]  /*1edc0*/  IMAD.SHL.U32 R51, R25, 0x80, RZ ;  /* 0x0000008019337824 */ /* 0x000fe200078e00ff */
[----:B------:R-:W-:-:S02]  /*1edd0*/  LOP3.LUT R14, R48, R25, R43, 0x96, !PT ;  /* 0x00000019300e7212 */ /* 0x000fc400078e962b */
[----:B------:R-:W-:Y:S01]  /*1ede0*/  SHF.L.W.U32.HI R52, R25, 0x3, R25 ;  /* 0x0000000319347819 */ /* 0x000fe20000010e19 */
[----:B------:R-:W-:Y:S01]  /*1edf0*/  IMAD.SHL.U32 R25, R28, 0x8, RZ ;  /* 0x000000081c197824 */ /* 0x000fe200078e00ff */
[----:B------:R-:W-:Y:S02]  /*1ee00*/  SHF.L.W.U32.HI R54, R54, 0x5, R54 ;  /* 0x0000000536367819 */ /* 0x000fe40000010e36 */
[----:B------:R-:W-:Y:S02]  /*1ee10*/  SHF.L.W.U32.HI R43, R53, 0x3, R53 ;  /* 0x00000003352b7819 */ /* 0x000fe40000010e35 */
[----:B------:R-:W-:Y:S01]  /*1ee20*/  LOP3.LUT R45, R34, R50, R45, 0x96, !PT ;  /* 0x00000032222d7212 */ /* 0x000fe200078e962d */
[----:B------:R-:W-:Y:S01]  /*1ee30*/  IMAD.SHL.U32 R47, R49, 0x8, RZ ;  /* 0x00000008312f7824 */ /* 0x000fe200078e00ff */
[----:B------:R-:W-:Y:S02]  /*1ee40*/  LOP3.LUT R54, R43, R25, R54, 0x96, !PT ;  /* 0x000000192b367212 */ /* 0x000fe400078e9636 */
[----:B------:R-:W-:-:S02]  /*1ee50*/  SHF.L.W.U32.HI R25, R45, 0x5, R45 ;  /* 0x000000052d197819 */ /* 0x000fc40000010e2d */
[----:B------:R-:W-:Y:S02]  /*1ee60*/  LOP3.LUT R47, R52, R47, R5, 0x96, !PT ;  /* 0x0000002f342f7212 */ /* 0x000fe400078e9605 */
[----:B------:R-:W-:Y:S02]  /*1ee70*/  LOP3.LUT R25, R43, R28, R25, 0x96, !PT ;  /* 0x0000001c2b197212 */ /* 0x000fe400078e9619 */
[----:B------:R-:W-:Y:S02]  /*1ee80*/  LOP3.LUT R5, R42, R40, R41, 0x96, !PT ;  /* 0x000000282a057212 */ /* 0x000fe400078e9629 */
[----:B------:R-:W-:Y:S02]  /*1ee90*/  LOP3.LUT R41, R52, R49, R50, 0x96, !PT ;  /* 0x0000003134297212 */ /* 0x000fe400078e9632 */
[----:B------:R-:W-:Y:S02]  /*1eea0*/  SHF.L.W.U32.HI R45, R42, 0xd, R42 ;  /* 0x0000000d2a2d7819 */ /* 0x000fe40000010e2a */
[----:B------:R-:W-:-:S02]  /*1eeb0*/  SHF.L.W.U32.HI R25, R25, 0x1, R25 ;  /* 0x0000000119197819 */ /* 0x000fc40000010e19 */
[----:B------:R-:W-:Y:S02]  /*1eec0*/  LOP3.LUT R51, R48, R51, R35, 0x96, !PT ;  /* 0x0000003330337212 */ /* 0x000fe400078e9623 */
[C---:B------:R-:W-:Y:S02]  /*1eed0*/  LOP3.LUT R35, R38.reuse, R33, R46, 0x96, !PT ;  /* 0x0000002126237212 */ /* 0x040fe400078e962e */
[----:B------:R-:W-:Y:S02]  /*1eee0*/  SHF.L.W.U32.HI R50, R38, 0x3, R38 ;  /* 0x0000000326327819 */ /* 0x000fe40000010e26 */
[----:B------:R-:W-:Y:S01]  /*1eef0*/  SHF.L.W.U32.HI R38, R41, 0x1, R41 ;  /* 0x0000000129267819 */ /* 0x000fe20000010e29 */
[----:B------:R-:W-:Y:S01]  /*1ef00*/  IMAD.SHL.U32 R41, R45, 0x8, RZ ;  /* 0x000000082d297824 */ /* 0x000fe200078e00ff */
[----:B------:R-:W-:Y:S01]  /*1ef10*/  SHF.L.W.U32.HI R42, R54, 0x7, R54 ;  /* 0x00000007362a7819 */ /* 0x000fe20000010e36 */
[----:B------:R-:W-:Y:S01]  /*1ef20*/  IMAD.SHL.U32 R54, R25, 0x80, RZ ;  /* 0x0000008019367824 */ /* 0x000fe200078e00ff */
[----:B------:R-:W-:-:S02]  /*1ef30*/  SHF.L.W.U32.HI R46, R47, 0x7, R47 ;  /* 0x000000072f2e7819 */ /* 0x000fc40000010e2f */
[----:B------:R-:W-:Y:S02]  /*1ef40*/  SHF.L.W.U32.HI R39, R39, 0x16, R39 ;  /* 0x0000001627277819 */ /* 0x000fe40000010e27 */
[----:B------:R-:W-:Y:S02]  /*1ef50*/  LOP3.LUT R47, R27, R32, R13, 0x96, !PT ;  /* 0x000000201b2f7212 */ /* 0x000fe400078e960d */
[C---:B------:R-:W-:Y:S02]  /*1ef60*/  LOP3.LUT R13, R50.reuse, R45, R44, 0x96, !PT ;  /* 0x0000002d320d7212 */ /* 0x040fe400078e962c */
[----:B------:R-:W-:Y:S02]  /*1ef70*/  SHF.L.W.U32.HI R51, R51, 0x16, R51 ;  /* 0x0000001633337819 */ /* 0x000fe40000010e33 */
[----:B------:R-:W-:Y:S02]  /*1ef80*/  LOP3.LUT R41, R50, R41, R27, 0x96, !PT ;  /* 0x0000002932297212 */ /* 0x000fe400078e961b */
[----:B------:R-:W-:-:S02]  /*1ef90*/  LOP3.LUT R27, R42, R54, R43, 0x96, !PT ;  /* 0x000000362a1b7212 */ /* 0x000fc400078e962b */
[----:B------:R-:W-:Y:S01]  /*1efa0*/  SHF.L.W.U32.HI R44, R39, 0xd, R39 ;  /* 0x0000000d272c7819 */ /* 0x000fe20000010e27 */
[----:B------:R-:W-:Y:S01]  /*1efb0*/  IMAD.SHL.U32 R53, R38, 0x80, RZ ;  /* 0x0000008026357824 */ /* 0x000fe200078e00ff */
[----:B------:R-:W-:Y:S02]  /*1efc0*/  SHF.L.W.U32.HI R54, R23, 0x16, R23 ;  /* 0x0000001617367819 */ /* 0x000fe40000010e17 */
[----:B------:R-:W-:Y:S02]  /*1efd0*/  SHF.L.W.U32.HI R37, R37, 0x16, R37 ;  /* 0x0000001625257819 */ /* 0x000fe40000010e25 */
[----:B------:R-:W-:Y:S02]  /*1efe0*/  SHF.L.W.U32.HI R13, R13, 0x1, R13 ;  /* 0x000000010d0d7819 */ /* 0x000fe40000010e0d */
[----:B------:R-:W-:Y:S01]  /*1eff0*/  SHF.L.W.U32.HI R23, R51, 0x3, R51 ;  /* 0x0000000333177819 */ /* 0x000fe20000010e33 */
[----:B------:R-:W-:Y:S01]  /*1f000*/  IMAD.SHL.U32 R39, R44, 0x8, RZ ;  /* 0x000000082c277824 */ /* 0x000fe200078e00ff */
[----:B------:R-:W-:Y:S01]  /*1f010*/  LOP3.LUT R53, R46, R53, R52, 0x96, !PT ;  /* 0x000000352e357212 */ /* 0x000fe200078e9634 */
[----:B------:R-:W-:Y:S01]  /*1f020*/  IMAD.SHL.U32 R51, R13, 0x80, RZ ;  /* 0x000000800d337824 */ /* 0x000fe200078e00ff */
[----:B------:R-:W-:-:S02]  /*1f030*/  LOP3.LUT R37, R23, R44, R37, 0x96, !PT ;  /* 0x0000002c17257212 */ /* 0x000fc400078e9625 */
[----:B------:R-:W-:Y:S02]  /*1f040*/  SHF.L.W.U32.HI R52, R41, 0x7, R41 ;  /* 0x0000000729347819 */ /* 0x000fe40000010e29 */
[----:B------:R-:W-:Y:S02]  /*1f050*/  SHF.L.W.U32.HI R4, R4, 0x16, R4 ;  /* 0x0000001604047819 */ /* 0x000fe40000010e04 */
[----:B------:R-:W-:Y:S02]  /*1f060*/  LOP3.LUT R54, R23, R39, R54, 0x96, !PT ;  /* 0x0000002717367212 */ /* 0x000fe400078e9636 */
[----:B------:R-:W-:Y:S02]  /*1f070*/  SHF.L.W.U32.HI R37, R37, 0x1, R37 ;  /* 0x0000000125257819 */ /* 0x000fe40000010e25 */
[----:B------:R-:W-:Y:S02]  /*1f080*/  LOP3.LUT R29, R12, R29, R55, 0x96, !PT ;  /* 0x0000001d0c1d7212 */ /* 0x000fe400078e9637 */
[----:B------:R-:W-:-:S02]  /*1f090*/  SHF.L.W.U32.HI R53, R53, 0x16, R53 ;  /* 0x0000001635357819 */ /* 0x000fc40000010e35 */
[----:B------:R-:W-:Y:S02]  /*1f0a0*/  LOP3.LUT R51, R52, R51, R50, 0x96, !PT ;  /* 0x0000003334337212 */ /* 0x000fe400078e9632 */
[----:B0-----:R-:W-:Y:S02]  /*1f0b0*/  LOP3.LUT R55, R48, UR22, RZ, 0x3c, !PT ;  /* 0x0000001630377c12 */ /* 0x001fe4000f8e3cff */
[----:B-1----:R-:W-:Y:S02]  /*1f0c0*/  LOP3.LUT R41, R32, UR9, RZ, 0x3c, !PT ;  /* 0x0000000920297c12 */ /* 0x002fe4000f8e3cff */
[----:B--2---:R-:W-:Y:S02]  /*1f0d0*/  LOP3.LUT R48, R4, UR15, RZ, 0x3c, !PT ;  /* 0x0000000f04307c12 */ /* 0x004fe4000f8e3cff */
[----:B------:R-:W-:Y:S01]  /*1f0e0*/  LOP3.LUT R39, R40, UR11, RZ, 0x3c, !PT ;  /* 0x0000000b28277c12 */ /* 0x000fe2000f8e3cff */
[----:B------:R-:W-:Y:S01]  /*1f0f0*/  IMAD.SHL.U32 R40, R37, 0x80, RZ ;  /* 0x0000008025287824 */ /* 0x000fe200078e00ff */
[----:B------:R-:W-:-:S02]  /*1f100*/  SHF.L.W.U32.HI R50, R54, 0x7, R54 ;  /* 0x0000000736327819 */ /* 0x000fc40000010e36 */
[C---:B------:R-:W-:Y:S02]  /*1f110*/  LOP3.LUT R43, R46.reuse, R38, R49, 0x96, !PT ;  /* 0x000000262e2b7212 */ /* 0x040fe400078e9631 */
[----:B------:R-:W-:Y:S02]  /*1f120*/  LOP3.LUT R32, R46, UR10, RZ, 0x3c, !PT ;  /* 0x0000000a2e207c12 */ /* 0x000fe4000f8e3cff */
[----:B------:R-:W-:Y:S02]  /*1f130*/  SHF.L.W.U32.HI R4, R5, 0x5, R5 ;  /* 0x0000000505047819 */ /* 0x000fe40000010e05 */
[----:B------:R-:W-:Y:S01]  /*1f140*/  LOP3.LUT R49, R53, UR8, RZ, 0x3c, !PT ;  /* 0x0000000835317c12 */ /* 0x000fe2000f8e3cff */
[----:B------:R-:W0:Y:S01]  /*1f150*/  LDCU.128 UR8, c[0x3][0x40] ;  /* 0x00c00800ff0877ac */ /* 0x000e220008000c00 */
[----:B------:R-:W-:Y:S02]  /*1f160*/  LOP3.LUT R46, R34, UR21, RZ, 0x3c, !PT ;  /* 0x00000015222e7c12 */ /* 0x000fe4000f8e3cff */
[----:B------:R-:W-:-:S02]  /*1f170*/  LOP3.LUT R54, R52, UR23, RZ, 0x3c, !PT ;  /* 0x0000001734367c12 */ /* 0x000fc4000f8e3cff */
[----:B---3--:R-:W-:Y:S02]  /*1f180*/  LOP3.LUT R5, R42, UR7, RZ, 0x3c, !PT ;  /* 0x000000072a057c12 */ /* 0x008fe4000f8e3cff */
[----:B------:R-:W-:Y:S02]  /*1f190*/  SHF.L.W.U32.HI R53, R47, 0x5, R47 ;  /* 0x000000052f357819 */ /* 0x000fe40000010e2f */
[----:B------:R-:W-:Y:S02]  /*1f1a0*/  SHF.L.W.U32.HI R34, R51, 0x16, R51 ;  /* 0x0000001633227819 */ /* 0x000fe40000010e33 */
[----:B------:R-:W-:Y:S02]  /*1f1b0*/  SHF.L.W.U32.HI R31, R31, 0x16, R31 ;  /* 0x000000161f1f7819 */ /* 0x000fe40000010e1f */
[----:B------:R-:W-:Y:S02]  /*1f1c0*/  LOP3.LUT R56, R54, R48, R5, 0x78, !PT ;  /* 0x0000003036387212 */ /* 0x000fe400078e7805 */
[----:B------:R-:W-:-:S02]  /*1f1d0*/  LOP3.LUT R23, R50, R40, R23, 0x96, !PT ;  /* 0x0000002832177212 */ /* 0x000fc400078e9617 */
[----:B------:R-:W-:Y:S02]  /*1f1e0*/  LOP3.LUT R34, R34, UR20, RZ, 0x3c, !PT ;  /* 0x0000001422227c12 */ /* 0x000fe4000f8e3cff */
[----:B------:R-:W-:Y:S02]  /*1f1f0*/  LOP3.LUT R53, R53, UR4, RZ, 0x3c, !PT ;  /* 0x0000000435357c12 */ /* 0x000fe4000f8e3cff */
[----:B------:R-:W-:Y:S02]  /*1f200*/  LOP3.LUT R31, R31, UR12, RZ, 0x3c, !PT ;  /* 0x0000000c1f1f7c12 */ /* 0x000fe4000f8e3cff */
[----:B------:R-:W-:Y:S02]  /*1f210*/  LOP3.LUT R40, R52, R13, R45, 0x96, !PT ;  /* 0x0000000d34287212 */ /* 0x000fe400078e962d */
[----:B------:R-:W-:Y:S02]  /*1f220*/  LOP3.LUT R45, R42, R25, R28, 0x96, !PT ;  /* 0x000000192a2d7212 */ /* 0x000fe400078e961c */
[----:B------:R-:W-:-:S02]  /*1f230*/  LOP3.LUT R28, R56, R48, R39, 0x96, !PT ;  /* 0x00000030381c7212 */ /* 0x000fc400078e9627 */
[----:B------:R-:W-:Y:S02]  /*1f240*/  SHF.L.W.U32.HI R52, R27, 0x16, R27 ;  /* 0x000000161b347819 */ /* 0x000fe40000010e1b */
[----:B------:R-:W-:Y:S02]  /*1f250*/  LOP3.LUT R47, R50, R37, R44, 0x96, !PT ;  /* 0x00000025322f7212 */ /* 0x000fe400078e962c */
[----:B------:R-:W-:Y:S02]  /*1f260*/  LOP3.LUT R48, R34, R31, R53, 0x78, !PT ;  /* 0x0000001f22307212 */ /* 0x000fe400078e7835 */
[----:B------:R-:W-:Y:S02]  /*1f270*/  LOP3.LUT R4, R4, UR6, RZ, 0x3c, !PT ;  /* 0x0000000604047c12 */ /* 0x000fe4000f8e3cff */
[----:B------:R-:W-:Y:S02]  /*1f280*/  LOP3.LUT R27, R39, R54, R5, 0x1e, !PT ;  /* 0x00000036271b7212 */ /* 0x000fe400078e1e05 */
[----:B------:R-:W-:-:S02]  /*1f290*/  LOP3.LUT R50, R50, UR14, RZ, 0x3c, !PT ;  /* 0x0000000e32327c12 */ /* 0x000fc4000f8e3cff */
[----:B------:R-:W-:Y:S02]  /*1f2a0*/  SHF.L.W.U32.HI R23, R23, 0x16, R23 ;  /* 0x0000001617177819 */ /* 0x000fe40000010e17 */
[----:B------:R-:W-:Y:S02]  /*1f2b0*/  LOP3.LUT R44, R48, R31, R49, 0x96, !PT ;  /* 0x0000001f302c7212 */ /* 0x000fe400078e9631 */
[----:B------:R-:W-:Y:S02]  /*1f2c0*/  LOP3.LUT R51, R55, R50, R4, 0x78, !PT ;  /* 0x0000003237337212 */ /* 0x000fe400078e7804 */
[----:B------:R-:W-:Y:S02]  /*1f2d0*/  LOP3.LUT R42, R28, R5, RZ, 0x3c, !PT ;  /* 0x000000051c2a7212 */ /* 0x000fe400078e3cff */
[----:B------:R-:W-:Y:S02]  /*1f2e0*/  LOP3.LUT R31, R27, R28, R5, 0xf6, !PT ;  /* 0x0000001c1b1f7212 */ /* 0x000fe400078ef605 */
[----:B------:R-:W-:Y:S01]  /*1f2f0*/  LOP3.LUT R52, R52, UR5, RZ, 0x3c, !PT ;  /* 0x0000000534347c12 */ /* 0x000fe2000f8e3cff */
[----:B------:R-:W1:Y:S01]  /*1f300*/  LDCU.128 UR4, c[0x3][0x20] ;  /* 0x00c00400ff0477ac */ /* 0x000e620008000c00 */
[----:B------:R-:W-:-:S02]  /*1f310*/  LOP3.LUT R5, R23, UR13, RZ, 0x3c, !PT ;  /* 0x0000000d17057c12 */ /* 0x000fc4000f8e3cff */
[--C-:B------:R-:W-:Y:S02]  /*1f320*/  LOP3.LUT R57, R49, R34, R53.reuse, 0x1e, !PT ;  /* 0x0000002231397212 */ /* 0x100fe400078e1e35 */
[----:B------:R-:W-:Y:S02]  /*1f330*/  LOP3.LUT R39, R51, R50, R32, 0x96, !PT ;  /* 0x0000003233277212 */ /* 0x000fe400078e9620 */
[----:B------:R-:W-:Y:S02]  /*1f340*/  LOP3.LUT R54, R32, R55, R4, 0x1e, !PT ;  /* 0x0000003720367212 */ /* 0x000fe400078e1e04 */
[----:B------:R-:W-:Y:S02]  /*1f350*/  LOP3.LUT R50, R46, R5, R52, 0x78, !PT ;  /* 0x000000052e327212 */ /* 0x000fe400078e7834 */
[----:B------:R-:W-:Y:S02]  /*1f360*/  LOP3.LUT R34, R44, R53, RZ, 0x3c, !PT ;  /* 0x000000352c227212 */ /* 0x000fe400078e3cff */
[----:B------:R-:W-:-:S02]  /*1f370*/  LOP3.LUT R23, R57, R44, R53, 0xf6, !PT ;  /* 0x0000002c39177212 */ /* 0x000fc400078ef635 */
[----:B------:R-:W-:Y:S02]  /*1f380*/  LOP3.LUT R53, R41, R46, R52, 0x1e, !PT ;  /* 0x0000002e29357212 */ /* 0x000fe400078e1e34 */
[----:B------:R-:W-:Y:S02]  /*1f390*/  LOP3.LUT R46, R39, R4, RZ, 0x3c, !PT ;  /* 0x00000004272e7212 */ /* 0x000fe400078e3cff */
[----:B------:R-:W-:Y:S02]  /*1f3a0*/  LOP3.LUT R41, R50, R5, R41, 0x96, !PT ;  /* 0x0000000532297212 */ /* 0x000fe400078e9629 */
[----:B------:R-:W-:Y:S02]  /*1f3b0*/  LOP3.LUT R58, R54, R39, R4, 0xf6, !PT ;  /* 0x00000027363a7212 */ /* 0x000fe400078ef604 */
[----:B------:R-:W2:Y:S01]  /*1f3c0*/  LDC.64 R4, c[0x3][RZ] ;  /* 0x00c00000ff047b82 */ /* 0x000ea20000000a00 */
[CCC-:B------:R-:W-:Y:S02]  /*1f3d0*/  LOP3.LUT R32, R57.reuse, R34.reuse, R48.reuse, 0x6c, !PT ;  /* 0x0000002239207212 */ /* 0x1c0fe400078e6c30 */
[----:B------:R-:W-:-:S02]  /*1f3e0*/  LOP3.LUT R34, R57, R34, R48, 0x9c, !PT ;  /* 0x0000002239227212 */ /* 0x000fc400078e9c30 */
[----:B------:R-:W-:Y:S02]  /*1f3f0*/  LOP3.LUT R23, R23, R48, RZ, 0x3c, !PT ;  /* 0x0000003017177212 */ /* 0x000fe400078e3cff */
[-CC-:B------:R-:W-:Y:S02]  /*1f400*/  LOP3.LUT R49, R27, R42.reuse, R56.reuse, 0x6c, !PT ;  /* 0x0000002a1b317212 */ /* 0x180fe400078e6c38 */
[----:B------:R-:W-:Y:S02]  /*1f410*/  SHF.L.W.U32.HI R48, R43, 0x5, R43 ;  /* 0x000000052b307819 */ /* 0x000fe40000010e2b */
[----:B------:R-:W-:Y:S02]  /*1f420*/  LOP3.LUT R42, R27, R42, R56, 0x9c, !PT ;  /* 0x0000002a1b2a7212 */ /* 0x000fe400078e9c38 */
[CCC-:B------:R-:W-:Y:S02]  /*1f430*/  LOP3.LUT R27, R54.reuse, R46.reuse, R51.reuse, 0x6c, !PT ;  /* 0x0000002e361b7212 */ /* 0x1c0fe400078e6c33 */
[----:B------:R-:W-:-:S02]  /*1f440*/  LOP3.LUT R54, R54, R46, R51, 0x9c, !PT ;  /* 0x0000002e36367212 */ /* 0x000fc400078e9c33 */
[----:B-1----:R-:W-:Y:S02]  /*1f450*/  LOP3.LUT R33, R33, UR6, RZ, 0x3c, !PT ;  /* 0x0000000621217c12 */ /* 0x002fe4000f8e3cff */
[----:B------:R-:W-:Y:S02]  /*1f460*/  LOP3.LUT R46, R36, UR4, RZ, 0x3c, !PT ;  /* 0x00000004242e7c12 */ /* 0x000fe4000f8e3cff */
[----:B------:R-:W-:Y:S02]  /*1f470*/  LOP3.LUT R38, R38, UR7, RZ, 0x3c, !PT ;  /* 0x0000000726267c12 */ /* 0x000fe4000f8e3cff */
[----:B------:R-:W-:Y:S01]  /*1f480*/  LOP3.LUT R48, R48, UR5, RZ, 0x3c, !PT ;  /* 0x0000000530307c12 */ /* 0x000fe2000f8e3cff */
[----:B------:R-:W1:Y:S01]  /*1f490*/  LDCU.128 UR4, c[0x3][0x60] ;  /* 0x00c00c00ff0477ac */ /* 0x000e620008000c00 */
[----:B------:R-:W-:Y:S02]  /*1f4a0*/  LOP3.LUT R43, R58, R51, RZ, 0x3c, !PT ;  /* 0x000000333a2b7212 */ /* 0x000fe400078e3cff */
[----:B------:R-:W-:-:S02]  /*1f4b0*/  SHF.L.W.U32.HI R51, R30, 0x16, R30 ;  /* 0x000000161e337819 */ /* 0x000fc40000010e1e */
[----:B------:R-:W-:Y:S02]  /*1f4c0*/  SHF.L.W.U32.HI R30, R35, 0x5, R35 ;  /* 0x00000005231e7819 */ /* 0x000fe40000010e23 */
[----:B------:R-:W-:Y:S02]  /*1f4d0*/  SHF.L.W.U32.HI R35, R29, 0x16, R29 ;  /* 0x000000161d237819 */ /* 0x000fe40000010e1d */
[----:B------:R-:W-:Y:S02]  /*1f4e0*/  LOP3.LUT R31, R31, R56, RZ, 0x3c, !PT ;  /* 0x000000381f1f7212 */ /* 0x000fe400078e3cff */
[----:B------:R-:W-:Y:S02]  /*1f4f0*/  LOP3.LUT R55, R53, R41, R52, 0xf6, !PT ;  /* 0x0000002935377212 */ /* 0x000fe400078ef634 */
[----:B------:R-:W-:Y:S02]  /*1f500*/  SHF.L.W.U32.HI R29, R44, 0xd, R44 ;  /* 0x0000000d2c1d7819 */ /* 0x000fe40000010e2c */
[----:B------:R-:W-:-:S02]  /*1f510*/  LOP3.LUT R54, R54, R43, RZ, 0x3c, !PT ;  /* 0x0000002b36367212 */ /* 0x000fc400078e3cff */
[----:B------:R-:W-:Y:S02]  /*1f520*/  LOP3.LUT R56, R41, R52, RZ, 0x3c, !PT ;  /* 0x0000003429387212 */ /* 0x000fe400078e3cff */
[----:B0-----:R-:W-:Y:S01]  /*1f530*/  LOP3.LUT R44, R35, UR10, RZ, 0x3c, !PT ;  /* 0x0000000a232c7c12 */ /* 0x001fe2000f8e3cff */
[----:B------:R-:W-:Y:S01]  /*1f540*/  IMAD.SHL.U32 R35, R29, 0x8, RZ ;  /* 0x000000081d237824 */ /* 0x000fe200078e00ff */
[----:B------:R-:W-:Y:S02]  /*1f550*/  SHF.L.W.U32.HI R52, R54, 0x3, R54 ;  /* 0x0000000336347819 */ /* 0x000fe40000010e36 */
[----:B------:R-:W-:Y:S02]  /*1f560*/  LOP3.LUT R55, R55, R50, RZ, 0x3c, !PT ;  /* 0x0000003237377212 */ /* 0x000fe400078e3cff */
[CCC-:B------:R-:W-:Y:S02]  /*1f570*/  LOP3.LUT R36, R53.reuse, R56.reuse, R50.reuse, 0x6c, !PT ;  /* 0x0000003835247212 */ /* 0x1c0fe400078e6c32 */
[----:B------:R-:W-:-:S02]  /*1f580*/  LOP3.LUT R56, R53, R56, R50, 0x9c, !PT ;  /* 0x0000003835387212 */ /* 0x000fc400078e9c32 */
[----:B--2---:R-:W-:Y:S02]  /*1f590*/  LOP3.LUT R50, R30, 0x2, R5, 0x96, !PT ;  /* 0x000000021e327812 */ /* 0x004fe400078e9605 */
[C---:B------:R-:W-:Y:S02]  /*1f5a0*/  LOP3.LUT R30, R52.reuse, R29, R55, 0x96, !PT ;  /* 0x0000001d341e7212 */ /* 0x040fe400078e9637 */
[----:B------:R-:W-:Y:S02]  /*1f5b0*/  LOP3.LUT R35, R52, R49, R35, 0x96, !PT ;  /* 0x0000003134237212 */ /* 0x000fe400078e9623 */
[----:B------:R-:W-:Y:S02]  /*1f5c0*/  SHF.L.W.U32.HI R57, R40, 0x5, R40 ;  /* 0x0000000528397819 */ /* 0x000fe40000010e28 */
[----:B------:R-:W-:Y:S02]  /*1f5d0*/  SHF.L.W.U32.HI R30, R30, 0x1, R30 ;  /* 0x000000011e1e7819 */ /* 0x000fe40000010e1e */
[----:B------:R-:W-:-:S02]  /*1f5e0*/  LOP3.LUT R51, R51, UR9, RZ, 0x3c, !PT ;  /* 0x0000000933337c12 */ /* 0x000fc4000f8e3cff */
[----:B------:R-:W-:Y:S02]  /*1f5f0*/  LOP3.LUT R40, R56, R55, RZ, 0x3c, !PT ;  /* 0x0000003738287212 */ /* 0x000fe400078e3cff */
[----:B-1----:R-:W-:Y:S02]  /*1f600*/  LOP3.LUT R57, R57, UR5, RZ, 0x3c, !PT ;  /* 0x0000000539397c12 */ /* 0x002fe4000f8e3cff */
[----:B------:R-:W-:Y:S02]  /*1f610*/  LOP3.LUT R35, RZ, R35, RZ, 0x33, !PT ;  /* 0x00000023ff237212 */ /* 0x000fe400078e33ff */
[----:B------:R-:W-:Y:S02]  /*1f620*/  SHF.L.W.U32.HI R53, R47, 0x5, R47 ;  /* 0x000000052f357819 */ /* 0x000fe40000010e2f */
[----:B------:R-:W-:Y:S02]  /*1f630*/  SHF.L.W.U32.HI R55, R45, 0x5, R45 ;  /* 0x000000052d377819 */ /* 0x000fe40000010e2d */
[----:B------:R-:W-:Y:S01]  /*1f640*/  LOP3.LUT R47, R37, UR11, RZ, 0x3c, !PT ;  /* 0x0000000b252f7c12 */ /* 0x000fe2000f8e3cff */
[----:B------:R-:W-:Y:S01]  /*1f650*/  IMAD.SHL.U32 R37, R30, 0x80, RZ ;  /* 0x000000801e257824 */ /* 0x000fe200078e00ff */
[----:B------:R-:W-:-:S02]  /*1f660*/  LOP3.LUT R45, R57, R51, R50, 0x78, !PT ;  /* 0x00000033392d7212 */ /* 0x000fc400078e7832 */
[----:B------:R-:W-:Y:S02]  /*1f670*/  SHF.L.W.U32.HI R35, R35, 0x7, R35 ;  /* 0x0000000723237819 */ /* 0x000fe40000010e23 */
[----:B------:R-:W-:Y:S02]  /*1f680*/  LOP3.LUT R55, R55, R4, RZ, 0x3c, !PT ;  /* 0x0000000437377212 */ /* 0x000fe400078e3cff */
[----:B------:R-:W-:Y:S01]  /*1f690*/  LOP3.LUT R53, R53, UR8, RZ, 0x3c, !PT ;  /* 0x0000000835357c12 */ /* 0x000fe2000f8e3cff */
[----:B------:R-:W0:Y:S01]  /*1f6a0*/  LDC.64 R4, c[0x3][0x8] ;  /* 0x00c00200ff047b82 */ /* 0x000e220000000a00 */
[----:B------:R-:W-:Y:S02]  /*1f6b0*/  LOP3.LUT R54, R0, UR4, RZ, 0x3c, !PT ;  /* 0x0000000400367c12 */ /* 0x000fe4000f8e3cff */
[----:B------:R-:W-:Y:S02]  /*1f6c0*/  LOP3.LUT R49, R45, R51, R48, 0x96, !PT ;  /* 0x000000332d317212 */ /* 0x000fe400078e9630 */
[----:B------:R-:W-:-:S02]  /*1f6d0*/  LOP3.LUT R37, R35, R37, R52, 0x96, !PT ;  /* 0x0000002523257212 */ /* 0x000fc400078e9634 */
[--C-:B------:R-:W-:Y:S02]  /*1f6e0*/  LOP3.LUT R52, R48, R57, R50.reuse, 0x1e, !PT ;  /* 0x0000003930347212 */ /* 0x100fe400078e1e32 */
[--C-:B------:R-:W-:Y:S02]  /*1f6f0*/  LOP3.LUT R0, R54, R53, R55.reuse, 0x78, !PT ;  /* 0x0000003536007212 */ /* 0x100fe400078e7837 */
[----:B------:R-:W-:Y:S02]  /*1f700*/  LOP3.LUT R56, R49, R50, RZ, 0x3c, !PT ;  /* 0x0000003231387212 */ /* 0x000fe400078e3cff */
[----:B------:R-:W-:Y:S02]  /*1f710*/  LOP3.LUT R51, R46, R54, R55, 0x1e, !PT ;  /* 0x000000362e337212 */ /* 0x000fe400078e1e37 */
[----:B------:R-:W-:Y:S02]  /*1f720*/  LOP3.LUT R54, R52, R49, R50, 0xf6, !PT ;  /* 0x0000003134367212 */ /* 0x000fe400078ef632 */
[----:B------:R-:W-:-:S02]  /*1f730*/  LOP3.LUT R48, R0, R53, R46, 0x96, !PT ;  /* 0x0000003500307212 */ /* 0x000fc400078e962e */
[CCC-:B------:R-:W-:Y:S02]  /*1f740*/  LOP3.LUT R50, R52.reuse, R56.reuse, R45.reuse, 0x6c, !PT ;  /* 0x0000003834327212 */ /* 0x1c0fe400078e6c2d */
[----:B------:R-:W-:Y:S02]  /*1f750*/  LOP3.LUT R46, R52, R56, R45, 0x9c, !PT ;  /* 0x00000038342e7212 */ /* 0x000fe400078e9c2d */
[----:B------:R-:W-:Y:S02]  /*1f760*/  LOP3.LUT R45, R54, R45, RZ, 0x3c, !PT ;  /* 0x0000002d362d7212 */ /* 0x000fe400078e3cff */
[----:B------:R-:W-:Y:S02]  /*1f770*/  LOP3.LUT R54, R48, R55, RZ, 0x3c, !PT ;  /* 0x0000003730367212 */ /* 0x000fe400078e3cff */
[----:B------:R-:W-:Y:S02]  /*1f780*/  SHF.L.W.U32.HI R41, R41, 0xd, R41 ;  /* 0x0000000d29297819 */ /* 0x000fe40000010e29 */
[----:B------:R-:W-:-:S02]  /*1f790*/  LOP3.LUT R52, R42, R31, RZ, 0x3c, !PT ;  /* 0x0000001f2a347212 */ /* 0x000fc400078e3cff */
[C-C-:B------:R-:W-:Y:S02]  /*1f7a0*/  LOP3.LUT R53, R51.reuse, R54, R0.reuse, 0x6c, !PT ;  /* 0x0000003633357212 */ /* 0x140fe400078e6c00 */
[C---:B------:R-:W-:Y:S02]  /*1f7b0*/  LOP3.LUT R55, R51.reuse, R48, R55, 0xf6, !PT ;  /* 0x0000003033377212 */ /* 0x040fe400078ef637 */
[----:B------:R-:W-:Y:S01]  /*1f7c0*/  LOP3.LUT R54, R51, R54, R0, 0x9c, !PT ;  /* 0x0000003633367212 */ /* 0x000fe200078e9c00 */
[----:B------:R-:W-:Y:S01]  /*1f7d0*/  IMAD.SHL.U32 R51, R41, 0x8, RZ ;  /* 0x0000000829337824 */ /* 0x000fe200078e00ff */
[----:B------:R-:W-:Y:S02]  /*1f7e0*/  LOP3.LUT R42, R12, UR7, RZ, 0x3c, !PT ;  /* 0x000000070c2a7c12 */ /* 0x000fe4000f8e3cff */
[----:B------:R-:W-:Y:S02]  /*1f7f0*/  SHF.L.W.U32.HI R12, R52, 0x3, R52 ;  /* 0x00000003340c7819 */ /* 0x000fe40000010e34 */
[----:B------:R-:W-:-:S02]  /*1f800*/  SHF.L.W.U32.HI R14, R14, 0x5, R14 ;  /* 0x000000050e0e7819 */ /* 0x000fc40000010e0e */
[----:B------:R-:W-:Y:S02]  /*1f810*/  LOP3.LUT R51, R12, R53, R51, 0x96, !PT ;  /* 0x000000350c337212 */ /* 0x000fe400078e9633 */
[----:B------:R-:W-:Y:S02]  /*1f820*/  LOP3.LUT R52, R13, UR6, RZ, 0x3c, !PT ;  /* 0x000000060d347c12 */ /* 0x000fe4000f8e3cff */
[----:B0-----:R-:W-:Y:S02]  /*1f830*/  LOP3.LUT R53, R14, R5, RZ, 0x3c, !PT ;  /* 0x000000050e357212 */ /* 0x001fe400078e3cff */
[----:B------:R-:W-:Y:S02]  /*1f840*/  LOP3.LUT R13, R55, R0, RZ, 0x3c, !PT ;  /* 0x00000000370d7212 */ /* 0x000fe400078e3cff */
[----:B------:R-:W-:Y:S02]  /*1f850*/  LOP3.LUT R5, R12, R41, R43, 0x96, !PT ;  /* 0x000000290c057212 */ /* 0x000fe400078e962b */
[----:B------:R-:W-:-:S02]  /*1f860*/  LOP3.LUT R55, R25, R4, RZ, 0x3c, !PT ;  /* 0x0000000419377212 */ /* 0x000fc400078e3cff */
[----:B------:R-:W-:Y:S02]  /*1f870*/  SHF.L.W.U32.HI R14, R39, 0xd, R39 ;  /* 0x0000000d270e7819 */ /* 0x000fe40000010e27 */
[----:B------:R-:W-:Y:S02]  /*1f880*/  SHF.L.W.U32.HI R5, R5, 0x1, R5 ;  /* 0x0000000105057819 */ /* 0x000fe40000010e05 */
[----:B------:R-:W-:Y:S02]  /*1f890*/  LOP3.LUT R54, R54, R13, RZ, 0x3c, !PT ;  /* 0x0000000d36367212 */ /* 0x000fe400078e3cff */
[-C--:B------:R-:W-:Y:S02]  /*1f8a0*/  LOP3.LUT R43, R52, R44.reuse, R55, 0x78, !PT ;  /* 0x0000002c342b7212 */ /* 0x080fe400078e7837 */
[----:B------:R-:W-:Y:S01]  /*1f8b0*/  LOP3.LUT R0, RZ, R51, RZ, 0x33, !PT ;  /* 0x00000033ff007212 */ /* 0x000fe200078e33ff */
[----:B------:R-:W-:Y:S01]  /*1f8c0*/  IMAD.SHL.U32 R4, R14, 0x8, RZ ;  /* 0x000000080e047824 */ /* 0x000fe200078e00ff */
[----:B------:R-:W-:Y:S01]  /*1f8d0*/  SHF.L.W.U32.HI R51, R54, 0x3, R54 ;  /* 0x0000000336337819 */ /* 0x000fe20000010e36 */
[----:B------:R-:W-:Y:S01]  /*1f8e0*/  IMAD.SHL.U32 R57, R5, 0x80, RZ ;  /* 0x0000008005397824 */ /* 0x000fe200078e00ff */
[----:B------:R-:W-:-:S02]  /*1f8f0*/  LOP3.LUT R39, R43, R44, R33, 0x96, !PT ;  /* 0x0000002c2b277212 */ /* 0x000fc400078e9621 */
[----:B------:R-:W-:Y:S02]  /*1f900*/  SHF.L.W.U32.HI R0, R0, 0x7, R0 ;  /* 0x0000000700007819 */ /* 0x000fe40000010e00 */
[----:B------:R-:W-:Y:S02]  /*1f910*/  LOP3.LUT R52, R33, R52, R55, 0x1e, !PT ;  /* 0x0000003421347212 */ /* 0x000fe400078e1e37 */
[----:B------:R-:W-:Y:S02]  /*1f920*/  LOP3.LUT R25, R42, R47, R53, 0x78, !PT ;  /* 0x0000002f2a197212 */ /* 0x000fe400078e7835 */
[----:B------:R-:W-:Y:S02]  /*1f930*/  LOP3.LUT R50, R51, R50, R4, 0x96, !PT ;  /* 0x0000003233327212 */ /* 0x000fe400078e9604 */
[----:B------:R-:W-:Y:S02]  /*1f940*/  LOP3.LUT R33, R39, R55, RZ, 0x3c, !PT ;  /* 0x0000003727217212 */ /* 0x000fe400078e3cff */
[----:B------:R-:W-:-:S02]  /*1f950*/  LOP3.LUT R4, R0, R57, R12, 0x96, !PT ;  /* 0x0000003900047212 */ /* 0x000fc400078e960c */
[----:B------:R-:W-:Y:S02]  /*1f960*/  LOP3.LUT R44, R52, R39, R55, 0xf6, !PT ;  /* 0x00000027342c7212 */ /* 0x000fe400078ef637 */
[----:B------:R-:W-:Y:S02]  /*1f970*/  LOP3.LUT R12, R25, R47, R38, 0x96, !PT ;  /* 0x0000002f190c7212 */ /* 0x000fe400078e9626 */
[----:B------:R-:W-:Y:S02]  /*1f980*/  LOP3.LUT R38, R38, R42, R53, 0x1e, !PT ;  /* 0x0000002a26267212 */ /* 0x000fe400078e1e35 */
[CCC-:B------:R-:W-:Y:S02]  /*1f990*/  LOP3.LUT R42, R52.reuse, R33.reuse, R43.reuse, 0x6c, !PT ;  /* 0x00000021342a7212 */ /* 0x1c0fe400078e6c2b */
[----:B------:R-:W-:Y:S02]  /*1f9a0*/  LOP3.LUT R33, R52, R33, R43, 0x9c, !PT ;  /* 0x0000002134217212 */ /* 0x000fe400078e9c2b */
[----:B------:R-:W-:-:S02]  /*1f9b0*/  LOP3.LUT R44, R44, R43, RZ, 0x3c, !PT ;  /* 0x0000002b2c2c7212 */ /* 0x000fc400078e3cff */
[----:B------:R-:W-:Y:S02]  /*1f9c0*/  LOP3.LUT R47, R12, R53, RZ, 0x3c, !PT ;  /* 0x000000350c2f7212 */ /* 0x000fe400078e3cff */
[C---:B------:R-:W-:Y:S02]  /*1f9d0*/  LOP3.LUT R54, R38.reuse, R12, R53, 0xf6, !PT ;  /* 0x0000000c26367212 */ /* 0x040fe400078ef635 */
[----:B------:R-:W-:Y:S02]  /*1f9e0*/  LOP3.LUT R33, R33, R44, RZ, 0x3c, !PT ;  /* 0x0000002c21217212 */ /* 0x000fe400078e3cff */
[CCC-:B------:R-:W-:Y:S02]  /*1f9f0*/  LOP3.LUT R52, R38.reuse, R47.reuse, R25.reuse, 0x6c, !PT ;  /* 0x0000002f26347212 */ /* 0x1c0fe400078e6c19 */
[----:B------:R-:W-:Y:S02]  /*1fa00*/  LOP3.LUT R56, R38, R47, R25, 0x9c, !PT ;  /* 0x0000002f26387212 */ /* 0x000fe400078e9c19 */
[----:B------:R-:W-:-:S02]  /*1fa10*/  LOP3.LUT R31, R51, R14, R31, 0x96, !PT ;  /* 0x0000000e331f7212 */ /* 0x000fc400078e961f */
[----:B------:R-:W-:Y:S02]  /*1fa20*/  LOP3.LUT R25, R54, R25, RZ, 0x3c, !PT ;  /* 0x0000001936197212 */ /* 0x000fe400078e3cff */
[----:B------:R-:W-:Y:S02]  /*1fa30*/  SHF.L.W.U32.HI R38, R39, 0xd, R39 ;  /* 0x0000000d27267819 */ /* 0x000fe40000010e27 */
[----:B------:R-:W-:Y:S02]  /*1fa40*/  SHF.L.W.U32.HI R39, R49, 0xd, R49 ;  /* 0x0000000d31277819 */ /* 0x000fe40000010e31 */
[----:B------:R-:W-:Y:S02]  /*1fa50*/  SHF.L.W.U32.HI R43, R33, 0x3, R33 ;  /* 0x00000003212b7819 */ /* 0x000fe40000010e21 */
[----:B------:R-:W-:Y:S02]  /*1fa60*/  SHF.L.W.U32.HI R33, R31, 0x1, R31 ;  /* 0x000000011f217819 */ /* 0x000fe40000010e1f */
[----:B------:R-:W-:-:S02]  /*1fa70*/  LOP3.LUT R56, R56, R25, RZ, 0x3c, !PT ;  /* 0x0000001938387212 */ /* 0x000fc400078e3cff */
[----:B------:R-:W-:Y:S02]  /*1fa80*/  LOP3.LUT R50, RZ, R50, RZ, 0x33, !PT ;  /* 0x00000032ff327212 */ /* 0x000fe400078e33ff */
[----:B------:R-:W-:Y:S01]  /*1fa90*/  SHF.L.W.U32.HI R48, R48, 0xd, R48 ;  /* 0x0000000d30307819 */ /* 0x000fe20000010e30 */
[----:B------:R-:W-:Y:S01]  /*1faa0*/  IMAD.SHL.U32 R54, R39, 0x8, RZ ;  /* 0x0000000827367824 */ /* 0x000fe200078e00ff */
[----:B------:R-:W-:Y:S01]  /*1fab0*/  LOP3.LUT R47, R34, R23, RZ, 0x3c, !PT ;  /* 0x00000017222f7212 */ /* 0x000fe200078e3cff */
[----:B------:R-:W-:Y:S01]  /*1fac0*/  IMAD.SHL.U32 R31, R33, 0x80, RZ ;  /* 0x00000080211f7824 */ /* 0x000fe200078e00ff */
[----:B------:R-:W-:Y:S01]  /*1fad0*/  SHF.L.W.U32.HI R34, R50, 0x7, R50 ;  /* 0x0000000732227819 */ /* 0x000fe20000010e32 */
[----:B------:R-:W-:Y:S01]  /*1fae0*/  IMAD.SHL.U32 R50, R48, 0x8, RZ ;  /* 0x0000000830327824 */ /* 0x000fe200078e00ff */
[----:B------:R-:W-:Y:S02]  /*1faf0*/  SHF.L.W.U32.HI R53, R56, 0x3, R56 ;  /* 0x0000000338357819 */ /* 0x000fe40000010e38 */
[----:B------:R-:W-:-:S02]  /*1fb00*/  LOP3.LUT R31, R34, R31, R51, 0x96, !PT ;  /* 0x0000001f221f7212 */ /* 0x000fc400078e9633 */
[C---:B------:R-:W-:Y:S02]  /*1fb10*/  LOP3.LUT R32, R53.reuse, R32, R54, 0x96, !PT ;  /* 0x0000002035207212 */ /* 0x040fe400078e9636 */
[----:B------:R-:W-:Y:S02]  /*1fb20*/  LOP3.LUT R44, R53, R39, R44, 0x96, !PT ;  /* 0x00000027352c7212 */ /* 0x000fe400078e962c */
[----:B------:R-:W-:Y:S02]  /*1fb30*/  LOP3.LUT R51, R43, R52, R50, 0x96, !PT ;  /* 0x000000342b337212 */ /* 0x000fe400078e9632 */
[----:B------:R-:W-:Y:S02]  /*1fb40*/  SHF.L.W.U32.HI R50, R28, 0xd, R28 ;  /* 0x0000000d1c327819 */ /* 0x000fe40000010e1c */
[----:B------:R-:W-:Y:S02]  /*1fb50*/  LOP3.LUT R46, R46, R45, RZ, 0x3c, !PT ;  /* 0x0000002d2e2e7212 */ /* 0x000fe400078e3cff */
[----:B------:R-:W-:-:S02]  /*1fb60*/  LOP3.LUT R32, RZ, R32, RZ, 0x33, !PT ;  /* 0x00000020ff207212 */ /* 0x000fc400078e33ff */
[----:B------:R-:W-:Y:S02]  /*1fb70*/  SHF.L.W.U32.HI R28, R44, 0x1, R44 ;  /* 0x000000012c1c7819 */ /* 0x000fe40000010e2c */
[----:B------:R-:W-:Y:S01]  /*1fb80*/  LOP3.LUT R45, R43, R48, R45, 0x96, !PT ;  /* 0x000000302b2d7212 */ /* 0x000fe200078e962d */
[----:B------:R-:W-:Y:S01]  /*1fb90*/  IMAD.SHL.U32 R49, R38, 0x8, RZ ;  /* 0x0000000826317824 */ /* 0x000fe200078e00ff */
[----:B------:R-:W-:Y:S02]  /*1fba0*/  SHF.L.W.U32.HI R47, R47, 0x3, R47 ;  /* 0x000000032f2f7819 */ /* 0x000fe40000010e2f */
[----:B------:R-:W-:Y:S01]  /*1fbb0*/  SHF.L.W.U32.HI R44, R32, 0x7, R32 ;  /* 0x00000007202c7819 */ /* 0x000fe20000010e20 */
[----:B------:R-:W-:Y:S01]  /*1fbc0*/  IMAD.SHL.U32 R32, R28, 0x80, RZ ;  /* 0x000000801c207824 */ /* 0x000fe200078e00ff */
[----:B------:R-:W-:Y:S02]  /*1fbd0*/  SHF.L.W.U32.HI R45, R45, 0x1, R45 ;  /* 0x000000012d2d7819 */ /* 0x000fe40000010e2d */
[----:B------:R-:W-:-:S02]  /*1fbe0*/  SHF.L.W.U32.HI R52, R12, 0xd, R12 ;  /* 0x0000000d0c347819 */ /* 0x000fc40000010e0c */
[----:B------:R-:W-:Y:S01]  /*1fbf0*/  LOP3.LUT R51, RZ, R51, RZ, 0x33, !PT ;  /* 0x00000033ff337212 */ /* 0x000fe200078e33ff */
[----:B------:R-:W-:Y:S01]  /*1fc00*/  IMAD.SHL.U32 R55, R50, 0x8, RZ ;  /* 0x0000000832377824 */ /* 0x000fe200078e00ff */
[----:B------:R-:W-:Y:S02]  /*1fc10*/  SHF.L.W.U32.HI R46, R46, 0x3, R46 ;  /* 0x000000032e2e7819 */ /* 0x000fe40000010e2e */
[----:B------:R-:W-:Y:S01]  /*1fc20*/  LOP3.LUT R49, R47, R36, R49, 0x96, !PT ;  /* 0x000000242f317212 */ /* 0x000fe200078e9631 */
[----:B------:R-:W-:Y:S01]  /*1fc30*/  IMAD.SHL.U32 R36, R45, 0x80, RZ ;  /* 0x000000802d247824 */ /* 0x000fe200078e00ff */
[----:B------:R-:W-:Y:S01]  /*1fc40*/  LOP3.LUT R32, R44, R32, R53, 0x96, !PT ;  /* 0x000000202c207212 */ /* 0x000fe200078e9635 */
[----:B------:R-:W-:Y:S01]  /*1fc50*/  IMAD.SHL.U32 R53, R52, 0x8, RZ ;  /* 0x0000000834357824 */ /* 0x000fe200078e00ff */
[----:B------:R-:W-:Y:S02]  /*1fc60*/  SHF.L.W.U32.HI R12, R51, 0x7, R51 ;  /* 0x00000007330c7819 */ /* 0x000fe40000010e33 */
[----:B------:R-:W-:-:S02]  /*1fc70*/  LOP3.LUT R51, R46, R50, R13, 0x96, !PT ;  /* 0x000000322e337212 */ /* 0x000fc400078e960d */
[----:B------:R-:W-:Y:S02]  /*1fc80*/  LOP3.LUT R54, R47, R38, R25, 0x96, !PT ;  /* 0x000000262f367212 */ /* 0x000fe400078e9619 */
[----:B------:R-:W-:Y:S02]  /*1fc90*/  SHF.L.W.U32.HI R40, R40, 0x3, R40 ;  /* 0x0000000328287819 */ /* 0x000fe40000010e28 */
[----:B------:R-:W-:Y:S02]  /*1fca0*/  LOP3.LUT R42, R46, R42, R55, 0x96, !PT ;  /* 0x0000002a2e2a7212 */ /* 0x000fe400078e9637 */
[----:B------:R-:W-:Y:S02]  /*1fcb0*/  LOP3.LUT R25, R12, R36, R43, 0x96, !PT ;  /* 0x000000240c197212 */ /* 0x000fe400078e962b */
[----:B------:R-:W-:Y:S02]  /*1fcc0*/  SHF.L.W.U32.HI R36, R51, 0x1, R51 ;  /* 0x0000000133247819 */ /* 0x000fe40000010e33 */
[----:B------:R-:W-:-:S02]  /*1fcd0*/  SHF.L.W.U32.HI R54, R54, 0x1, R54 ;  /* 0x0000000136367819 */ /* 0x000fc40000010e36 */
[----:B------:R-:W-:Y:S02]  /*1fce0*/  LOP3.LUT R13, R40, R27, R53, 0x96, !PT ;  /* 0x0000001b280d7212 */ /* 0x000fe400078e9635 */
[----:B------:R-:W-:Y:S02]  /*1fcf0*/  LOP3.LUT R49, RZ, R49, RZ, 0x33, !PT ;  /* 0x00000031ff317212 */ /* 0x000fe400078e33ff */
[----:B------:R-:W-:Y:S01]  /*1fd00*/  LOP3.LUT R27, RZ, R42, RZ, 0x33, !PT ;  /* 0x0000002aff1b7212 */ /* 0x000fe200078e33ff */
[----:B------:R-:W-:Y:S01]  /*1fd10*/  IMAD.SHL.U32 R51, R36, 0x80, RZ ;  /* 0x0000008024337824 */ /* 0x000fe200078e00ff */
[----:B------:R-:W-:Y:S01]  /*1fd20*/  SHF.L.W.U32.HI R43, R49, 0x7, R49 ;  /* 0x00000007312b7819 */ /* 0x000fe20000010e31 */
[----:B------:R-:W-:Y:S01]  /*1fd30*/  IMAD.SHL.U32 R42, R54, 0x80, RZ ;  /* 0x00000080362a7824 */ /* 0x000fe200078e00ff */
[----:B------:R-:W-:Y:S02]  /*1fd40*/  SHF.L.W.U32.HI R49, R27, 0x7, R27 ;  /* 0x000000071b317819 */ /* 0x000fe40000010e1b */
[----:B------:R-:W-:-:S02]  /*1fd50*/  LOP3.LUT R48, R12, R45, R48, 0x96, !PT ;  /* 0x0000002d0c307212 */ /* 0x000fc400078e9630 */
[----:B------:R-:W-:Y:S02]  /*1fd60*/  LOP3.LUT R42, R43, R42, R47, 0x96, !PT ;  /* 0x0000002a2b2a7212 */ /* 0x000fe400078e962f */
[----:B------:R-:W-:Y:S02]  /*1fd70*/  LOP3.LUT R27, R49, R51, R46, 0x96, !PT ;  /* 0x00000033311b7212 */ /* 0x000fe400078e962e */
[----:B------:R-:W-:Y:S02]  /*1fd80*/  LOP3.LUT R47, R40, R52, R23, 0x96, !PT ;  /* 0x00000034282f7212 */ /* 0x000fe400078e9617 */
[----:B------:R-:W-:Y:S02]  /*1fd90*/  SHF.L.W.U32.HI R46, R48, 0x5, R48 ;  /* 0x00000005302e7819 */ /* 0x000fe40000010e30 */
[----:B------:R-:W-:Y:S02]  /*1fda0*/  LOP3.LUT R41, R0, R5, R41, 0x96, !PT ;  /* 0x0000000500297212 */ /* 0x000fe400078e9629 */
[----:B------:R-:W-:-:S02]  /*1fdb0*/  SHF.L.W.U32.HI R45, R45, 0xd, R45 ;  /* 0x0000000d2d2d7819 */ /* 0x000fc40000010e2d */
[----:B------:R-:W-:Y:S02]  /*1fdc0*/  SHF.L.W.U32.HI R47, R47, 0x1, R47 ;  /* 0x000000012f2f7819 */ /* 0x000fe40000010e2f */
[----:B------:R-:W-:Y:S02]  /*1fdd0*/  SHF.L.W.U32.HI R46, R46, 0xd, R46 ;  /* 0x0000000d2e2e7819 */ /* 0x000fe40000010e2e */
[----:B------:R-:W-:Y:S02]  /*1fde0*/  LOP3.LUT R13, RZ, R13, RZ, 0x33, !PT ;  /* 0x0000000dff0d7212 */ /* 0x000fe400078e33ff */
[----:B------:R-:W-:Y:S02]  /*1fdf0*/  LOP3.LUT R50, R49, R36, R50, 0x96, !PT ;  /* 0x0000002431327212 */ /* 0x000fe400078e9632 */
[----:B------:R-:W-:Y:S01]  /*1fe00*/  SHF.L.W.U32.HI R51, R41, 0x5, R41 ;  /* 0x0000000529337819 */ /* 0x000fe20000010e29 */
[----:B------:R-:W-:Y:S01]  /*1fe10*/  IMAD.SHL.U32 R23, R45, 0x8, RZ ;  /* 0x000000082d177824 */ /* 0x000fe200078e00ff */
[----:B------:R-:W-:Y:S01]  /*1fe20*/  SHF.L.W.U32.HI R41, R13, 0x7, R13 ;  /* 0x000000070d297819 */ /* 0x000fe20000010e0d */
[C---:B------:R-:W-:Y:S01]  /*1fe30*/  IMAD.SHL.U32 R48, R47.reuse, 0x80, RZ ;  /* 0x000000802f307824 */ /* 0x040fe200078e00ff */
[----:B------:R-:W-:Y:S01]  /*1fe40*/  SHF.L.W.U32.HI R56, R50, 0x5, R50 ;  /* 0x0000000532387819 */ /* 0x000fe20000010e32 */
[----:B------:R-:W-:Y:S01]  /*1fe50*/  IMAD.SHL.U32 R53, R46, 0x8, RZ ;  /* 0x000000082e357824 */ /* 0x000fe200078e00ff */
[----:B------:R-:W-:-:S02]  /*1fe60*/  SHF.L.W.U32.HI R50, R47, 0x3, R47 ;  /* 0x000000032f327819 */ /* 0x000fc40000010e2f */
[----:B------:R-:W-:Y:S02]  /*1fe70*/  SHF.L.W.U32.HI R51, R51, 0x3, R51 ;  /* 0x0000000333337819 */ /* 0x000fe40000010e33 */
[C---:B------:R-:W-:Y:S02]  /*1fe80*/  LOP3.LUT R13, R41.reuse, R47, R52, 0x96, !PT ;  /* 0x0000002f290d7212 */ /* 0x040fe400078e9634 */
[----:B------:R-:W-:Y:S02]  /*1fe90*/  LOP3.LUT R40, R41, R48, R40, 0x96, !PT ;  /* 0x0000003029287212 */ /* 0x000fe400078e9628 */
[----:B------:R-:W-:Y:S02]  /*1fea0*/  LOP3.LUT R5, R50, R23, R5, 0x96, !PT ;  /* 0x0000001732057212 */ /* 0x000fe400078e9605 */
[----:B------:R-:W-:Y:S02]  /*1feb0*/  LOP3.LUT R47, R51, R53, R56, 0x96, !PT ;  /* 0x00000035332f7212 */ /* 0x000fe400078e9638 */
[----:B------:R-:W-:-:S04]  /*1fec0*/  LOP3.LUT R38, R43, R54, R38, 0x96, !PT ;  /* 0x000000362b267212 */ /* 0x000fc800078e9626 */
[----:B------:R-:W-:Y:S01]  /*1fed0*/  SHF.L.W.U32.HI R38, R38, 0x5, R38 ;  /* 0x0000000526267819 */ /* 0x000fe20000010e26 */
[----:B------:R-:W0:Y:S01]  /*1fee0*/  LDCU.128 UR8, c[0x3][0x30] ;  /* 0x00c00600ff0877ac */ /* 0x000e220008000c00 */
[----:B------:R-:W-:Y:S02]  /*1fef0*/  LOP3.LUT R54, R50, R45, R54, 0x96, !PT ;  /* 0x0000002d32367212 */ /* 0x000fe400078e9636 */
[----:B------:R-:W-:Y:S01]  /*1ff00*/  LOP3.LUT R23, R51, R46, R38, 0x96, !PT ;  /* 0x0000002e33177212 */ /* 0x000fe200078e9626 */
[----:B------:R-:W1:Y:S01]  /*1ff10*/  LDCU.128 UR4, c[0x3][0x10] ;  /* 0x00c00200ff0477ac */ /* 0x000e620008000c00 */
[----:B------:R-:W-:Y:S02]  /*1ff20*/  SHF.L.W.U32.HI R38, R54, 0x1, R54 ;  /* 0x0000000136267819 */ /* 0x000fe40000010e36 */
[----:B------:R-:W-:Y:S01]  /*1ff30*/  SHF.L.W.U32.HI R23, R23, 0x1, R23 ;  /* 0x0000000117177819 */ /* 0x000fe20000010e17 */
[----:B------:R-:W2:Y:S01]  /*1ff40*/  LDCU.128 UR20, c[0x3][0x70] ;  /* 0x00c00e00ff1477ac */ /* 0x000ea20008000c00 */
[----:B------:R-:W-:Y:S01]  /*1ff50*/  SHF.L.W.U32.HI R53, R5, 0x7, R5 ;  /* 0x0000000705357819 */ /* 0x000fe20000010e05 */
[----:B------:R-:W-:Y:S01]  /*1ff60*/  IMAD.SHL.U32 R52, R38, 0x80, RZ ;  /* 0x0000008026347824 */ /* 0x000fe200078e00ff */
[C---:B------:R-:W-:Y:S01]  /*1ff70*/  LOP3.LUT R14, R34.reuse, R33, R14, 0x96, !PT ;  /* 0x00000021220e7212 */ /* 0x040fe200078e960e */
[----:B------:R-:W-:Y:S01]  /*1ff80*/  IMAD.SHL.U32 R5, R23, 0x80, RZ ;  /* 0x0000008017057824 */ /* 0x000fe200078e00ff */
[----:B------:R-:W-:Y:S01]  /*1ff90*/  SHF.L.W.U32.HI R48, R34, 0xd, R34 ;  /* 0x0000000d22307819 */ /* 0x000fe20000010e22 */
[----:B------:R-:W3:Y:S01]  /*1ffa0*/  LDCU.128 UR12, c[0x3][0x50] ;  /* 0x00c00a00ff0c77ac */ /* 0x000ee20008000c00 */
[----:B------:R-:W-:-:S02]  /*1ffb0*/  LOP3.LUT R39, R44, R28, R39, 0x96, !PT ;  /* 0x0000001c2c277212 */ /* 0x000fc400078e9627 */
[----:B------:R-:W-:Y:S01]  /*1ffc0*/  SHF.L.W.U32.HI R34, R47, 0x7, R47 ;  /* 0x000000072f227819 */ /* 0x000fe20000010e2f */
[----:B------:R-:W-:Y:S01]  /*1ffd0*/  IMAD.SHL.U32 R54, R48, 0x8, RZ ;  /* 0x0000000830367824 */ /* 0x000fe200078e00ff */
[----:B------:R-:W-:Y:S01]  /*1ffe0*/  SHF.L.W.U32.HI R44, R44, 0x3, R44 ;  /* 0x000000032c2c7819 */ /* 0x000fe20000010e2c */
[----:B------:R-:W4:Y:S01]  /*1fff0*/  LDCU.128 UR24, c[0x3][0x70] ;  /* 0x00c00e00ff1877ac */ /* 0x000f220008000c00 */
[----:B------:R-:W-:Y:S02]  /*20000*/  SHF.L.W.U32.HI R31, R31, 0x16, R31 ;  /* 0x000000161f1f7819 */ /* 0x000fe40000010e1f */
[----:B------:R-:W-:Y:S01]  /*20010*/  SHF.L.W.U32.HI R40, R40, 0x16, R40 ;  /* 0x0000001628287819 */ /* 0x000fe20000010e28 */
[----:B------:R-:W5:Y:S01]  /*20020*/  LDCU.128 UR28, c[0x3][0x160] ;  /* 0x00c02c00ff1c77ac */ /* 0x000f620008000c00 */
[----:B------:R-:W-:Y:S02]  /*20030*/  LOP3.LUT R47, R35, R30, R29, 0x96, !PT ;  /* 0x0000001e232f7212 */ /* 0x000fe400078e961d */
[----:B------:R-:W-:Y:S01]  /*20040*/  LOP3.LUT R29, R34, R5, R51, 0x96, !PT ;  /* 0x00000005221d7212 */ /* 0x000fe200078e9633 */
[----:B------:R-:W5:Y:S01]  /*20050*/  LDCU.128 UR32, c[0x3][0x170] ;  /* 0x00c02e00ff2077ac */ /* 0x000f620008000c00 */
[----:B------:R-:W-:-:S02]  /*20060*/  LOP3.LUT R50, R53, R52, R50, 0x96, !PT ;  /* 0x0000003435327212 */ /* 0x000fc400078e9632 */
[----:B------:R-:W-:Y:S01]  /*20070*/  LOP3.LUT R5, R44, R48, R49, 0x96, !PT ;  /* 0x000000302c057212 */ /* 0x000fe200078e9631 */
[----:B------:R-:W5:Y:S01]  /*20080*/  LDCU.128 UR36, c[0x3][0x50] ;  /* 0x00c00a00ff2477ac */ /* 0x000f620008000c00 */
[----:B------:R-:W-:Y:S02]  /*20090*/  SHF.L.W.U32.HI R32, R32, 0x16, R32 ;  /* 0x0000001620207819 */ /* 0x000fe40000010e20 */
[----:B------:R-:W-:Y:S02]  /*200a0*/  SHF.L.W.U32.HI R49, R31, 0xd, R31 ;  /* 0x0000000d1f317819 */ /* 0x000fe40000010e1f */
[----:B------:R-:W-:Y:S02]  /*200b0*/  SHF.L.W.U32.HI R52, R40, 0x3, R40 ;  /* 0x0000000328347819 */ /* 0x000fe40000010e28 */
[----:B------:R-:W-:Y:S01]  /*200c0*/  SHF.L.W.U32.HI R31, R5, 0x1, R5 ;  /* 0x00000001051f7819 */ /* 0x000fe20000010e05 */
[----:B------:R-:W-:Y:S01]  /*200d0*/  IMAD.SHL.U32 R5, R49, 0x8, RZ ;  /* 0x0000000831057824 */ /* 0x000fe200078e00ff */
[----:B------:R-:W-:-:S02]  /*200e0*/  LOP3.LUT R32, R52, R49, R32, 0x96, !PT ;  /* 0x0000003134207212 */ /* 0x000fc400078e9620 */
[----:B------:R-:W-:Y:S02]  /*200f0*/  SHF.L.W.U32.HI R37, R37, 0x16, R37 ;  /* 0x0000001625257819 */ /* 0x000fe40000010e25 */
[----:B------:R-:W-:Y:S02]  /*20100*/  SHF.L.W.U32.HI R40, R32, 0x1, R32 ;  /* 0x0000000120287819 */ /* 0x000fe40000010e20 */
[----:B------:R-:W-:Y:S02]  /*20110*/  LOP3.LUT R37, R52, R5, R37, 0x96, !PT ;  /* 0x0000000534257212 */ /* 0x000fe400078e9625 */
[----:B------:R-:W-:Y:S01]  /*20120*/  LOP3.LUT R35, R44, R54, R35, 0x96, !PT ;  /* 0x000000362c237212 */ /* 0x000fe200078e9623 */
[----:B------:R-:W-:Y:S01]  /*20130*/  IMAD.SHL.U32 R55, R40, 0x80, RZ ;  /* 0x0000008028377824 */ /* 0x000fe200078e00ff */
[----:B0-----:R-:W-:Y:S01]  /*20140*/  LOP3.LUT R32, R33, UR11, RZ, 0x3c, !PT ;  /* 0x0000000b21207c12 */ /* 0x001fe2000f8e3cff */
[----:B------:R-:W-:Y:S01]  /*20150*/  IMAD.SHL.U32 R54, R31, 0x80, RZ ;  /* 0x000000801f367824 */ /* 0x000fe200078e00ff */
[----:B------:R-:W-:-:S02]  /*20160*/  SHF.L.W.U32.HI R33, R50, 0x16, R50 ;  /* 0x0000001632217819 */ /* 0x000fc40000010e32 */
[----:B------:R-:W-:Y:S02]  /*20170*/  SHF.L.W.U32.HI R50, R37, 0x7, R37 ;  /* 0x0000000725327819 */ /* 0x000fe40000010e25 */
[----:B------:R-:W-:Y:S02]  /*20180*/  SHF.L.W.U32.HI R51, R35, 0x7, R35 ;  /* 0x0000000723337819 */ /* 0x000fe40000010e23 */
[----:B------:R-:W-:Y:S02]  /*20190*/  LOP3.LUT R5, R30, UR9, RZ, 0x3c, !PT ;  /* 0x000000091e057c12 */ /* 0x000fe4000f8e3cff */
[----:B------:R-:W-:Y:S02]  /*201a0*/  LOP3.LUT R30, R50, R55, R52, 0x96, !PT ;  /* 0x00000037321e7212 */ /* 0x000fe400078e9634 */
[----:B------:R-:W-:Y:S02]  /*201b0*/  SHF.L.W.U32.HI R47, R47, 0x5, R47 ;  /* 0x000000052f2f7819 */ /* 0x000fe40000010e2f */
[----:B------:R-:W-:-:S02]  /*201c0*/  SHF.L.W.U32.HI R52, R4, 0x16, R4 ;  /* 0x0000001604347819 */ /* 0x000fc40000010e04 */
[----:B------:R-:W-:Y:S02]  /*201d0*/  LOP3.LUT R54, R51, R54, R44, 0x96, !PT ;  /* 0x0000003633367212 */ /* 0x000fe400078e962c */
[----:B------:R-:W-:Y:S02]  /*201e0*/  LOP3.LUT R35, R53, R38, R45, 0x96, !PT ;  /* 0x0000002635237212 */ /* 0x000fe400078e962d */
[----:B------:R-:W-:Y:S02]  /*201f0*/  SHF.L.W.U32.HI R4, R42, 0x16, R42 ;  /* 0x000000162a047819 */ /* 0x000fe40000010e2a */
[----:B------:R-:W-:Y:S02]  /*20200*/  LOP3.LUT R45, R51, R31, R48, 0x96, !PT ;  /* 0x0000001f332d7212 */ /* 0x000fe400078e9630 */
[----:B-1----:R-:W-:Y:S02]  /*20210*/  LOP3.LUT R42, R47, UR4, RZ, 0x3c, !PT ;  /* 0x000000042f2a7c12 */ /* 0x002fe4000f8e3cff */
[----:B--2---:R-:W-:-:S02]  /*20220*/  LOP3.LUT R44, R43, UR21, RZ, 0x3c, !PT ;  /* 0x000000152b2c7c12 */ /* 0x004fc4000f8e3cff */
[----:B------:R-:W-:Y:S02]  /*20230*/  LOP3.LUT R51, R51, UR23, RZ, 0x3c, !PT ;  /* 0x0000001733337c12 */ /* 0x000fe4000f8e3cff */
[----:B---3--:R-:W-:Y:S02]  /*20240*/  LOP3.LUT R52, R52, UR15, RZ, 0x3c, !PT ;  /* 0x0000000f34347c12 */ /* 0x008fe4000f8e3cff */
[----:B------:R-:W-:Y:S02]  /*20250*/  LOP3.LUT R47, R34, UR7, RZ, 0x3c, !PT ;  /* 0x00000007222f7c12 */ /* 0x000fe4000f8e3cff */
[----:B------:R-:W-:Y:S02]  /*20260*/  SHF.L.W.U32.HI R43, R54, 0x16, R54 ;  /* 0x00000016362b7819 */ /* 0x000fe40000010e36 */
[----:B------:R-:W-:Y:S02]  /*20270*/  LOP3.LUT R37, R53, UR10, RZ, 0x3c, !PT ;  /* 0x0000000a35257c12 */ /* 0x000fe4000f8e3cff */
[----:B------:R-:W-:-:S02]  /*20280*/  SHF.L.W.U32.HI R14, R14, 0x5, R14 ;  /* 0x000000050e0e7819 */ /* 0x000fc40000010e0e */
[----:B------:R-:W-:Y:S02]  /*20290*/  SHF.L.W.U32.HI R53, R29, 0x16, R29 ;  /* 0x000000161d357819 */ /* 0x000fe40000010e1d */
[----:B------:R-:W-:Y:S02]  /*202a0*/  LOP3.LUT R29, R51, R52, R47, 0x78, !PT ;  /* 0x00000034331d7212 */ /* 0x000fe400078e782f */
[----:B------:R-:W-:Y:S02]  /*202b0*/  LOP3.LUT R43, R43, UR20, RZ, 0x3c, !PT ;  /* 0x000000142b2b7c12 */ /* 0x000fe4000f8e3cff */
[----:B------:R-:W-:Y:S02]  /*202c0*/  LOP3.LUT R48, R4, UR12, RZ, 0x3c, !PT ;  /* 0x0000000c04307c12 */ /* 0x000fe4000f8e3cff */
[----:B------:R-:W-:Y:S02]  /*202d0*/  LOP3.LUT R46, R34, R23, R46, 0x96, !PT ;  /* 0x00000017222e7212 */ /* 0x000fe400078e962e */
[----:B------:R-:W-:-:S02]  /*202e0*/  LOP3.LUT R49, R50, R40, R49, 0x96, !PT ;  /* 0x0000002832317212 */ /* 0x000fc400078e9631 */
[----:B------:R-:W-:Y:S01]  /*202f0*/  LOP3.LUT R41, R41, UR22, RZ, 0x3c, !PT ;  /* 0x0000001629297c12 */ /* 0x000fe2000f8e3cff */
[----:B------:R-:W0:Y:S01]  /*20300*/  LDCU.128 UR20, c[0x3][0x70] ;  /* 0x00c00e00ff1477ac */ /* 0x000e220008000c00 */
[----:B------:R-:W-:Y:S02]  /*20310*/  LOP3.LUT R4, R14, UR6, RZ, 0x3c, !PT ;  /* 0x000000060e047c12 */ /* 0x000fe4000f8e3cff */
[----:B------:R-:W-:Y:S02]  /*20320*/  LOP3.LUT R34, R32, R51, R47, 0x1e, !PT ;  /* 0x0000003320227212 */ /* 0x000fe400078e1e2f */
[----:B------:R-:W-:Y:S02]  /*20330*/  LOP3.LUT R50, R50, UR14, RZ, 0x3c, !PT ;  /* 0x0000000e32327c12 */ /* 0x000fe4000f8e3cff */
[----:B------:R-:W-:Y:S01]  /*20340*/  LOP3.LUT R33, R33, UR8, RZ, 0x3c, !PT ;  /* 0x0000000821217c12 */ /* 0x000fe2000f8e3cff */
[----:B------:R-:W1:Y:S01]  /*20350*/  LDCU.128 UR8, c[0x3][0x40] ;  /* 0x00c00800ff0877ac */ /* 0x000e620008000c00 */
[----:B------:R-:W-:-:S02]  /*20360*/  LOP3.LUT R32, R29, R52, R32, 0x96, !PT ;  /* 0x000000341d207212 */ /* 0x000fc400078e9620 */
[----:B------:R-:W-:Y:S02]  /*20370*/  LOP3.LUT R14, R43, R48, R42, 0x78, !PT ;  /* 0x000000302b0e7212 */ /* 0x000fe400078e782a */
[--C-:B------:R-:W-:Y:S02]  /*20380*/  LOP3.LUT R52, R41, R50, R4.reuse, 0x78, !PT ;  /* 0x0000003229347212 */ /* 0x100fe400078e7804 */
[----:B------:R-:W-:Y:S02]  /*20390*/  LOP3.LUT R55, R37, R41, R4, 0x1e, !PT ;  /* 0x0000002925377212 */ /* 0x000fe400078e1e04 */
[----:B------:R-:W-:Y:S02]  /*203a0*/  LOP3.LUT R57, R33, R43, R42, 0x1e, !PT ;  /* 0x0000002b21397212 */ /* 0x000fe400078e1e2a */
[----:B------:R-:W-:Y:S02]  /*203b0*/  LOP3.LUT R41, R32, R47, RZ, 0x3c, !PT ;  /* 0x0000002f20297212 */ /* 0x000fe400078e3cff */
[----:B------:R-:W-:-:S02]  /*203c0*/  LOP3.LUT R43, R14, R48, R33, 0x96, !PT ;  /* 0x000000300e2b7212 */ /* 0x000fc400078e9621 */
[----:B------:R-:W-:Y:S02]  /*203d0*/  LOP3.LUT R48, R34, R32, R47, 0xf6, !PT ;  /* 0x0000002022307212 */ /* 0x000fe400078ef62f */
[----:B------:R-:W-:Y:S02]  /*203e0*/  SHF.L.W.U32.HI R30, R30, 0x16, R30 ;  /* 0x000000161e1e7819 */ /* 0x000fe40000010e1e */
[CCC-:B------:R-:W-:Y:S02]  /*203f0*/  LOP3.LUT R51, R34.reuse, R41.reuse, R29.reuse, 0x6c, !PT ;  /* 0x0000002922337212 */ /* 0x1c0fe400078e6c1d */
[----:B------:R-:W-:Y:S02]  /*20400*/  LOP3.LUT R41, R34, R41, R29, 0x9c, !PT ;  /* 0x0000002922297212 */ /* 0x000fe400078e9c1d */
[----:B------:R-:W-:Y:S02]  /*20410*/  LOP3.LUT R34, R48, R29, RZ, 0x3c, !PT ;  /* 0x0000001d30227212 */ /* 0x000fe400078e3cff */
[----:B------:R-:W-:Y:S01]  /*20420*/  LOP3.LUT R53, R53, UR5, RZ, 0x3c, !PT ;  /* 0x0000000535357c12 */ /* 0x000fe2000f8e3cff */
[----:B------:R-:W2:Y:S01]  /*20430*/  LDCU.128 UR4, c[0x3][0x20] ;  /* 0x00c00400ff0477ac */ /* 0x000ea20008000c00 */
[----:B------:R-:W-:-:S02]  /*20440*/  LOP3.LUT R29, R30, UR13, RZ, 0x3c, !PT ;  /* 0x0000000d1e1d7c12 */ /* 0x000fc4000f8e3cff */
[----:B------:R-:W-:Y:S01]  /*20450*/  LOP3.LUT R33, R43, R42, RZ, 0x3c, !PT ;  /* 0x0000002a2b217212 */ /* 0x000fe200078e3cff */
[----:B------:R-:W3:Y:S01]  /*20460*/  LDCU.128 UR12, c[0x3][0x50] ;  /* 0x00c00a00ff0c77ac */ /* 0x000ee20008000c00 */
[----:B------:R-:W-:Y:S02]  /*20470*/  LOP3.LUT R37, R52, R50, R37, 0x96, !PT ;  /* 0x0000003234257212 */ /* 0x000fe400078e9625 */
[----:B------:R-:W-:Y:S02]  /*20480*/  LOP3.LUT R50, R44, R29, R53, 0x78, !PT ;  /* 0x0000001d2c327212 */ /* 0x000fe400078e7835 */
[C---:B------:R-:W-:Y:S02]  /*20490*/  LOP3.LUT R30, R57.reuse, R33, R14, 0x6c, !PT ;  /* 0x00000021391e7212 */ /* 0x040fe400078e6c0e */
[C---:B------:R-:W-:Y:S02]  /*204a0*/  LOP3.LUT R47, R57.reuse, R43, R42, 0xf6, !PT ;  /* 0x0000002b392f7212 */ /* 0x040fe400078ef62a */
[----:B------:R-:W-:-:S02]  /*204b0*/  LOP3.LUT R33, R57, R33, R14, 0x9c, !PT ;  /* 0x0000002139217212 */ /* 0x000fc400078e9c0e */
[----:B------:R-:W-:Y:S02]  /*204c0*/  LOP3.LUT R57, R5, R44, R53, 0x1e, !PT ;  /* 0x0000002c05397212 */ /* 0x000fe400078e1e35 */
[----:B------:R-:W-:Y:S02]  /*204d0*/  LOP3.LUT R44, R37, R4, RZ, 0x3c, !PT ;  /* 0x00000004252c7212 */ /* 0x000fe400078e3cff */
[----:B------:R-:W-:Y:S02]  /*204e0*/  LOP3.LUT R42, R50, R29, R5, 0x96, !PT ;  /* 0x0000001d322a7212 */ /* 0x000fe400078e9605 */
[----:B------:R-:W-:Y:S02]  /*204f0*/  LOP3.LUT R59, R55, R37, R4, 0xf6, !PT ;  /* 0x00000025373b7212 */ /* 0x000fe400078ef604 */
[----:B------:R-:W4:Y:S01]  /*20500*/  LDC.64 R4, c[0x3][RZ] ;  /* 0x00c00000ff047b82 */ /* 0x000f220000000a00 */
[----:B------:R-:W-:Y:S02]  /*20510*/  SHF.L.W.U32.HI R48, R35, 0x5, R35 ;  /* 0x0000000523307819 */ /* 0x000fe40000010e23 */
[----:B------:R-:W-:-:S02]  /*20520*/  LOP3.LUT R29, R55, R44, R52, 0x6c, !PT ;  /* 0x0000002c371d7212 */ /* 0x000fc400078e6c34 */
[----:B------:R-:W-:Y:S02]  /*20530*/  LOP3.LUT R14, R47, R14, RZ, 0x3c, !PT ;  /* 0x0000000e2f0e7212 */ /* 0x000fe400078e3cff */
[----:B------:R-:W-:Y:S02]  /*20540*/  LOP3.LUT R55, R55, R44, R52, 0x9c, !PT ;  /* 0x0000002c37377212 */ /* 0x000fe400078e9c34 */
[----:B--2---:R-:W-:Y:S02]  /*20550*/  LOP3.LUT R28, R28, UR6, RZ, 0x3c, !PT ;  /* 0x000000061c1c7c12 */ /* 0x004fe4000f8e3cff */
[----:B------:R-:W-:Y:S02]  /*20560*/  LOP3.LUT R47, R36, UR4, RZ, 0x3c, !PT ;  /* 0x00000004242f7c12 */ /* 0x000fe4000f8e3cff */
[----:B------:R-:W-:Y:S02]  /*20570*/  LOP3.LUT R38, R38, UR7, RZ, 0x3c, !PT ;  /* 0x0000000726267c12 */ /* 0x000fe4000f8e3cff */
[----:B------:R-:W-:Y:S01]  /*20580*/  LOP3.LUT R48, R48, UR5, RZ, 0x3c, !PT ;  /* 0x0000000530307c12 */ /* 0x000fe2000f8e3cff */
[----:B------:R-:W2:Y:S01]  /*20590*/  LDCU.128 UR4, c[0x3][0x60] ;  /* 0x00c00c00ff0477ac */ /* 0x000ea20008000c00 */
[----:B------:R-:W-:-:S02]  /*205a0*/  LOP3.LUT R44, R59, R52, RZ, 0x3c, !PT ;  /* 0x000000343b2c7212 */ /* 0x000fc400078e3cff */
[----:B------:R-:W-:Y:S02]  /*205b0*/  SHF.L.W.U32.HI R52, R27, 0x16, R27 ;  /* 0x000000161b347819 */ /* 0x000fe40000010e1b */
[----:B------:R-:W-:Y:S02]  /*205c0*/  SHF.L.W.U32.HI R27, R25, 0x16, R25 ;  /* 0x00000016191b7819 */ /* 0x000fe40000010e19 */
[----:B------:R-:W-:Y:S02]  /*205d0*/  SHF.L.W.U32.HI R25, R43, 0xd, R43 ;  /* 0x0000000d2b197819 */ /* 0x000fe40000010e2b */
[----:B------:R-:W-:Y:S02]  /*205e0*/  LOP3.LUT R36, R42, R53, RZ, 0x3c, !PT ;  /* 0x000000352a247212 */ /* 0x000fe400078e3cff */
[----:B------:R-:W-:Y:S02]  /*205f0*/  LOP3.LUT R55, R55, R44, RZ, 0x3c, !PT ;  /* 0x0000002c37377212 */ /* 0x000fe400078e3cff */
[----:B-1----:R-:W-:Y:S01]  /*20600*/  LOP3.LUT R43, R27, UR10, RZ, 0x3c, !PT ;  /* 0x0000000a1b2b7c12 */ /* 0x002fe2000f8e3cff */
[----:B------:R-:W-:Y:S01]  /*20610*/  IMAD.SHL.U32 R27, R25, 0x8, RZ ;  /* 0x00000008191b7824 */ /* 0x000fe200078e00ff */
[----:B------:R-:W-:-:S02]  /*20620*/  LOP3.LUT R53, R57, R42, R53, 0xf6, !PT ;  /* 0x0000002a39357212 */ /* 0x000fc400078ef635 */
[CCC-:B------:R-:W-:Y:S02]  /*20630*/  LOP3.LUT R35, R57.reuse, R36.reuse, R50.reuse, 0x6c, !PT ;  /* 0x0000002439237212 */ /* 0x1c0fe400078e6c32 */
[----:B------:R-:W-:Y:S02]  /*20640*/  LOP3.LUT R57, R57, R36, R50, 0x9c, !PT ;  /* 0x0000002439397212 */ /* 0x000fe400078e9c32 */
[----:B------:R-:W-:Y:S02]  /*20650*/  SHF.L.W.U32.HI R54, R55, 0x3, R55 ;  /* 0x0000000337367819 */ /* 0x000fe40000010e37 */
[----:B------:R-:W-:Y:S02]  /*20660*/  SHF.L.W.U32.HI R36, R39, 0x5, R39 ;  /* 0x0000000527247819 */ /* 0x000fe40000010e27 */
[----:B------:R-:W-:Y:S02]  /*20670*/  LOP3.LUT R27, R54, R51, R27, 0x96, !PT ;  /* 0x00000033361b7212 */ /* 0x000fe400078e961b */
[----:B----4-:R-:W-:-:S02]  /*20680*/  LOP3.LUT R51, R36, 0x3, R5, 0x96, !PT ;  /* 0x0000000324337812 */ /* 0x010fc400078e9605 */
[----:B------:R-:W-:Y:S02]  /*20690*/  LOP3.LUT R50, R53, R50, RZ, 0x3c, !PT ;  /* 0x0000003235327212 */ /* 0x000fe400078e3cff */
[----:B------:R-:W-:Y:S02]  /*206a0*/  SHF.L.W.U32.HI R45, R45, 0x5, R45 ;  /* 0x000000052d2d7819 */ /* 0x000fe40000010e2d */
[----:B------:R-:W-:Y:S02]  /*206b0*/  SHF.L.W.U32.HI R5, R46, 0x5, R46 ;  /* 0x000000052e057819 */ /* 0x000fe40000010e2e */
[----:B------:R-:W-:Y:S02]  /*206c0*/  LOP3.LUT R39, R52, UR9, RZ, 0x3c, !PT ;  /* 0x0000000934277c12 */ /* 0x000fe4000f8e3cff */
[----:B------:R-:W-:Y:S02]  /*206d0*/  LOP3.LUT R36, R54, R25, R50, 0x96, !PT ;  /* 0x0000001936247212 */ /* 0x000fe400078e9632 */
[----:B--2---:R-:W-:-:S02]  /*206e0*/  LOP3.LUT R46, R45, UR5, RZ, 0x3c, !PT ;  /* 0x000000052d2e7c12 */ /* 0x004fc4000f8e3cff */
[----:B------:R-:W-:Y:S02]  /*206f0*/  SHF.L.W.U32.HI R52, R49, 0x5, R49 ;  /* 0x0000000531347819 */ /* 0x000fe40000010e31 */
[----:B------:R-:W-:Y:S02]  /*20700*/  LOP3.LUT R56, R5, R4, RZ, 0x3c, !PT ;  /* 0x0000000405387212 */ /* 0x000fe400078e3cff */
[----:B------:R-:W1:Y:S01]  /*20710*/  LDC.64 R4, c[0x3][0x8] ;  /* 0x00c00200ff047b82 */ /* 0x000e620000000a00 */
[----:B------:R-:W-:Y:S02]  /*20720*/  SHF.L.W.U32.HI R36, R36, 0x1, R36 ;  /* 0x0000000124247819 */ /* 0x000fe40000010e24 */
[----:B------:R-:W-:Y:S02]  /*20730*/  LOP3.LUT R45, R46, R39, R51, 0x78, !PT ;  /* 0x000000272e2d7212 */ /* 0x000fe400078e7833 */
[----:B------:R-:W-:Y:S01]  /*20740*/  LOP3.LUT R52, R52, UR8, RZ, 0x3c, !PT ;  /* 0x0000000834347c12 */ /* 0x000fe2000f8e3cff */
[----:B------:R-:W-:Y:S01]  /*20750*/  IMAD.SHL.U32 R55, R36, 0x80, RZ ;  /* 0x0000008024377824 */ /* 0x000fe200078e00ff */
[----:B------:R-:W-:-:S02]  /*20760*/  LOP3.LUT R53, R0, UR4, RZ, 0x3c, !PT ;  /* 0x0000000400357c12 */ /* 0x000fc4000f8e3cff */
[----:B------:R-:W-:Y:S01]  /*20770*/  LOP3.LUT R49, R40, UR11, RZ, 0x3c, !PT ;  /* 0x0000000b28317c12 */ /* 0x000fe2000f8e3cff */
[----:B------:R-:W2:Y:S01]  /*20780*/  LDCU.128 UR8, c[0x3][0x30] ;  /* 0x00c00600ff0877ac */ /* 0x000ea20008000c00 */
[----:B------:R-:W-:Y:S02]  /*20790*/  LOP3.LUT R27, RZ, R27, RZ, 0x33, !PT ;  /* 0x0000001bff1b7212 */ /* 0x000fe400078e33ff */
[----:B------:R-:W-:Y:S02]  /*207a0*/  LOP3.LUT R40, R57, R50, RZ, 0x3c, !PT ;  /* 0x0000003239287212 */ /* 0x000fe400078e3cff */
[----:B------:R-:W-:Y:S02]  /*207b0*/  LOP3.LUT R50, R45, R39, R48, 0x96, !PT ;  /* 0x000000272d327212 */ /* 0x000fe400078e9630 */
[----:B------:R-:W-:Y:S02]  /*207c0*/  LOP3.LUT R0, R53, R52, R56, 0x78, !PT ;  /* 0x0000003435007212 */ /* 0x000fe400078e7838 */
[----:B------:R-:W-:-:S02]  /*207d0*/  SHF.L.W.U32.HI R27, R27, 0x7, R27 ;  /* 0x000000071b1b7819 */ /* 0x000fc40000010e1b */
[----:B------:R-:W-:Y:S02]  /*207e0*/  LOP3.LUT R46, R48, R46, R51, 0x1e, !PT ;  /* 0x0000002e302e7212 */ /* 0x000fe400078e1e33 */
[----:B------:R-:W-:Y:S02]  /*207f0*/  LOP3.LUT R48, R50, R51, RZ, 0x3c, !PT ;  /* 0x0000003332307212 */ /* 0x000fe400078e3cff */
[----:B------:R-:W-:Y:S02]  /*20800*/  LOP3.LUT R53, R47, R53, R56, 0x1e, !PT ;  /* 0x000000352f357212 */ /* 0x000fe400078e1e38 */
        /* <DEDUP_REMOVED lines=9> */
[----:B------:R-:W-:Y:S01]  /*208a0*/  LOP3.LUT R55, R53, R47, R56, 0xf6, !PT ;  /* 0x0000002f35377212 */ /* 0x000fe200078ef638 */
[----:B------:R-:W-:Y:S01]  /*208b0*/  IMAD.SHL.U32 R56, R41, 0x8, RZ ;  /* 0x0000000829387824 */ /* 0x000fe200078e00ff */
[CCC-:B------:R-:W-:Y:S02]  /*208c0*/  LOP3.LUT R54, R53.reuse, R52.reuse, R0.reuse, 0x6c, !PT ;  /* 0x0000003435367212 */ /* 0x1c0fe400078e6c00 */
[----:B------:R-:W-:Y:S02]  /*208d0*/  LOP3.LUT R42, R12, UR7, RZ, 0x3c, !PT ;  /* 0x000000070c2a7c12 */ /* 0x000fe4000f8e3cff */
[----:B------:R-:W-:Y:S02]  /*208e0*/  LOP3.LUT R52, R53, R52, R0, 0x9c, !PT ;  /* 0x0000003435347212 */ /* 0x000fe400078e9c00 */
[----:B------:R-:W-:Y:S02]  /*208f0*/  SHF.L.W.U32.HI R12, R13, 0x5, R13 ;  /* 0x000000050d0c7819 */ /* 0x000fe40000010e0d */
[----:B------:R-:W-:-:S02]  /*20900*/  SHF.L.W.U32.HI R53, R48, 0x3, R48 ;  /* 0x0000000330357819 */ /* 0x000fc40000010e30 */
[----:B------:R-:W-:Y:S02]  /*20910*/  LOP3.LUT R13, R55, R0, RZ, 0x3c, !PT ;  /* 0x00000000370d7212 */ /* 0x000fe400078e3cff */
[----:B------:R-:W-:Y:S01]  /*20920*/  LOP3.LUT R48, R31, UR6, RZ, 0x3c, !PT ;  /* 0x000000061f307c12 */ /* 0x000fe2000f8e3cff */
[----:B------:R-:W4:Y:S01]  /*20930*/  LDCU.128 UR4, c[0x3][0x10] ;  /* 0x00c00200ff0477ac */ /* 0x000f220008000c00 */
[----:B-1----:R-:W-:Y:S02]  /*20940*/  LOP3.LUT R31, R12, R5, RZ, 0x3c, !PT ;  /* 0x000000050c1f7212 */ /* 0x002fe400078e3cff */
[C---:B------:R-:W-:Y:S02]  /*20950*/  LOP3.LUT R5, R53.reuse, R41, R44, 0x96, !PT ;  /* 0x0000002935057212 */ /* 0x040fe400078e962c */
[----:B------:R-:W-:Y:S02]  /*20960*/  LOP3.LUT R52, R52, R13, RZ, 0x3c, !PT ;  /* 0x0000000d34347212 */ /* 0x000fe400078e3cff */
[----:B------:R-:W-:-:S02]  /*20970*/  LOP3.LUT R54, R53, R54, R56, 0x96, !PT ;  /* 0x0000003635367212 */ /* 0x000fc400078e9638 */
[----:B------:R-:W-:Y:S02]  /*20980*/  LOP3.LUT R55, R23, R4, RZ, 0x3c, !PT ;  /* 0x0000000417377212 */ /* 0x000fe400078e3cff */
[----:B------:R-:W-:Y:S02]  /*20990*/  SHF.L.W.U32.HI R5, R5, 0x1, R5 ;  /* 0x0000000105057819 */ /* 0x000fe40000010e05 */
[----:B------:R-:W-:Y:S02]  /*209a0*/  SHF.L.W.U32.HI R12, R52, 0x3, R52 ;  /* 0x00000003340c7819 */ /* 0x000fe40000010e34 */
[----:B------:R-:W-:Y:S01]  /*209b0*/  LOP3.LUT R54, RZ, R54, RZ, 0x33, !PT ;  /* 0x00000036ff367212 */ /* 0x000fe200078e33ff */
[----:B------:R-:W-:Y:S01]  /*209c0*/  IMAD.SHL.U32 R4, R5, 0x80, RZ ;  /* 0x0000008005047824 */ /* 0x000fe200078e00ff */
[----:B------:R-:W-:Y:S02]  /*209d0*/  LOP3.LUT R52, R48, R43, R55, 0x78, !PT ;  /* 0x0000002b30347212 */ /* 0x000fe400078e7837 */
[----:B------:R-:W-:-:S02]  /*209e0*/  SHF.L.W.U32.HI R37, R37, 0xd, R37 ;  /* 0x0000000d25257819 */ /* 0x000fc40000010e25 */
[----:B------:R-:W-:Y:S02]  /*209f0*/  SHF.L.W.U32.HI R0, R54, 0x7, R54 ;  /* 0x0000000736007819 */ /* 0x000fe40000010e36 */
[----:B------:R-:W-:Y:S01]  /*20a00*/  LOP3.LUT R44, R52, R43, R28, 0x96, !PT ;  /* 0x0000002b342c7212 */ /* 0x000fe200078e961c */
[----:B------:R-:W-:Y:S01]  /*20a10*/  IMAD.SHL.U32 R23, R37, 0x8, RZ ;  /* 0x0000000825177824 */ /* 0x000fe200078e00ff */
[-C--:B------:R-:W-:Y:S02]  /*20a20*/  LOP3.LUT R43, R42, R49.reuse, R31, 0x78, !PT ;  /* 0x000000312a2b7212 */ /* 0x080fe400078e781f */
[----:B------:R-:W-:Y:S02]  /*20a30*/  LOP3.LUT R4, R0, R4, R53, 0x96, !PT ;  /* 0x0000000400047212 */ /* 0x000fe400078e9635 */
[----:B------:R-:W-:Y:S02]  /*20a40*/  LOP3.LUT R53, R28, R48, R55, 0x1e, !PT ;  /* 0x000000301c357212 */ /* 0x000fe400078e1e37 */
[----:B------:R-:W-:-:S02]  /*20a50*/  LOP3.LUT R49, R43, R49, R38, 0x96, !PT ;  /* 0x000000312b317212 */ /* 0x000fc400078e9626 */
[----:B------:R-:W-:Y:S02]  /*20a60*/  LOP3.LUT R38, R38, R42, R31, 0x1e, !PT ;  /* 0x0000002a26267212 */ /* 0x000fe400078e1e1f */
[----:B------:R-:W-:Y:S02]  /*20a70*/  LOP3.LUT R28, R44, R55, RZ, 0x3c, !PT ;  /* 0x000000372c1c7212 */ /* 0x000fe400078e3cff */
[----:B------:R-:W-:Y:S02]  /*20a80*/  LOP3.LUT R55, R53, R44, R55, 0xf6, !PT ;  /* 0x0000002c35377212 */ /* 0x000fe400078ef637 */
[----:B------:R-:W-:Y:S02]  /*20a90*/  LOP3.LUT R23, R12, R51, R23, 0x96, !PT ;  /* 0x000000330c177212 */ /* 0x000fe400078e9617 */
[----:B------:R-:W-:Y:S02]  /*20aa0*/  LOP3.LUT R42, R49, R31, RZ, 0x3c, !PT ;  /* 0x0000001f312a7212 */ /* 0x000fe400078e3cff */
[----:B------:R-:W-:-:S02]  /*20ab0*/  LOP3.LUT R48, R38, R49, R31, 0xf6, !PT ;  /* 0x0000003126307212 */ /* 0x000fc400078ef61f */
[CCC-:B------:R-:W-:Y:S02]  /*20ac0*/  LOP3.LUT R51, R53.reuse, R28.reuse, R52.reuse, 0x6c, !PT ;  /* 0x0000001c35337212 */ /* 0x1c0fe400078e6c34 */
[----:B------:R-:W-:Y:S02]  /*20ad0*/  LOP3.LUT R28, R53, R28, R52, 0x9c, !PT ;  /* 0x0000001c351c7212 */ /* 0x000fe400078e9c34 */
[----:B------:R-:W-:Y:S02]  /*20ae0*/  LOP3.LUT R53, R55, R52, RZ, 0x3c, !PT ;  /* 0x0000003437357212 */ /* 0x000fe400078e3cff */
[-CC-:B------:R-:W-:Y:S02]  /*20af0*/  LOP3.LUT R52, R38, R42.reuse, R43.reuse, 0x9c, !PT ;  /* 0x0000002a26347212 */ /* 0x180fe400078e9c2b */
[----:B------:R-:W-:Y:S02]  /*20b00*/  LOP3.LUT R31, R48, R43, RZ, 0x3c, !PT ;  /* 0x0000002b301f7212 */ /* 0x000fe400078e3cff */
[----:B------:R-:W-:-:S02]  /*20b10*/  LOP3.LUT R57, R38, R42, R43, 0x6c, !PT ;  /* 0x0000002a26397212 */ /* 0x000fc400078e6c2b */
[----:B------:R-:W-:Y:S02]  /*20b20*/  SHF.L.W.U32.HI R42, R50, 0xd, R50 ;  /* 0x0000000d322a7819 */ /* 0x000fe40000010e32 */
[----:B------:R-:W-:Y:S02]  /*20b30*/  LOP3.LUT R34, R12, R37, R34, 0x96, !PT ;  /* 0x000000250c227212 */ /* 0x000fe400078e9622 */
[----:B------:R-:W-:Y:S01]  /*20b40*/  LOP3.LUT R52, R52, R31, RZ, 0x3c, !PT ;  /* 0x0000001f34347212 */ /* 0x000fe200078e3cff */
[----:B------:R-:W-:Y:S01]  /*20b50*/  IMAD.SHL.U32 R50, R42, 0x8, RZ ;  /* 0x000000082a327824 */ /* 0x000fe200078e00ff */
[----:B------:R-:W-:Y:S02]  /*20b60*/  SHF.L.W.U32.HI R34, R34, 0x1, R34 ;  /* 0x0000000122227819 */ /* 0x000fe40000010e22 */
[----:B------:R-:W-:Y:S02]  /*20b70*/  SHF.L.W.U32.HI R38, R44, 0xd, R44 ;  /* 0x0000000d2c267819 */ /* 0x000fe40000010e2c */
[----:B------:R-:W-:Y:S01]  /*20b80*/  LOP3.LUT R33, R33, R14, RZ, 0x3c, !PT ;  /* 0x0000000e21217212 */ /* 0x000fe200078e3cff */
[----:B------:R-:W-:Y:S01]  /*20b90*/  IMAD.SHL.U32 R54, R34, 0x80, RZ ;  /* 0x0000008022367824 */ /* 0x000fe200078e00ff */
[----:B------:R-:W-:Y:S01]  /*20ba0*/  SHF.L.W.U32.HI R55, R52, 0x3, R52 ;  /* 0x0000000334377819 */ /* 0x000fe20000010e34 */
[----:B------:R-:W-:Y:S01]  /*20bb0*/  IMAD.SHL.U32 R44, R38, 0x8, RZ ;  /* 0x00000008262c7824 */ /* 0x000fe200078e00ff */
[----:B------:R-:W-:-:S02]  /*20bc0*/  LOP3.LUT R23, RZ, R23, RZ, 0x33, !PT ;  /* 0x00000017ff177212 */ /* 0x000fc400078e33ff */
[----:B------:R-:W-:Y:S02]  /*20bd0*/  SHF.L.W.U32.HI R47, R47, 0xd, R47 ;  /* 0x0000000d2f2f7819 */ /* 0x000fe40000010e2f */
[----:B------:R-:W-:Y:S02]  /*20be0*/  SHF.L.W.U32.HI R48, R33, 0x3, R33 ;  /* 0x0000000321307819 */ /* 0x000fe40000010e21 */
[----:B------:R-:W-:Y:S02]  /*20bf0*/  LOP3.LUT R50, R55, R30, R50, 0x96, !PT ;  /* 0x0000001e37327212 */ /* 0x000fe400078e9632 */
[----:B------:R-:W-:Y:S02]  /*20c00*/  LOP3.LUT R46, R46, R45, RZ, 0x3c, !PT ;  /* 0x0000002d2e2e7212 */ /* 0x000fe400078e3cff */
[----:B------:R-:W-:Y:S01]  /*20c10*/  SHF.L.W.U32.HI R43, R23, 0x7, R23 ;  /* 0x00000007172b7819 */ /* 0x000fe20000010e17 */
[----:B------:R-:W-:Y:S01]  /*20c20*/  IMAD.SHL.U32 R23, R47, 0x8, RZ ;  /* 0x000000082f177824 */ /* 0x000fe200078e00ff */
[----:B------:R-:W-:-:S02]  /*20c30*/  SHF.L.W.U32.HI R30, R32, 0xd, R32 ;  /* 0x0000000d201e7819 */ /* 0x000fc40000010e20 */
[----:B------:R-:W-:Y:S02]  /*20c40*/  LOP3.LUT R28, R28, R53, RZ, 0x3c, !PT ;  /* 0x000000351c1c7212 */ /* 0x000fe400078e3cff */
[----:B------:R-:W-:Y:S02]  /*20c50*/  SHF.L.W.U32.HI R46, R46, 0x3, R46 ;  /* 0x000000032e2e7819 */ /* 0x000fe40000010e2e */
[----:B------:R-:W-:Y:S02]  /*20c60*/  LOP3.LUT R52, R48, R38, R31, 0x96, !PT ;  /* 0x0000002630347212 */ /* 0x000fe400078e961f */
[----:B------:R-:W-:Y:S01]  /*20c70*/  LOP3.LUT R33, R43, R54, R12, 0x96, !PT ;  /* 0x000000362b217212 */ /* 0x000fe200078e960c */
[----:B------:R-:W-:Y:S01]  /*20c80*/  IMAD.SHL.U32 R12, R30, 0x8, RZ ;  /* 0x000000081e0c7824 */ /* 0x000fe200078e00ff */
[----:B------:R-:W-:Y:S02]  /*20c90*/  SHF.L.W.U32.HI R28, R28, 0x3, R28 ;  /* 0x000000031c1c7819 */ /* 0x000fe40000010e1c */
[----:B------:R-:W-:-:S02]  /*20ca0*/  LOP3.LUT R35, R48, R35, R44, 0x96, !PT ;  /* 0x0000002330237212 */ /* 0x000fc400078e962c */
[----:B------:R-:W-:Y:S02]  /*20cb0*/  LOP3.LUT R50, RZ, R50, RZ, 0x33, !PT ;  /* 0x00000032ff327212 */ /* 0x000fe400078e33ff */
[----:B------:R-:W-:Y:S02]  /*20cc0*/  SHF.L.W.U32.HI R49, R49, 0xd, R49 ;  /* 0x0000000d31317819 */ /* 0x000fe40000010e31 */
[----:B------:R-:W-:Y:S02]  /*20cd0*/  SHF.L.W.U32.HI R54, R40, 0x3, R40 ;  /* 0x0000000328367819 */ /* 0x000fe40000010e28 */
[----:B------:R-:W-:Y:S02]  /*20ce0*/  LOP3.LUT R40, R46, R30, R13, 0x96, !PT ;  /* 0x0000001e2e287212 */ /* 0x000fe400078e960d */
[----:B------:R-:W-:Y:S02]  /*20cf0*/  SHF.L.W.U32.HI R52, R52, 0x1, R52 ;  /* 0x0000000134347819 */ /* 0x000fe40000010e34 */
[----:B------:R-:W-:-:S02]  /*20d00*/  LOP3.LUT R57, R28, R57, R23, 0x96, !PT ;  /* 0x000000391c397212 */ /* 0x000fc400078e9617 */
[----:B------:R-:W-:Y:S01]  /*20d10*/  SHF.L.W.U32.HI R44, R50, 0x7, R50 ;  /* 0x00000007322c7819 */ /* 0x000fe20000010e32 */
[----:B------:R-:W-:Y:S01]  /*20d20*/  IMAD.SHL.U32 R50, R49, 0x8, RZ ;  /* 0x0000000831327824 */ /* 0x000fe200078e00ff */
[----:B------:R-:W-:Y:S02]  /*20d30*/  LOP3.LUT R35, RZ, R35, RZ, 0x33, !PT ;  /* 0x00000023ff237212 */ /* 0x000fe400078e33ff */
[----:B------:R-:W-:Y:S02]  /*20d40*/  LOP3.LUT R51, R46, R51, R12, 0x96, !PT ;  /* 0x000000332e337212 */ /* 0x000fe400078e960c */
[----:B------:R-:W-:Y:S01]  /*20d50*/  SHF.L.W.U32.HI R31, R40, 0x1, R40 ;  /* 0x00000001281f7819 */ /* 0x000fe20000010e28 */
[----:B------:R-:W-:Y:S01]  /*20d60*/  IMAD.SHL.U32 R40, R52, 0x80, RZ ;  /* 0x0000008034287824 */ /* 0x000fe200078e00ff */
[----:B------:R-:W-:Y:S02]  /*20d70*/  LOP3.LUT R45, R28, R47, R45, 0x96, !PT ;  /* 0x0000002f1c2d7212 */ /* 0x000fe400078e962d */
[----:B------:R-:W-:-:S02]  /*20d80*/  LOP3.LUT R57, RZ, R57, RZ, 0x33, !PT ;  /* 0x00000039ff397212 */ /* 0x000fc400078e33ff */
[----:B------:R-:W-:Y:S02]  /*20d90*/  SHF.L.W.U32.HI R35, R35, 0x7, R35 ;  /* 0x0000000723237819 */ /* 0x000fe40000010e23 */
[----:B------:R-:W-:Y:S02]  /*20da0*/  LOP3.LUT R51, RZ, R51, RZ, 0x33, !PT ;  /* 0x00000033ff337212 */ /* 0x000fe400078e33ff */
[----:B------:R-:W-:Y:S01]  /*20db0*/  LOP3.LUT R13, R54, R29, R50, 0x96, !PT ;  /* 0x0000001d360d7212 */ /* 0x000fe200078e9632 */
[----:B------:R-:W-:Y:S01]  /*20dc0*/  IMAD.SHL.U32 R29, R31, 0x80, RZ ;  /* 0x000000801f1d7824 */ /* 0x000fe200078e00ff */
[----:B------:R-:W-:Y:S02]  /*20dd0*/  SHF.L.W.U32.HI R45, R45, 0x1, R45 ;  /* 0x000000012d2d7819 */ /* 0x000fe40000010e2d */
[----:B------:R-:W-:Y:S02]  /*20de0*/  SHF.L.W.U32.HI R12, R57, 0x7, R57 ;  /* 0x00000007390c7819 */ /* 0x000fe40000010e39 */
[----:B------:R-:W-:-:S02]  /*20df0*/  LOP3.LUT R40, R35, R40, R48, 0x96, !PT ;  /* 0x0000002823287212 */ /* 0x000fc400078e9630 */
[----:B------:R-:W-:Y:S02]  /*20e00*/  SHF.L.W.U32.HI R50, R51, 0x7, R51 ;  /* 0x0000000733327819 */ /* 0x000fe40000010e33 */
[----:B------:R-:W-:Y:S02]  /*20e10*/  LOP3.LUT R48, R54, R49, R14, 0x96, !PT ;  /* 0x0000003136307212 */ /* 0x000fe400078e960e */
[----:B------:R-:W-:Y:S02]  /*20e20*/  LOP3.LUT R41, R0, R5, R41, 0x96, !PT ;  /* 0x0000000500297212 */ /* 0x000fe400078e9629 */
[----:B------:R-:W-:Y:S02]  /*20e30*/  LOP3.LUT R13, RZ, R13, RZ, 0x33, !PT ;  /* 0x0000000dff0d7212 */ /* 0x000fe400078e33ff */
[----:B------:R-:W-:Y:S01]  /*20e40*/  LOP3.LUT R23, R55, R42, R53, 0x96, !PT ;  /* 0x0000002a37177212 */ /* 0x000fe200078e9635 */
[----:B------:R-:W-:Y:S01]  /*20e50*/  IMAD.SHL.U32 R53, R45, 0x80, RZ ;  /* 0x000000802d357824 */ /* 0x000fe200078e00ff */
[----:B------:R-:W-:-:S02]  /*20e60*/  LOP3.LUT R47, R12, R45, R47, 0x96, !PT ;  /* 0x0000002d0c2f7212 */ /* 0x000fc400078e962f */
[----:B------:R-:W-:Y:S02]  /*20e70*/  SHF.L.W.U32.HI R45, R45, 0xd, R45 ;  /* 0x0000000d2d2d7819 */ /* 0x000fe40000010e2d */
[----:B------:R-:W-:Y:S02]  /*20e80*/  SHF.L.W.U32.HI R48, R48, 0x1, R48 ;  /* 0x0000000130307819 */ /* 0x000fe40000010e30 */
[----:B------:R-:W-:Y:S01]  /*20e90*/  LOP3.LUT R30, R50, R31, R30, 0x96, !PT ;  /* 0x0000001f321e7212 */ /* 0x000fe200078e961e */
[----:B------:R-:W-:Y:S01]  /*20ea0*/  IMAD.SHL.U32 R14, R45, 0x8, RZ ;  /* 0x000000082d0e7824 */ /* 0x000fe200078e00ff */
[----:B------:R-:W-:Y:S02]  /*20eb0*/  SHF.L.W.U32.HI R51, R41, 0x5, R41 ;  /* 0x0000000529337819 */ /* 0x000fe40000010e29 */
[----:B------:R-:W-:Y:S02]  /*20ec0*/  SHF.L.W.U32.HI R41, R13, 0x7, R13 ;  /* 0x000000070d297819 */ /* 0x000fe40000010e0d */
[----:B------:R-:W-:-:S02]  /*20ed0*/  SHF.L.W.U32.HI R23, R23, 0x1, R23 ;  /* 0x0000000117177819 */ /* 0x000fc40000010e17 */
[----:B------:R-:W-:Y:S01]  /*20ee0*/  SHF.L.W.U32.HI R56, R30, 0x5, R30 ;  /* 0x000000051e387819 */ /* 0x000fe20000010e1e */
[C---:B------:R-:W-:Y:S01]  /*20ef0*/  IMAD.SHL.U32 R30, R48.reuse, 0x80, RZ ;  /* 0x00000080301e7824 */ /* 0x040fe200078e00ff */
[----:B------:R-:W-:Y:S01]  /*20f00*/  LOP3.LUT R13, R41, R48, R49, 0x96, !PT ;  /* 0x00000030290d7212 */ /* 0x000fe200078e9631 */
[----:B------:R-:W-:Y:S01]  /*20f10*/  IMAD.SHL.U32 R32, R23, 0x80, RZ ;  /* 0x0000008017207824 */ /* 0x000fe200078e00ff */
[----:B------:R-:W-:Y:S02]  /*20f20*/  SHF.L.W.U32.HI R48, R48, 0x3, R48 ;  /* 0x0000000330307819 */ /* 0x000fe40000010e30 */
[----:B------:R-:W-:Y:S02]  /*20f30*/  LOP3.LUT R29, R50, R29, R46, 0x96, !PT ;  /* 0x0000001d321d7212 */ /* 0x000fe400078e962e */
[----:B------:R-:W-:Y:S02]  /*20f40*/  SHF.L.W.U32.HI R46, R47, 0x5, R47 ;  /* 0x000000052f2e7819 */ /* 0x000fe40000010e2f */
[----:B------:R-:W-:-:S02]  /*20f50*/  LOP3.LUT R14, R48, R14, R5, 0x96, !PT ;  /* 0x0000000e300e7212 */ /* 0x000fc400078e9605 */
[----:B------:R-:W-:Y:S02]  /*20f60*/  LOP3.LUT R38, R35, R52, R38, 0x96, !PT ;  /* 0x0000003423267212 */ /* 0x000fe400078e9626 */
[----:B------:R-:W-:Y:S02]  /*20f70*/  SHF.L.W.U32.HI R5, R43, 0xd, R43 ;  /* 0x0000000d2b057819 */ /* 0x000fe40000010e2b */
[----:B------:R-:W-:Y:S02]  /*20f80*/  SHF.L.W.U32.HI R46, R46, 0xd, R46 ;  /* 0x0000000d2e2e7819 */ /* 0x000fe40000010e2e */
[----:B------:R-:W-:Y:S02]  /*20f90*/  LOP3.LUT R54, R41, R30, R54, 0x96, !PT ;  /* 0x0000001e29367212 */ /* 0x000fe400078e9636 */
[----:B------:R-:W-:Y:S02]  /*20fa0*/  LOP3.LUT R47, R27, R36, R25, 0x96, !PT ;  /* 0x000000241b2f7212 */ /* 0x000fe400078e9619 */
[----:B------:R-:W-:-:S02]  /*20fb0*/  LOP3.LUT R32, R44, R32, R55, 0x96, !PT ;  /* 0x000000202c207212 */ /* 0x000fc400078e9637 */
[----:B------:R-:W-:Y:S02]  /*20fc0*/  SHF.L.W.U32.HI R49, R51, 0x3, R51 ;  /* 0x0000000333317819 */ /* 0x000fe40000010e33 */
[----:B------:R-:W-:Y:S02]  /*20fd0*/  LOP3.LUT R30, R44, R23, R42, 0x96, !PT ;  /* 0x000000172c1e7212 */ /* 0x000fe400078e962a */
[----:B------:R-:W-:Y:S02]  /*20fe0*/  SHF.L.W.U32.HI R25, R38, 0x5, R38 ;  /* 0x0000000526197819 */ /* 0x000fe40000010e26 */
[----:B------:R-:W-:Y:S01]  /*20ff0*/  LOP3.LUT R37, R43, R34, R37, 0x96, !PT ;  /* 0x000000222b257212 */ /* 0x000fe200078e9625 */
[----:B------:R-:W-:Y:S01]  /*21000*/  IMAD.SHL.U32 R43, R5, 0x8, RZ ;  /* 0x00000008052b7824 */ /* 0x000fe200078e00ff */
[----:B------:R-:W-:Y:S02]  /*21010*/  SHF.L.W.U32.HI R44, R44, 0x3, R44 ;  /* 0x000000032c2c7819 */ /* 0x000fe40000010e2c */
[----:B------:R-:W-:Y:S01]  /*21020*/  LOP3.LUT R28, R12, R53, R28, 0x96, !PT ;  /* 0x000000350c1c7212 */ /* 0x000fe200078e961c */
[----:B------:R-:W-:Y:S01]  /*21030*/  IMAD.SHL.U32 R53, R46, 0x8, RZ ;  /* 0x000000082e357824 */ /* 0x000fe200078e00ff */
[----:B------:R-:W-:-:S02]  /*21040*/  LOP3.LUT R25, R49, R46, R25, 0x96, !PT ;  /* 0x0000002e31197212 */ /* 0x000fc400078e9619 */
[----:B------:R-:W-:Y:S02]  /*21050*/  SHF.L.W.U32.HI R51, R14, 0x7, R14 ;  /* 0x000000070e337819 */ /* 0x000fe40000010e0e */
[C---:B------:R-:W-:Y:S02]  /*21060*/  LOP3.LUT R14, R44.reuse, R5, R50, 0x96, !PT ;  /* 0x000000052c0e7212 */ /* 0x040fe400078e9632 */
[----:B------:R-:W-:Y:S02]  /*21070*/  LOP3.LUT R43, R44, R43, R27, 0x96, !PT ;  /* 0x0000002b2c2b7212 */ /* 0x000fe400078e961b */
[----:B------:R-:W-:Y:S02]  /*21080*/  LOP3.LUT R42, R48, R45, R52, 0x96, !PT ;  /* 0x0000002d302a7212 */ /* 0x000fe400078e9634 */
[----:B------:R-:W-:Y:S02]  /*21090*/  LOP3.LUT R53, R49, R53, R56, 0x96, !PT ;  /* 0x0000003531357212 */ /* 0x000fe400078e9638 */
[----:B------:R-:W-:-:S02]  /*210a0*/  SHF.L.W.U32.HI R33, R33, 0x16, R33 ;  /* 0x0000001621217819 */ /* 0x000fc40000010e21 */
[----:B------:R-:W-:Y:S02]  /*210b0*/  SHF.L.W.U32.HI R27, R54, 0x16, R54 ;  /* 0x00000016361b7819 */ /* 0x000fe40000010e36 */
[----:B------:R-:W-:Y:S02]  /*210c0*/  SHF.L.W.U32.HI R25, R25, 0x1, R25 ;  /* 0x0000000119197819 */ /* 0x000fe40000010e19 */
[----:B------:R-:W-:Y:S02]  /*210d0*/  SHF.L.W.U32.HI R14, R14, 0x1, R14 ;  /* 0x000000010e0e7819 */ /* 0x000fe40000010e0e */
[----:B------:R-:W-:Y:S02]  /*210e0*/  SHF.L.W.U32.HI R42, R42, 0x1, R42 ;  /* 0x000000012a2a7819 */ /* 0x000fe40000010e2a */
[----:B------:R-:W-:Y:S01]  /*210f0*/  SHF.L.W.U32.HI R50, R33, 0xd, R33 ;  /* 0x0000000d21327819 */ /* 0x000fe20000010e21 */
[----:B------:R-:W-:Y:S01]  /*21100*/  IMAD.SHL.U32 R33, R25, 0x80, RZ ;  /* 0x0000008019217824 */ /* 0x000fe200078e00ff */
[----:B------:R-:W-:-:S02]  /*21110*/  SHF.L.W.U32.HI R27, R27, 0x3, R27 ;  /* 0x000000031b1b7819 */ /* 0x000fc40000010e1b */
[----:B------:R-:W-:Y:S01]  /*21120*/  SHF.L.W.U32.HI R52, R53, 0x7, R53 ;  /* 0x0000000735347819 */ /* 0x000fe20000010e35 */
[----:B------:R-:W-:Y:S01]  /*21130*/  IMAD.SHL.U32 R54, R50, 0x8, RZ ;  /* 0x0000000832367824 */ /* 0x000fe200078e00ff */
[----:B------:R-:W-:Y:S02]  /*21140*/  SHF.L.W.U32.HI R32, R32, 0x16, R32 ;  /* 0x0000001620207819 */ /* 0x000fe40000010e20 */
[----:B------:R-:W-:Y:S01]  /*21150*/  SHF.L.W.U32.HI R53, R43, 0x7, R43 ;  /* 0x000000072b357819 */ /* 0x000fe20000010e2b */
[----:B------:R-:W-:Y:S01]  /*21160*/  IMAD.SHL.U32 R43, R14, 0x80, RZ ;  /* 0x000000800e2b7824 */ /* 0x000fe200078e00ff */
[----:B------:R-:W-:Y:S01]  /*21170*/  SHF.L.W.U32.HI R38, R39, 0x16, R39 ;  /* 0x0000001627267819 */ /* 0x000fe20000010e27 */
[----:B------:R-:W-:Y:S01]  /*21180*/  IMAD.SHL.U32 R39, R42, 0x80, RZ ;  /* 0x000000802a277824 */ /* 0x000fe200078e00ff */
[----:B------:R-:W-:Y:S02]  /*21190*/  LOP3.LUT R32, R27, R50, R32, 0x96, !PT ;  /* 0x000000321b207212 */ /* 0x000fe400078e9620 */
[----:B------:R-:W-:-:S02]  /*211a0*/  LOP3.LUT R49, R52, R33, R49, 0x96, !PT ;  /* 0x0000002134317212 */ /* 0x000fc400078e9631 */
[----:B------:R-:W-:Y:S02]  /*211b0*/  LOP3.LUT R33, R53, R43, R44, 0x96, !PT ;  /* 0x0000002b35217212 */ /* 0x000fe400078e962c */
[----:B------:R-:W-:Y:S02]  /*211c0*/  SHF.L.W.U32.HI R57, R4, 0x16, R4 ;  /* 0x0000001604397819 */ /* 0x000fe40000010e04 */
[----:B------:R-:W-:Y:S02]  /*211d0*/  SHF.L.W.U32.HI R43, R32, 0x1, R32 ;  /* 0x00000001202b7819 */ /* 0x000fe40000010e20 */
[----:B------:R-:W-:Y:S02]  /*211e0*/  LOP3.LUT R48, R51, R39, R48, 0x96, !PT ;  /* 0x0000002733307212 */ /* 0x000fe400078e9630 */
[----:B------:R-:W-:Y:S02]  /*211f0*/  LOP3.LUT R54, R27, R54, R38, 0x96, !PT ;  /* 0x000000361b367212 */ /* 0x000fe400078e9626 */
[----:B------:R-:W-:-:S02]  /*21200*/  LOP3.LUT R39, R51, R42, R45, 0x96, !PT ;  /* 0x0000002a33277212 */ /* 0x000fc400078e962d */
[----:B------:R-:W-:Y:S02]  /*21210*/  LOP3.LUT R45, R53, R14, R5, 0x96, !PT ;  /* 0x0000000e352d7212 */ /* 0x000fe400078e9605 */
[----:B--2---:R-:W-:Y:S01]  /*21220*/  LOP3.LUT R55, R34, UR11, RZ, 0x3c, !PT ;  /* 0x0000000b22377c12 */ /* 0x004fe2000f8e3cff */
[----:B------:R-:W-:Y:S01]  /*21230*/  IMAD.SHL.U32 R34, R43, 0x80, RZ ;  /* 0x000000802b227824 */ /* 0x000fe200078e00ff */
[----:B---3--:R-:W-:Y:S02]  /*21240*/  LOP3.LUT R57, R57, UR15, RZ, 0x3c, !PT ;  /* 0x0000000f39397c12 */ /* 0x008fe4000f8e3cff */
[C---:B------:R-:W-:Y:S02]  /*21250*/  LOP3.LUT R44, R52.reuse, R25, R46, 0x96, !PT ;  /* 0x00000019342c7212 */ /* 0x040fe400078e962e */
[----:B----4-:R-:W-:Y:S02]  /*21260*/  LOP3.LUT R4, R52, UR7, RZ, 0x3c, !PT ;  /* 0x0000000734047c12 */ /* 0x010fe4000f8e3cff */
[----:B0-----:R-:W-:-:S02]  /*21270*/  LOP3.LUT R5, R53, UR23, RZ, 0x3c, !PT ;  /* 0x0000001735057c12 */ /* 0x001fc4000f8e3cff */
[----:B------:R-:W-:Y:S02]  /*21280*/  SHF.L.W.U32.HI R46, R48, 0x16, R48 ;  /* 0x00000016302e7819 */ /* 0x000fe40000010e30 */
[----:B------:R-:W-:Y:S02]  /*21290*/  SHF.L.W.U32.HI R33, R33, 0x16, R33 ;  /* 0x0000001621217819 */ /* 0x000fe40000010e21 */
[----:B------:R-:W-:Y:S02]  /*212a0*/  SHF.L.W.U32.HI R48, R54, 0x7, R54 ;  /* 0x0000000736307819 */ /* 0x000fe40000010e36 */
[----:B------:R-:W-:Y:S02]  /*212b0*/  SHF.L.W.U32.HI R47, R47, 0x5, R47 ;  /* 0x000000052f2f7819 */ /* 0x000fe40000010e2f */
[----:B------:R-:W-:Y:S02]  /*212c0*/  SHF.L.W.U32.HI R40, R40, 0x16, R40 ;  /* 0x0000001628287819 */ /* 0x000fe40000010e28 */
[----:B------:R-:W-:-:S02]  /*212d0*/  LOP3.LUT R38, R36, UR9, RZ, 0x3c, !PT ;  /* 0x0000000924267c12 */ /* 0x000fc4000f8e3cff */
[----:B------:R-:W-:Y:S02]  /*212e0*/  SHF.L.W.U32.HI R37, R37, 0x5, R37 ;  /* 0x0000000525257819 */ /* 0x000fe40000010e25 */
[----:B------:R-:W-:Y:S02]  /*212f0*/  LOP3.LUT R36, R5, R57, R4, 0x78, !PT ;  /* 0x0000003905247212 */ /* 0x000fe400078e7804 */
[----:B------:R-:W-:Y:S02]  /*21300*/  LOP3.LUT R52, R33, UR20, RZ, 0x3c, !PT ;  /* 0x0000001421347c12 */ /* 0x000fe4000f8e3cff */
[----:B------:R-:W-:Y:S02]  /*21310*/  LOP3.LUT R34, R48, R34, R27, 0x96, !PT ;  /* 0x0000002230227212 */ /* 0x000fe400078e961b */
[----:B------:R-:W-:Y:S02]  /*21320*/  LOP3.LUT R54, R41, UR22, RZ, 0x3c, !PT ;  /* 0x0000001629367c12 */ /* 0x000fe4000f8e3cff */
[----:B------:R-:W-:-:S02]  /*21330*/  LOP3.LUT R33, R47, UR4, RZ, 0x3c, !PT ;  /* 0x000000042f217c12 */ /* 0x000fc4000f8e3cff */
[----:B------:R-:W-:Y:S02]  /*21340*/  LOP3.LUT R40, R40, UR12, RZ, 0x3c, !PT ;  /* 0x0000000c28287c12 */ /* 0x000fe4000f8e3cff */
[----:B------:R-:W-:Y:S02]  /*21350*/  LOP3.LUT R37, R37, UR6, RZ, 0x3c, !PT ;  /* 0x0000000625257c12 */ /* 0x000fe4000f8e3cff */
[----:B------:R-:W-:Y:S02]  /*21360*/  LOP3.LUT R41, R48, UR14, RZ, 0x3c, !PT ;  /* 0x0000000e30297c12 */ /* 0x000fe4000f8e3cff */
[----:B------:R-:W-:Y:S02]  /*21370*/  LOP3.LUT R27, R36, R57, R55, 0x96, !PT ;  /* 0x00000039241b7212 */ /* 0x000fe400078e9637 */
[----:B------:R-:W-:Y:S02]  /*21380*/  LOP3.LUT R32, R51, UR10, RZ, 0x3c, !PT ;  /* 0x0000000a33207c12 */ /* 0x000fe4000f8e3cff */
[----:B------:R-:W-:Y:S01]  /*21390*/  LOP3.LUT R46, R46, UR8, RZ, 0x3c, !PT ;  /* 0x000000082e2e7c12 */ /* 0x000fe2000f8e3cff */
[----:B------:R-:W0:Y:S01]  /*213a0*/  LDCU.128 UR8, c[0x3][0x40] ;  /* 0x00c00800ff0877ac */ /* 0x000e220008000c00 */
[----:B------:R-:W-:-:S02]  /*213b0*/  LOP3.LUT R5, R55, R5, R4, 0x1e, !PT ;  /* 0x0000000537057212 */ /* 0x000fc400078e1e04 */
[----:B------:R-:W-:Y:S02]  /*213c0*/  SHF.L.W.U32.HI R47, R49, 0x16, R49 ;  /* 0x00000016312f7819 */ /* 0x000fe40000010e31 */
[----:B------:R-:W-:Y:S02]  /*213d0*/  LOP3.LUT R51, R52, R40, R33, 0x78, !PT ;  /* 0x0000002834337212 */ /* 0x000fe400078e7821 */
[----:B------:R-:W-:Y:S02]  /*213e0*/  SHF.L.W.U32.HI R34, R34, 0x16, R34 ;  /* 0x0000001622227819 */ /* 0x000fe40000010e22 */
[----:B------:R-:W-:Y:S02]  /*213f0*/  LOP3.LUT R53, R48, R43, R50, 0x96, !PT ;  /* 0x0000002b30357212 */ /* 0x000fe400078e9632 */
[----:B------:R-:W-:Y:S02]  /*21400*/  LOP3.LUT R57, R54, R41, R37, 0x78, !PT ;  /* 0x0000002936397212 */ /* 0x000fe400078e7825 */
[----:B------:R-:W-:-:S02]  /*21410*/  LOP3.LUT R50, R27, R4, RZ, 0x3c, !PT ;  /* 0x000000041b327212 */ /* 0x000fc400078e3cff */
[----:B------:R-:W-:Y:S02]  /*21420*/  LOP3.LUT R48, R46, R52, R33, 0x1e, !PT ;  /* 0x000000342e307212 */ /* 0x000fe400078e1e21 */
[----:B------:R-:W-:Y:S02]  /*21430*/  LOP3.LUT R55, R5, R27, R4, 0xf6, !PT ;  /* 0x0000001b05377212 */ /* 0x000fe400078ef604 */
[----:B------:R-:W-:Y:S01]  /*21440*/  LOP3.LUT R35, R35, UR21, RZ, 0x3c, !PT ;  /* 0x0000001523237c12 */ /* 0x000fe2000f8e3cff */
[----:B------:R-:W1:Y:S01]  /*21450*/  LDCU.128 UR20, c[0x3][0x50] ;  /* 0x00c00a00ff1477ac */ /* 0x000e620008000c00 */
[----:B------:R-:W-:Y:S02]  /*21460*/  LOP3.LUT R47, R47, UR5, RZ, 0x3c, !PT ;  /* 0x000000052f2f7c12 */ /* 0x000fe4000f8e3cff */
[----:B------:R-:W-:Y:S01]  /*21470*/  LOP3.LUT R46, R51, R40, R46, 0x96, !PT ;  /* 0x00000028332e7212 */ /* 0x000fe200078e962e */
[----:B------:R-:W2:Y:S01]  /*21480*/  LDCU.128 UR4, c[0x3][0x20] ;  /* 0x00c00400ff0477ac */ /* 0x000ea20008000c00 */
[----:B------:R-:W-:-:S02]  /*21490*/  LOP3.LUT R34, R34, UR13, RZ, 0x3c, !PT ;  /* 0x0000000d22227c12 */ /* 0x000fc4000f8e3cff */
[----:B------:R-:W-:Y:S01]  /*214a0*/  LOP3.LUT R40, R57, R41, R32, 0x96, !PT ;  /* 0x0000002939287212 */ /* 0x000fe200078e9620 */
[----:B------:R-:W3:Y:S01]  /*214b0*/  LDCU.128 UR12, c[0x3][0x30] ;  /* 0x00c00600ff0c77ac */ /* 0x000ee20008000c00 */
[CCC-:B------:R-:W-:Y:S02]  /*214c0*/  LOP3.LUT R49, R5.reuse, R50.reuse, R36.reuse, 0x6c, !PT ;  /* 0x0000003205317212 */ /* 0x1c0fe400078e6c24 */
[----:B------:R-:W-:Y:S02]  /*214d0*/  LOP3.LUT R41, R5, R50, R36, 0x9c, !PT ;  /* 0x0000003205297212 */ /* 0x000fe400078e9c24 */
[----:B------:R-:W-:Y:S02]  /*214e0*/  LOP3.LUT R36, R55, R36, RZ, 0x3c, !PT ;  /* 0x0000002437247212 */ /* 0x000fe400078e3cff */
[----:B------:R-:W-:Y:S02]  /*214f0*/  LOP3.LUT R55, R35, R34, R47, 0x78, !PT ;  /* 0x0000002223377212 */ /* 0x000fe400078e782f */
[----:B------:R-:W-:-:S02]  /*21500*/  LOP3.LUT R4, R46, R33, RZ, 0x3c, !PT ;  /* 0x000000212e047212 */ /* 0x000fc400078e3cff */
[----:B------:R-:W-:Y:S02]  /*21510*/  LOP3.LUT R52, R38, R35, R47, 0x1e, !PT ;  /* 0x0000002326347212 */ /* 0x000fe400078e1e2f */
[----:B------:R-:W-:Y:S02]  /*21520*/  LOP3.LUT R38, R55, R34, R38, 0x96, !PT ;  /* 0x0000002237267212 */ /* 0x000fe400078e9626 */
[----:B------:R-:W-:Y:S02]  /*21530*/  LOP3.LUT R54, R32, R54, R37, 0x1e, !PT ;  /* 0x0000003620367212 */ /* 0x000fe400078e1e25 */
[C---:B------:R-:W-:Y:S02]  /*21540*/  LOP3.LUT R50, R48.reuse, R46, R33, 0xf6, !PT ;  /* 0x0000002e30327212 */ /* 0x040fe400078ef621 */
[CCC-:B------:R-:W-:Y:S02]  /*21550*/  LOP3.LUT R32, R48.reuse, R4.reuse, R51.reuse, 0x6c, !PT ;  /* 0x0000000430207212 */ /* 0x1c0fe400078e6c33 */
[----:B------:R-:W-:-:S02]  /*21560*/  LOP3.LUT R33, R48, R4, R51, 0x9c, !PT ;  /* 0x0000000430217212 */ /* 0x000fc400078e9c33 */
[----:B------:R-:W-:Y:S02]  /*21570*/  LOP3.LUT R5, R40, R37, RZ, 0x3c, !PT ;  /* 0x0000002528057212 */ /* 0x000fe400078e3cff */
[----:B------:R-:W-:Y:S02]  /*21580*/  LOP3.LUT R4, R38, R47, RZ, 0x3c, !PT ;  /* 0x0000002f26047212 */ /* 0x000fe400078e3cff */
[C---:B------:R-:W-:Y:S02]  /*21590*/  LOP3.LUT R48, R54.reuse, R40, R37, 0xf6, !PT ;  /* 0x0000002836307212 */ /* 0x040fe400078ef625 */
[----:B------:R-:W-:Y:S02]  /*215a0*/  LOP3.LUT R34, R54, R5, R57, 0x6c, !PT ;  /* 0x0000000536227212 */ /* 0x000fe400078e6c39 */
[C---:B------:R-:W-:Y:S02]  /*215b0*/  LOP3.LUT R56, R52.reuse, R38, R47, 0xf6, !PT ;  /* 0x0000002634387212 */ /* 0x040fe400078ef62f */
[----:B------:R-:W-:-:S02]  /*215c0*/  LOP3.LUT R35, R52, R4, R55, 0x6c, !PT ;  /* 0x0000000434237212 */ /* 0x000fc400078e6c37 */
[----:B------:R-:W-:Y:S02]  /*215d0*/  LOP3.LUT R54, R54, R5, R57, 0x9c, !PT ;  /* 0x0000000536367212 */ /* 0x000fe400078e9c39 */
[----:B------:R-:W-:Y:S02]  /*215e0*/  LOP3.LUT R52, R52, R4, R55, 0x9c, !PT ;  /* 0x0000000434347212 */ /* 0x000fe400078e9c37 */
[----:B------:R-:W4:Y:S01]  /*215f0*/  LDC.64 R4, c[0x3][RZ] ;  /* 0x00c00000ff047b82 */ /* 0x000f220000000a00 */
[----:B------:R-:W-:Y:S02]  /*21600*/  LOP3.LUT R37, R48, R57, RZ, 0x3c, !PT ;  /* 0x0000003930257212 */ /* 0x000fe400078e3cff */
[----:B------:R-:W-:Y:S02]  /*21610*/  SHF.L.W.U32.HI R48, R39, 0x5, R39 ;  /* 0x0000000527307819 */ /* 0x000fe40000010e27 */
[----:B--2---:R-:W-:Y:S02]  /*21620*/  LOP3.LUT R39, R23, UR6, RZ, 0x3c, !PT ;  /* 0x0000000617277c12 */ /* 0x004fe4000f8e3cff */
[----:B------:R-:W-:-:S02]  /*21630*/  LOP3.LUT R47, R31, UR4, RZ, 0x3c, !PT ;  /* 0x000000041f2f7c12 */ /* 0x000fc4000f8e3cff */
[----:B------:R-:W-:Y:S02]  /*21640*/  SHF.L.W.U32.HI R23, R29, 0x16, R29 ;  /* 0x000000161d177819 */ /* 0x000fe40000010e1d */
[----:B------:R-:W-:Y:S02]  /*21650*/  LOP3.LUT R31, R42, UR7, RZ, 0x3c, !PT ;  /* 0x000000072a1f7c12 */ /* 0x000fe4000f8e3cff */
[----:B------:R-:W-:Y:S01]  /*21660*/  LOP3.LUT R48, R48, UR5, RZ, 0x3c, !PT ;  /* 0x0000000530307c12 */ /* 0x000fe2000f8e3cff */
[----:B------:R-:W2:Y:S01]  /*21670*/  LDCU.128 UR4, c[0x3][0x60] ;  /* 0x00c00c00ff0477ac */ /* 0x000ea20008000c00 */
[----:B------:R-:W-:Y:S02]  /*21680*/  LOP3.LUT R29, R56, R55, RZ, 0x3c, !PT ;  /* 0x00000037381d7212 */ /* 0x000fe400078e3cff */
[----:B0-----:R-:W-:Y:S02]  /*21690*/  LOP3.LUT R55, R23, UR9, RZ, 0x3c, !PT ;  /* 0x0000000917377c12 */ /* 0x001fe4000f8e3cff */
[----:B------:R-:W-:-:S02]  /*216a0*/  SHF.L.W.U32.HI R23, R46, 0xd, R46 ;  /* 0x0000000d2e177819 */ /* 0x000fc40000010e2e */
[----:B------:R-:W-:Y:S02]  /*216b0*/  LOP3.LUT R56, R54, R37, RZ, 0x3c, !PT ;  /* 0x0000002536387212 */ /* 0x000fe400078e3cff */
[----:B------:R-:W-:Y:S02]  /*216c0*/  SHF.L.W.U32.HI R28, R28, 0x16, R28 ;  /* 0x000000161c1c7819 */ /* 0x000fe40000010e1c */
[----:B------:R-:W-:Y:S01]  /*216d0*/  SHF.L.W.U32.HI R54, R53, 0x5, R53 ;  /* 0x0000000535367819 */ /* 0x000fe20000010e35 */
[----:B------:R-:W-:Y:S01]  /*216e0*/  IMAD.SHL.U32 R53, R23, 0x8, RZ ;  /* 0x0000000817357824 */ /* 0x000fe200078e00ff */
[----:B------:R-:W-:Y:S02]  /*216f0*/  SHF.L.W.U32.HI R56, R56, 0x3, R56 ;  /* 0x0000000338387819 */ /* 0x000fe40000010e38 */
[----:B------:R-:W-:Y:S02]  /*21700*/  LOP3.LUT R46, R28, UR10, RZ, 0x3c, !PT ;  /* 0x0000000a1c2e7c12 */ /* 0x000fe4000f8e3cff */
[----:B------:R-:W-:-:S02]  /*21710*/  LOP3.LUT R42, R43, UR11, RZ, 0x3c, !PT ;  /* 0x0000000b2b2a7c12 */ /* 0x000fc4000f8e3cff */
[----:B------:R-:W-:Y:S02]  /*21720*/  LOP3.LUT R28, R50, R51, RZ, 0x3c, !PT ;  /* 0x00000033321c7212 */ /* 0x000fe400078e3cff */
[----:B------:R-:W-:Y:S02]  /*21730*/  SHF.L.W.U32.HI R50, R30, 0x5, R30 ;  /* 0x000000051e327819 */ /* 0x000fe40000010e1e */
[----:B------:R-:W-:Y:S02]  /*21740*/  LOP3.LUT R43, R52, R29, RZ, 0x3c, !PT ;  /* 0x0000001d342b7212 */ /* 0x000fe400078e3cff */
[C---:B------:R-:W-:Y:S02]  /*21750*/  LOP3.LUT R29, R56.reuse, R23, R29, 0x96, !PT ;  /* 0x00000017381d7212 */ /* 0x040fe400078e961d */
[----:B------:R-:W-:Y:S02]  /*21760*/  LOP3.LUT R49, R56, R49, R53, 0x96, !PT ;  /* 0x0000003138317212 */ /* 0x000fe400078e9635 */
[----:B------:R-:W-:-:S02]  /*21770*/  SHF.L.W.U32.HI R51, R45, 0x5, R45 ;  /* 0x000000052d337819 */ /* 0x000fc40000010e2d */
[----:B----4-:R-:W-:Y:S02]  /*21780*/  LOP3.LUT R50, R50, 0x4, R5, 0x96, !PT ;  /* 0x0000000432327812 */ /* 0x010fe400078e9605 */
[----:B------:R-:W-:Y:S02]  /*21790*/  SHF.L.W.U32.HI R30, R29, 0x1, R29 ;  /* 0x000000011d1e7819 */ /* 0x000fe40000010e1d */
[----:B------:R-:W-:Y:S02]  /*217a0*/  SHF.L.W.U32.HI R5, R44, 0x5, R44 ;  /* 0x000000052c057819 */ /* 0x000fe40000010e2c */
[----:B------:R-:W-:Y:S01]  /*217b0*/  LOP3.LUT R49, RZ, R49, RZ, 0x33, !PT ;  /* 0x00000031ff317212 */ /* 0x000fe200078e33ff */
[----:B------:R-:W-:Y:S01]  /*217c0*/  IMAD.SHL.U32 R44, R30, 0x80, RZ ;  /* 0x000000801e2c7824 */ /* 0x000fe200078e00ff */
[----:B--2---:R-:W-:Y:S02]  /*217d0*/  LOP3.LUT R51, R51, UR5, RZ, 0x3c, !PT ;  /* 0x0000000533337c12 */ /* 0x004fe4000f8e3cff */
[----:B------:R-:W-:Y:S01]  /*217e0*/  LOP3.LUT R54, R54, UR8, RZ, 0x3c, !PT ;  /* 0x0000000836367c12 */ /* 0x000fe2000f8e3cff */
[----:B------:R-:W0:Y:S01]  /*217f0*/  LDCU.128 UR8, c[0x3][0x20] ;  /* 0x00c00400ff0877ac */ /* 0x000e220008000c00 */
[----:B------:R-:W-:-:S02]  /*21800*/  LOP3.LUT R52, R5, R4, RZ, 0x3c, !PT ;  /* 0x0000000405347212 */ /* 0x000fc400078e3cff */
[----:B------:R-:W-:Y:S01]  /*21810*/  LOP3.LUT R57, R0, UR4, RZ, 0x3c, !PT ;  /* 0x0000000400397c12 */ /* 0x000fe2000f8e3cff */
[----:B------:R-:W2:Y:S01]  /*21820*/  LDC.64 R4, c[0x3][0x8] ;  /* 0x00c00200ff047b82 */ /* 0x000ea20000000a00 */
[----:B------:R-:W-:Y:S02]  /*21830*/  SHF.L.W.U32.HI R29, R49, 0x7, R49 ;  /* 0x00000007311d7819 */ /* 0x000fe40000010e31 */
[-C--:B------:R-:W-:Y:S02]  /*21840*/  LOP3.LUT R45, R51, R55.reuse, R50, 0x78, !PT ;  /* 0x00000037332d7212 */ /* 0x080fe400078e7832 */
[----:B------:R-:W-:Y:S02]  /*21850*/  LOP3.LUT R53, R57, R54, R52, 0x78, !PT ;  /* 0x0000003639357212 */ /* 0x000fe400078e7834 */
[----:B------:R-:W-:Y:S02]  /*21860*/  LOP3.LUT R0, R29, R44, R56, 0x96, !PT ;  /* 0x0000002c1d007212 */ /* 0x000fe400078e9638 */
[----:B------:R-:W-:-:S02]  /*21870*/  LOP3.LUT R49, R45, R55, R48, 0x96, !PT ;  /* 0x000000372d317212 */ /* 0x000fc400078e9630 */
[----:B------:R-:W-:Y:S02]  /*21880*/  LOP3.LUT R44, R48, R51, R50, 0x1e, !PT ;  /* 0x00000033302c7212 */ /* 0x000fe400078e1e32 */
[----:B------:R-:W-:Y:S02]  /*21890*/  LOP3.LUT R56, R47, R57, R52, 0x1e, !PT ;  /* 0x000000392f387212 */ /* 0x000fe400078e1e34 */
[----:B------:R-:W-:Y:S02]  /*218a0*/  LOP3.LUT R47, R53, R54, R47, 0x96, !PT ;  /* 0x00000036352f7212 */ /* 0x000fe400078e962f */
[----:B------:R-:W-:Y:S02]  /*218b0*/  LOP3.LUT R48, R49, R50, RZ, 0x3c, !PT ;  /* 0x0000003231307212 */ /* 0x000fe400078e3cff */
[----:B------:R-:W-:Y:S02]  /*218c0*/  LOP3.LUT R58, R44, R49, R50, 0xf6, !PT ;  /* 0x000000312c3a7212 */ /* 0x000fe400078ef632 */
[----:B------:R-:W-:-:S02]  /*218d0*/  LOP3.LUT R50, R14, UR6, RZ, 0x3c, !PT ;  /* 0x000000060e327c12 */ /* 0x000fc4000f8e3cff */
[----:B------:R-:W-:Y:S02]  /*218e0*/  LOP3.LUT R54, R47, R52, RZ, 0x3c, !PT ;  /* 0x000000342f367212 */ /* 0x000fe400078e3cff */
[----:B------:R-:W-:Y:S02]  /*218f0*/  LOP3.LUT R14, R56, R47, R52, 0xf6, !PT ;  /* 0x0000002f380e7212 */ /* 0x000fe400078ef634 */
[CCC-:B------:R-:W-:Y:S02]  /*21900*/  LOP3.LUT R51, R44.reuse, R48.reuse, R45.reuse, 0x6c, !PT ;  /* 0x000000302c337212 */ /* 0x1c0fe400078e6c2d */
[----:B------:R-:W-:Y:S02]  /*21910*/  LOP3.LUT R44, R44, R48, R45, 0x9c, !PT ;  /* 0x000000302c2c7212 */ /* 0x000fe400078e9c2d */
[----:B------:R-:W-:Y:S01]  /*21920*/  LOP3.LUT R48, R12, UR7, RZ, 0x3c, !PT ;  /* 0x000000070c307c12 */ /* 0x000fe2000f8e3cff */
[----:B------:R-:W4:Y:S01]  /*21930*/  LDCU.128 UR4, c[0x3][0x10] ;  /* 0x00c00200ff0477ac */ /* 0x000f220008000c00 */
        /* <DEDUP_REMOVED lines=9> */
[----:B--2---:R-:W-:Y:S01]  /*219d0*/  LOP3.LUT R55, R25, R4, RZ, 0x3c, !PT ;  /* 0x0000000419377212 */ /* 0x004fe200078e3cff */
[----:B------:R-:W-:Y:S01]  /*219e0*/  IMAD.SHL.U32 R52, R38, 0x8, RZ ;  /* 0x0000000826347824 */ /* 0x000fe200078e00ff */
[----:B------:R-:W-:Y:S02]  /*219f0*/  SHF.L.W.U32.HI R4, R13, 0x5, R13 ;  /* 0x000000050d047819 */ /* 0x000fe40000010e0d */
[----:B------:R-:W-:Y:S02]  /*21a00*/  LOP3.LUT R54, R40, R51, R54, 0x96, !PT ;  /* 0x0000003328367212 */ /* 0x000fe400078e9636 */
[----:B------:R-:W-:Y:S02]  /*21a10*/  LOP3.LUT R51, R4, R5, RZ, 0x3c, !PT ;  /* 0x0000000504337212 */ /* 0x000fe400078e3cff */
[----:B------:R-:W-:Y:S02]  /*21a20*/  LOP3.LUT R4, R40, R41, R36, 0x96, !PT ;  /* 0x0000002928047212 */ /* 0x000fe400078e9624 */
[----:B------:R-:W-:-:S02]  /*21a30*/  SHF.L.W.U32.HI R53, R53, 0x3, R53 ;  /* 0x0000000335357819 */ /* 0x000fc40000010e35 */
[----:B------:R-:W-:Y:S02]  /*21a40*/  LOP3.LUT R25, R50, R46, R55, 0x78, !PT ;  /* 0x0000002e32197212 */ /* 0x000fe400078e7837 */
[----:B------:R-:W-:Y:S02]  /*21a50*/  SHF.L.W.U32.HI R4, R4, 0x1, R4 ;  /* 0x0000000104047819 */ /* 0x000fe40000010e04 */
[C---:B------:R-:W-:Y:S02]  /*21a60*/  LOP3.LUT R37, R53.reuse, R38, R37, 0x96, !PT ;  /* 0x0000002635257212 */ /* 0x040fe400078e9625 */
[----:B------:R-:W-:Y:S02]  /*21a70*/  LOP3.LUT R54, RZ, R54, RZ, 0x33, !PT ;  /* 0x00000036ff367212 */ /* 0x000fe400078e33ff */
[----:B------:R-:W-:Y:S02]  /*21a80*/  LOP3.LUT R12, R53, R12, R52, 0x96, !PT ;  /* 0x0000000c350c7212 */ /* 0x000fe400078e9634 */
[----:B------:R-:W-:-:S02]  /*21a90*/  LOP3.LUT R50, R39, R50, R55, 0x1e, !PT ;  /* 0x0000003227327212 */ /* 0x000fc400078e1e37 */
[----:B------:R-:W-:Y:S01]  /*21aa0*/  LOP3.LUT R46, R25, R46, R39, 0x96, !PT ;  /* 0x0000002e192e7212 */ /* 0x000fe200078e9627 */
[----:B------:R-:W-:Y:S01]  /*21ab0*/  IMAD.SHL.U32 R39, R4, 0x80, RZ ;  /* 0x0000008004277824 */ /* 0x000fe200078e00ff */
[----:B------:R-:W-:Y:S02]  /*21ac0*/  LOP3.LUT R52, R48, R42, R51, 0x78, !PT ;  /* 0x0000002a30347212 */ /* 0x000fe400078e7833 */
[----:B------:R-:W-:Y:S02]  /*21ad0*/  SHF.L.W.U32.HI R37, R37, 0x1, R37 ;  /* 0x0000000125257819 */ /* 0x000fe40000010e25 */
[----:B------:R-:W-:Y:S02]  /*21ae0*/  SHF.L.W.U32.HI R13, R54, 0x7, R54 ;  /* 0x00000007360d7819 */ /* 0x000fe40000010e36 */
[----:B------:R-:W-:Y:S01]  /*21af0*/  LOP3.LUT R12, RZ, R12, RZ, 0x33, !PT ;  /* 0x0000000cff0c7212 */ /* 0x000fe200078e33ff */
[----:B------:R-:W-:Y:S01]  /*21b00*/  IMAD.SHL.U32 R5, R37, 0x80, RZ ;  /* 0x0000008025057824 */ /* 0x000fe200078e00ff */
[----:B------:R-:W-:-:S02]  /*21b10*/  LOP3.LUT R36, R52, R42, R31, 0x96, !PT ;  /* 0x0000002a34247212 */ /* 0x000fc400078e961f */
[----:B------:R-:W-:Y:S02]  /*21b20*/  LOP3.LUT R57, R31, R48, R51, 0x1e, !PT ;  /* 0x000000301f397212 */ /* 0x000fe400078e1e33 */
[----:B------:R-:W-:Y:S02]  /*21b30*/  LOP3.LUT R31, R13, R39, R40, 0x96, !PT ;  /* 0x000000270d1f7212 */ /* 0x000fe400078e9628 */
[----:B------:R-:W-:Y:S02]  /*21b40*/  SHF.L.W.U32.HI R12, R12, 0x7, R12 ;  /* 0x000000070c0c7819 */ /* 0x000fe40000010e0c */
[----:B------:R-:W-:Y:S02]  /*21b50*/  LOP3.LUT R40, R50, R46, R55, 0xf6, !PT ;  /* 0x0000002e32287212 */ /* 0x000fe400078ef637 */
[----:B------:R-:W-:Y:S02]  /*21b60*/  LOP3.LUT R48, R36, R51, RZ, 0x3c, !PT ;  /* 0x0000003324307212 */ /* 0x000fe400078e3cff */
[----:B------:R-:W-:-:S02]  /*21b70*/  LOP3.LUT R55, R46, R55, RZ, 0x3c, !PT ;  /* 0x000000372e377212 */ /* 0x000fc400078e3cff */
[----:B------:R-:W-:Y:S02]  /*21b80*/  LOP3.LUT R5, R12, R5, R53, 0x96, !PT ;  /* 0x000000050c057212 */ /* 0x000fe400078e9635 */
[C---:B------:R-:W-:Y:S02]  /*21b90*/  LOP3.LUT R53, R57.reuse, R36, R51, 0xf6, !PT ;  /* 0x0000002439357212 */ /* 0x040fe400078ef633 */
[----:B------:R-:W-:Y:S02]  /*21ba0*/  LOP3.LUT R39, R40, R25, RZ, 0x3c, !PT ;  /* 0x0000001928277212 */ /* 0x000fe400078e3cff */
[CCC-:B------:R-:W-:Y:S02]  /*21bb0*/  LOP3.LUT R54, R57.reuse, R48.reuse, R52.reuse, 0x9c, !PT ;  /* 0x0000003039367212 */ /* 0x1c0fe400078e9c34 */
[----:B------:R-:W-:Y:S02]  /*21bc0*/  LOP3.LUT R42, R50, R55, R25, 0x9c, !PT ;  /* 0x00000037322a7212 */ /* 0x000fe400078e9c19 */
[----:B------:R-:W-:-:S02]  /*21bd0*/  LOP3.LUT R57, R57, R48, R52, 0x6c, !PT ;  /* 0x0000003039397212 */ /* 0x000fc400078e6c34 */
[----:B------:R-:W-:Y:S02]  /*21be0*/  SHF.L.W.U32.HI R48, R47, 0xd, R47 ;  /* 0x0000000d2f307819 */ /* 0x000fe40000010e2f */
[----:B------:R-:W-:Y:S02]  /*21bf0*/  LOP3.LUT R42, R42, R39, RZ, 0x3c, !PT ;  /* 0x000000272a2a7212 */ /* 0x000fe400078e3cff */
[----:B------:R-:W-:Y:S01]  /*21c00*/  LOP3.LUT R51, R53, R52, RZ, 0x3c, !PT ;  /* 0x0000003435337212 */ /* 0x000fe200078e3cff */
[----:B------:R-:W-:Y:S01]  /*21c10*/  IMAD.SHL.U32 R47, R48, 0x8, RZ ;  /* 0x00000008302f7824 */ /* 0x000fe200078e00ff */
[----:B------:R-:W-:Y:S02]  /*21c20*/  SHF.L.W.U32.HI R42, R42, 0x3, R42 ;  /* 0x000000032a2a7819 */ /* 0x000fe40000010e2a */
[----:B------:R-:W-:Y:S02]  /*21c30*/  SHF.L.W.U32.HI R40, R49, 0xd, R49 ;  /* 0x0000000d31287819 */ /* 0x000fe40000010e31 */
[----:B------:R-:W-:-:S02]  /*21c40*/  LOP3.LUT R45, R58, R45, RZ, 0x3c, !PT ;  /* 0x0000002d3a2d7212 */ /* 0x000fc400078e3cff */
[----:B------:R-:W-:Y:S01]  /*21c50*/  LOP3.LUT R54, R54, R51, RZ, 0x3c, !PT ;  /* 0x0000003336367212 */ /* 0x000fe200078e3cff */
[----:B------:R-:W-:Y:S01]  /*21c60*/  IMAD.SHL.U32 R49, R40, 0x8, RZ ;  /* 0x0000000828317824 */ /* 0x000fe200078e00ff */
[----:B------:R-:W-:Y:S02]  /*21c70*/  LOP3.LUT R50, R50, R55, R25, 0x6c, !PT ;  /* 0x0000003732327212 */ /* 0x000fe400078e6c19 */
[----:B------:R-:W-:Y:S02]  /*21c80*/  SHF.L.W.U32.HI R46, R46, 0xd, R46 ;  /* 0x0000000d2e2e7819 */ /* 0x000fe40000010e2e */
[----:B------:R-:W-:Y:S02]  /*21c90*/  LOP3.LUT R25, R42, R57, R47, 0x96, !PT ;  /* 0x000000392a197212 */ /* 0x000fe400078e962f */
[----:B------:R-:W-:Y:S02]  /*21ca0*/  LOP3.LUT R33, R33, R28, RZ, 0x3c, !PT ;  /* 0x0000001c21217212 */ /* 0x000fe400078e3cff */
[----:B------:R-:W-:Y:S01]  /*21cb0*/  SHF.L.W.U32.HI R47, R27, 0xd, R27 ;  /* 0x0000000d1b2f7819 */ /* 0x000fe20000010e1b */
[----:B------:R-:W-:Y:S01]  /*21cc0*/  IMAD.SHL.U32 R27, R46, 0x8, RZ ;  /* 0x000000082e1b7824 */ /* 0x000fe200078e00ff */
[----:B------:R-:W-:-:S02]  /*21cd0*/  SHF.L.W.U32.HI R53, R54, 0x3, R54 ;  /* 0x0000000336357819 */ /* 0x000fc40000010e36 */
[----:B------:R-:W-:Y:S02]  /*21ce0*/  LOP3.LUT R55, R44, R45, RZ, 0x3c, !PT ;  /* 0x0000002d2c377212 */ /* 0x000fe400078e3cff */
[----:B------:R-:W-:Y:S01]  /*21cf0*/  SHF.L.W.U32.HI R44, R33, 0x3, R33 ;  /* 0x00000003212c7819 */ /* 0x000fe20000010e21 */
[----:B------:R-:W-:Y:S01]  /*21d00*/  IMAD.SHL.U32 R33, R47, 0x8, RZ ;  /* 0x000000082f217824 */ /* 0x000fe200078e00ff */
[----:B------:R-:W-:Y:S02]  /*21d10*/  LOP3.LUT R32, R53, R32, R49, 0x96, !PT ;  /* 0x0000002035207212 */ /* 0x000fe400078e9631 */
[----:B------:R-:W-:Y:S02]  /*21d20*/  SHF.L.W.U32.HI R55, R55, 0x3, R55 ;  /* 0x0000000337377819 */ /* 0x000fe40000010e37 */
[----:B------:R-:W-:Y:S02]  /*21d30*/  LOP3.LUT R27, R44, R35, R27, 0x96, !PT ;  /* 0x000000232c1b7212 */ /* 0x000fe400078e961b */
[----:B------:R-:W-:-:S02]  /*21d40*/  LOP3.LUT R49, RZ, R32, RZ, 0x33, !PT ;  /* 0x00000020ff317212 */ /* 0x000fc400078e33ff */
[----:B------:R-:W-:Y:S02]  /*21d50*/  LOP3.LUT R35, R55, R50, R33, 0x96, !PT ;  /* 0x0000003237237212 */ /* 0x000fe400078e9621 */
[----:B------:R-:W-:Y:S02]  /*21d60*/  SHF.L.W.U32.HI R32, R36, 0xd, R36 ;  /* 0x0000000d24207819 */ /* 0x000fe40000010e24 */
[----:B------:R-:W-:Y:S02]  /*21d70*/  LOP3.LUT R33, R42, R48, R45, 0x96, !PT ;  /* 0x000000302a217212 */ /* 0x000fe400078e962d */
[----:B------:R-:W-:Y:S01]  /*21d80*/  SHF.L.W.U32.HI R45, R43, 0x3, R43 ;  /* 0x000000032b2d7819 */ /* 0x000fe20000010e2b */
[----:B------:R-:W-:Y:S01]  /*21d90*/  IMAD.SHL.U32 R52, R32, 0x8, RZ ;  /* 0x0000000820347824 */ /* 0x000fe200078e00ff */
[----:B------:R-:W-:Y:S02]  /*21da0*/  SHF.L.W.U32.HI R43, R33, 0x1, R33 ;  /* 0x00000001212b7819 */ /* 0x000fe40000010e21 */
[----:B------:R-:W-:-:S02]  /*21db0*/  LOP3.LUT R25, RZ, R25, RZ, 0x33, !PT ;  /* 0x00000019ff197212 */ /* 0x000fc400078e33ff */
[----:B------:R-:W-:Y:S01]  /*21dc0*/  LOP3.LUT R50, R44, R46, R51, 0x96, !PT ;  /* 0x0000002e2c327212 */ /* 0x000fe200078e9633 */
[----:B------:R-:W-:Y:S01]  /*21dd0*/  IMAD.SHL.U32 R33, R43, 0x80, RZ ;  /* 0x000000802b217824 */ /* 0x000fe200078e00ff */
[----:B------:R-:W-:Y:S02]  /*21de0*/  LOP3.LUT R52, R45, R34, R52, 0x96, !PT ;  /* 0x000000222d347212 */ /* 0x000fe400078e9634 */
[----:B------:R-:W-:Y:S02]  /*21df0*/  SHF.L.W.U32.HI R25, R25, 0x7, R25 ;  /* 0x0000000719197819 */ /* 0x000fe40000010e19 */
[----:B------:R-:W-:Y:S02]  /*21e00*/  LOP3.LUT R34, RZ, R27, RZ, 0x33, !PT ;  /* 0x0000001bff227212 */ /* 0x000fe400078e33ff */
[----:B------:R-:W-:Y:S02]  /*21e10*/  SHF.L.W.U32.HI R50, R50, 0x1, R50 ;  /* 0x0000000132327819 */ /* 0x000fe40000010e32 */
[----:B------:R-:W-:-:S02]  /*21e20*/  LOP3.LUT R14, R55, R47, R14, 0x96, !PT ;  /* 0x0000002f370e7212 */ /* 0x000fc400078e960e */
[----:B------:R-:W-:Y:S02]  /*21e30*/  LOP3.LUT R27, R25, R33, R42, 0x96, !PT ;  /* 0x00000021191b7212 */ /* 0x000fe400078e962a */
[----:B------:R-:W-:Y:S01]  /*21e40*/  SHF.L.W.U32.HI R33, R34, 0x7, R34 ;  /* 0x0000000722217819 */ /* 0x000fe20000010e22 */
[----:B------:R-:W-:Y:S01]  /*21e50*/  IMAD.SHL.U32 R34, R50, 0x80, RZ ;  /* 0x0000008032227824 */ /* 0x000fe200078e00ff */
[----:B------:R-:W-:Y:S02]  /*21e60*/  SHF.L.W.U32.HI R42, R14, 0x1, R14 ;  /* 0x000000010e2a7819 */ /* 0x000fe40000010e0e */
[----:B------:R-:W-:Y:S02]  /*21e70*/  LOP3.LUT R28, R45, R32, R28, 0x96, !PT ;  /* 0x000000202d1c7212 */ /* 0x000fe400078e961c */
[----:B------:R-:W-:Y:S01]  /*21e80*/  LOP3.LUT R39, R53, R40, R39, 0x96, !PT ;  /* 0x0000002835277212 */ /* 0x000fe200078e9627 */
[----:B------:R-:W-:Y:S01]  /*21e90*/  IMAD.SHL.U32 R51, R42, 0x80, RZ ;  /* 0x000000802a337824 */ /* 0x000fe200078e00ff */
[----:B------:R-:W-:-:S02]  /*21ea0*/  LOP3.LUT R35, RZ, R35, RZ, 0x33, !PT ;  /* 0x00000023ff237212 */ /* 0x000fc400078e33ff */
[----:B------:R-:W-:Y:S02]  /*21eb0*/  SHF.L.W.U32.HI R14, R28, 0x1, R28 ;  /* 0x000000011c0e7819 */ /* 0x000fe40000010e1c */
[----:B------:R-:W-:Y:S02]  /*21ec0*/  LOP3.LUT R52, RZ, R52, RZ, 0x33, !PT ;  /* 0x00000034ff347212 */ /* 0x000fe400078e33ff */
[----:B------:R-:W-:Y:S02]  /*21ed0*/  LOP3.LUT R48, R25, R43, R48, 0x96, !PT ;  /* 0x0000002b19307212 */ /* 0x000fe400078e9630 */
[----:B------:R-:W-:Y:S02]  /*21ee0*/  LOP3.LUT R34, R33, R34, R44, 0x96, !PT ;  /* 0x0000002221227212 */ /* 0x000fe400078e962c */
[----:B------:R-:W-:Y:S02]  /*21ef0*/  SHF.L.W.U32.HI R43, R43, 0xd, R43 ;  /* 0x0000000d2b2b7819 */ /* 0x000fe40000010e2b */
[----:B------:R-:W-:-:S02]  /*21f00*/  SHF.L.W.U32.HI R39, R39, 0x1, R39 ;  /* 0x0000000127277819 */ /* 0x000fc40000010e27 */
[----:B------:R-:W-:Y:S01]  /*21f10*/  SHF.L.W.U32.HI R44, R35, 0x7, R35 ;  /* 0x00000007232c7819 */ /* 0x000fe20000010e23 */
[----:B------:R-:W-:Y:S01]  /*21f20*/  IMAD.SHL.U32 R54, R43, 0x8, RZ ;  /* 0x000000082b367824 */ /* 0x000fe200078e00ff */
[----:B------:R-:W-:Y:S01]  /*21f30*/  SHF.L.W.U32.HI R35, R52, 0x7, R52 ;  /* 0x0000000734237819 */ /* 0x000fe20000010e34 */
[----:B------:R-:W-:Y:S01]  /*21f40*/  IMAD.SHL.U32 R52, R14, 0x80, RZ ;  /* 0x000000800e347824 */ /* 0x000fe200078e00ff */
[----:B------:R-:W-:Y:S01]  /*21f50*/  LOP3.LUT R28, R44, R51, R55, 0x96, !PT ;  /* 0x000000332c1c7212 */ /* 0x000fe200078e9637 */
[----:B------:R-:W-:Y:S01]  /*21f60*/  IMAD.SHL.U32 R36, R39, 0x80, RZ ;  /* 0x0000008027247824 */ /* 0x000fe200078e00ff */
[----:B------:R-:W-:Y:S02]  /*21f70*/  SHF.L.W.U32.HI R51, R14, 0x3, R14 ;  /* 0x000000030e337819 */ /* 0x000fe40000010e0e */
[----:B------:R-:W-:Y:S02]  /*21f80*/  SHF.L.W.U32.HI R49, R49, 0x7, R49 ;  /* 0x0000000731317819 */ /* 0x000fe40000010e31 */
[----:B------:R-:W-:-:S02]  /*21f90*/  LOP3.LUT R45, R35, R52, R45, 0x96, !PT ;  /* 0x00000034232d7212 */ /* 0x000fc400078e962d */
[----:B------:R-:W-:Y:S02]  /*21fa0*/  LOP3.LUT R38, R12, R37, R38, 0x96, !PT ;  /* 0x000000250c267212 */ /* 0x000fe400078e9626 */
[----:B------:R-:W-:Y:S02]  /*21fb0*/  LOP3.LUT R14, R35, R14, R32, 0x96, !PT ;  /* 0x0000000e230e7212 */ /* 0x000fe400078e9620 */
[----:B------:R-:W-:Y:S02]  /*21fc0*/  LOP3.LUT R52, R51, R54, R37, 0x96, !PT ;  /* 0x0000003633347212 */ /* 0x000fe400078e9625 */
[C---:B------:R-:W-:Y:S02]  /*21fd0*/  LOP3.LUT R36, R49.reuse, R36, R53, 0x96, !PT ;  /* 0x0000002431247212 */ /* 0x040fe400078e9635 */
[C---:B------:R-:W-:Y:S02]  /*21fe0*/  LOP3.LUT R32, R49.reuse, R39, R40, 0x96, !PT ;  /* 0x0000002731207212 */ /* 0x040fe400078e9628 */
[----:B------:R-:W-:-:S02]  /*21ff0*/  SHF.L.W.U32.HI R37, R49, 0x3, R49 ;  /* 0x0000000331257819 */ /* 0x000fc40000010e31 */
[----:B------:R-:W-:Y:S02]  /*22000*/  LOP3.LUT R49, R44, R42, R47, 0x96, !PT ;  /* 0x0000002a2c317212 */ /* 0x000fe400078e962f */
[----:B------:R-:W-:Y:S02]  /*22010*/  LOP3.LUT R40, R29, R30, R23, 0x96, !PT ;  /* 0x0000001e1d287212 */ /* 0x000fe400078e9617 */
[----:B------:R-:W-:Y:S02]  /*22020*/  SHF.L.W.U32.HI R47, R38, 0x5, R38 ;  /* 0x00000005262f7819 */ /* 0x000fe40000010e26 */
[----:B------:R-:W-:Y:S02]  /*22030*/  LOP3.LUT R23, R33, R50, R46, 0x96, !PT ;  /* 0x0000003221177212 */ /* 0x000fe400078e962e */
[----:B------:R-:W-:Y:S02]  /*22040*/  SHF.L.W.U32.HI R38, R48, 0x5, R48 ;  /* 0x0000000530267819 */ /* 0x000fe40000010e30 */
[----:B------:R-:W-:-:S02]  /*22050*/  LOP3.LUT R46, R51, R43, R50, 0x96, !PT ;  /* 0x0000002b332e7212 */ /* 0x000fc400078e9632 */
        /* <DEDUP_REMOVED lines=10> */
[----:B------:R-:W-:Y:S02]  /*22100*/  SHF.L.W.U32.HI R52, R45, 0x16, R45 ;  /* 0x000000162d347819 */ /* 0x000fe40000010e2d */
[----:B------:R-:W-:Y:S01]  /*22110*/  LOP3.LUT R41, R13, R4, R41, 0x96, !PT ;  /* 0x000000040d297212 */ /* 0x000fe200078e9629 */
[----:B------:R-:W-:Y:S01]  /*22120*/  IMAD.SHL.U32 R13, R50, 0x8, RZ ;  /* 0x00000008320d7824 */ /* 0x000fe200078e00ff */
[----:B------:R-:W-:Y:S02]  /*22130*/  SHF.L.W.U32.HI R45, R31, 0xd, R31 ;  /* 0x0000000d1f2d7819 */ /* 0x000fe40000010e1f */
[----:B------:R-:W-:-:S02]  /*22140*/  LOP3.LUT R23, R47, R50, R23, 0x96, !PT ;  /* 0x000000322f177212 */ /* 0x000fc400078e9617 */
[----:B------:R-:W-:Y:S02]  /*22150*/  LOP3.LUT R31, R37, R48, R44, 0x96, !PT ;  /* 0x00000030251f7212 */ /* 0x000fe400078e962c */
[----:B------:R-:W-:Y:S02]  /*22160*/  LOP3.LUT R49, R46, R49, R51, 0x96, !PT ;  /* 0x000000312e317212 */ /* 0x000fe400078e9633 */
[----:B------:R-:W-:Y:S01]  /*22170*/  SHF.L.W.U32.HI R51, R0, 0x16, R0 ;  /* 0x0000001600337819 */ /* 0x000fe20000010e00 */
[----:B------:R-:W-:Y:S01]  /*22180*/  IMAD.SHL.U32 R0, R45, 0x8, RZ ;  /* 0x000000082d007824 */ /* 0x000fe200078e00ff */
[----:B------:R-:W-:Y:S02]  /*22190*/  SHF.L.W.U32.HI R23, R23, 0x1, R23 ;  /* 0x0000000117177819 */ /* 0x000fe40000010e17 */
[----:B------:R-:W-:Y:S02]  /*221a0*/  LOP3.LUT R29, R37, R54, R29, 0x96, !PT ;  /* 0x00000036251d7212 */ /* 0x000fe400078e961d */
[----:B------:R-:W-:-:S02]  /*221b0*/  LOP3.LUT R56, R47, R13, R56, 0x96, !PT ;  /* 0x0000000d2f387212 */ /* 0x000fc400078e9638 */
[----:B------:R-:W-:Y:S02]  /*221c0*/  SHF.L.W.U32.HI R52, R52, 0x3, R52 ;  /* 0x0000000334347819 */ /* 0x000fe40000010e34 */
[----:B------:R-:W-:Y:S01]  /*221d0*/  SHF.L.W.U32.HI R31, R31, 0x1, R31 ;  /* 0x000000011f1f7819 */ /* 0x000fe20000010e1f */
[----:B------:R-:W-:Y:S01]  /*221e0*/  IMAD.SHL.U32 R44, R23, 0x80, RZ ;  /* 0x00000080172c7824 */ /* 0x000fe200078e00ff */
[----:B------:R-:W-:Y:S01]  /*221f0*/  SHF.L.W.U32.HI R36, R36, 0x16, R36 ;  /* 0x0000001624247819 */ /* 0x000fe20000010e24 */
[----:B------:R-:W2:Y:S01]  /*22200*/  LDG.E.U8 R13, desc[UR16][R2.64+0x18] ;  /* 0x00001810020d7981 */ /* 0x000ea2000c1e1100 */
        /* <DEDUP_REMOVED lines=11> */
[----:B0-----:R-:W-:Y:S02]  /*222c0*/  LOP3.LUT R37, R42, UR8, RZ, 0x3c, !PT ;  /* 0x000000082a257c12 */ /* 0x001fe4000f8e3cff */
[----:B------:R-:W-:Y:S02]  /*222d0*/  LOP3.LUT R29, R38, UR11, RZ, 0x3c, !PT ;  /* 0x0000000b261d7c12 */ /* 0x000fe4000f8e3cff */
[----:B------:R-:W-:Y:S02]  /*222e0*/  LOP3.LUT R42, R54, R31, R48, 0x96, !PT ;  /* 0x0000001f362a7212 */ /* 0x000fe400078e9630 */
[----:B------:R-:W-:Y:S02]  /*222f0*/  LOP3.LUT R38, R47, UR9, RZ, 0x3c, !PT ;  /* 0x000000092f267c12 */ /* 0x000fe4000f8e3cff */
[----:B-1----:R-:W-:-:S02]  /*22300*/  LOP3.LUT R55, R55, UR23, RZ, 0x3c, !PT ;  /* 0x0000001737377c12 */ /* 0x002fc4000f8e3cff */
[----:B----4-:R-:W-:Y:S02]  /*22310*/  LOP3.LUT R5, R56, UR7, RZ, 0x3c, !PT ;  /* 0x0000000738057c12 */ /* 0x010fe4000f8e3cff */
[----:B------:R-:W-:Y:S02]  /*22320*/  LOP3.LUT R54, R54, UR27, RZ, 0x3c, !PT ;  /* 0x0000001b36367c12 */ /* 0x000fe4000f8e3cff */
[----:B---3--:R-:W-:Y:S01]  /*22330*/  LOP3.LUT R47, R30, UR13, RZ, 0x3c, !PT ;  /* 0x0000000d1e2f7c12 */ /* 0x008fe2000f8e3cff */
[----:B------:R-:W-:Y:S01]  /*22340*/  IMAD.SHL.U32 R30, R36, 0x80, RZ ;  /* 0x00000080241e7824 */ /* 0x000fe200078e00ff */
[----:B------:R-:W-:Y:S02]  /*22350*/  LOP3.LUT R4, R4, UR15, RZ, 0x3c, !PT ;  /* 0x0000000f04047c12 */ /* 0x000fe4000f8e3cff */
[----:B------:R-:W-:Y:S02]  /*22360*/  SHF.L.W.U32.HI R53, R51, 0x7, R51 ;  /* 0x0000000733357819 */ /* 0x000fe40000010e33 */
[----:B------:R-:W-:-:S02]  /*22370*/  LOP3.LUT R48, R46, UR14, RZ, 0x3c, !PT ;  /* 0x0000000e2e307c12 */ /* 0x000fc4000f8e3cff */
[--C-:B------:R-:W-:Y:S02]  /*22380*/  LOP3.LUT R46, R54, R55, R5.reuse, 0x78, !PT ;  /* 0x00000037362e7212 */ /* 0x100fe400078e7805 */
[----:B------:R-:W-:Y:S02]  /*22390*/  LOP3.LUT R51, R4, R54, R5, 0x1e, !PT ;  /* 0x0000003604337212 */ /* 0x000fe400078e1e05 */
[----:B------:R-:W-:Y:S01]  /*223a0*/  LOP3.LUT R0, R39, UR10, RZ, 0x3c, !PT ;  /* 0x0000000a27007c12 */ /* 0x000fe2000f8e3cff */
[----:B------:R-:W0:Y:S01]  /*223b0*/  LDCU.128 UR8, c[0x3][0x60] ;  /* 0x00c00c00ff0877ac */ /* 0x000e220008000c00 */
[----:B------:R-:W-:Y:S02]  /*223c0*/  SHF.L.W.U32.HI R54, R41, 0x5, R41 ;  /* 0x0000000529367819 */ /* 0x000fe40000010e29 */
[----:B------:R-:W-:Y:S02]  /*223d0*/  LOP3.LUT R39, R56, R23, R50, 0x96, !PT ;  /* 0x0000001738277212 */ /* 0x000fe400078e9632 */
[----:B------:R-:W-:-:S02]  /*223e0*/  LOP3.LUT R52, R53, R30, R52, 0x96, !PT ;  /* 0x0000001e35347212 */ /* 0x000fc400078e9634 */
[----:B------:R-:W-:Y:S02]  /*223f0*/  SHF.L.W.U32.HI R50, R49, 0x16, R49 ;  /* 0x0000001631327819 */ /* 0x000fe40000010e31 */
[----:B------:R-:W-:Y:S02]  /*22400*/  LOP3.LUT R30, R46, R55, R4, 0x96, !PT ;  /* 0x000000372e1e7212 */ /* 0x000fe400078e9604 */
[----:B------:R-:W-:Y:S02]  /*22410*/  LOP3.LUT R4, R33, UR25, RZ, 0x3c, !PT ;  /* 0x0000001921047c12 */ /* 0x000fe4000f8e3cff */
[----:B------:R-:W-:Y:S02]  /*22420*/  LOP3.LUT R49, R53, R36, R45, 0x96, !PT ;  /* 0x0000002435317212 */ /* 0x000fe400078e962d */
[----:B------:R-:W-:Y:S02]  /*22430*/  SHF.L.W.U32.HI R33, R40, 0x5, R40 ;  /* 0x0000000528217819 */ /* 0x000fe40000010e28 */
[----:B------:R-:W-:-:S02]  /*22440*/  SHF.L.W.U32.HI R43, R43, 0x16, R43 ;  /* 0x000000162b2b7819 */ /* 0x000fc40000010e2b */
[----:B------:R-:W-:Y:S02]  /*22450*/  SHF.L.W.U32.HI R34, R34, 0x16, R34 ;  /* 0x0000001622227819 */ /* 0x000fe40000010e22 */
[----:B------:R-:W-:Y:S02]  /*22460*/  LOP3.LUT R35, R35, UR26, RZ, 0x3c, !PT ;  /* 0x0000001a23237c12 */ /* 0x000fe4000f8e3cff */
[----:B------:R-:W-:Y:S02]  /*22470*/  LOP3.LUT R54, R54, UR6, RZ, 0x3c, !PT ;  /* 0x0000000636367c12 */ /* 0x000fe4000f8e3cff */
[----:B------:R-:W-:Y:S02]  /*22480*/  LOP3.LUT R53, R53, UR22, RZ, 0x3c, !PT ;  /* 0x0000001635357c12 */ /* 0x000fe4000f8e3cff */
[----:B------:R-:W-:Y:S01]  /*22490*/  LOP3.LUT R40, R43, UR24, RZ, 0x3c, !PT ;  /* 0x000000182b287c12 */ /* 0x000fe2000f8e3cff */
[----:B------:R-:W1:Y:S01]  /*224a0*/  LDCU.128 UR24, c[0x3][0x150] ;  /* 0x00c02a00ff1877ac */ /* 0x000e620008000c00 */
[----:B------:R-:W-:-:S02]  /*224b0*/  LOP3.LUT R33, R33, UR4, RZ, 0x3c, !PT ;  /* 0x0000000421217c12 */ /* 0x000fc4000f8e3cff */
[----:B------:R-:W-:Y:S02]  /*224c0*/  LOP3.LUT R34, R34, UR20, RZ, 0x3c, !PT ;  /* 0x0000001422227c12 */ /* 0x000fe4000f8e3cff */
[--C-:B------:R-:W-:Y:S02]  /*224d0*/  LOP3.LUT R45, R35, R53, R54.reuse, 0x78, !PT ;  /* 0x00000035232d7212 */ /* 0x100fe400078e7836 */
[----:B------:R-:W-:Y:S02]  /*224e0*/  LOP3.LUT R41, R30, R5, RZ, 0x3c, !PT ;  /* 0x000000051e297212 */ /* 0x000fe400078e3cff */
[----:B------:R-:W-:Y:S01]  /*224f0*/  LOP3.LUT R50, R50, UR12, RZ, 0x3c, !PT ;  /* 0x0000000c32327c12 */ /* 0x000fe2000f8e3cff */
[----:B------:R-:W3:Y:S01]  /*22500*/  LDCU.128 UR12, c[0x3][0x120] ;  /* 0x00c02400ff0c77ac */ /* 0x000ee20008000c00 */
[----:B------:R-:W-:Y:S02]  /*22510*/  LOP3.LUT R58, R48, R35, R54, 0x1e, !PT ;  /* 0x00000023303a7212 */ /* 0x000fe400078e1e36 */
[----:B------:R-:W-:-:S02]  /*22520*/  LOP3.LUT R5, R51, R30, R5, 0xf6, !PT ;  /* 0x0000001e33057212 */ /* 0x000fc400078ef605 */
[----:B------:R-:W-:Y:S02]  /*22530*/  SHF.L.W.U32.HI R56, R44, 0x16, R44 ;  /* 0x000000162c387819 */ /* 0x000fe40000010e2c */
[----:B------:R-:W-:Y:S02]  /*22540*/  LOP3.LUT R43, R40, R34, R33, 0x78, !PT ;  /* 0x00000022282b7212 */ /* 0x000fe400078e7821 */
[----:B------:R-:W-:Y:S02]  /*22550*/  LOP3.LUT R35, R45, R53, R48, 0x96, !PT ;  /* 0x000000352d237212 */ /* 0x000fe400078e9630 */
[----:B------:R-:W-:Y:S02]  /*22560*/  SHF.L.W.U32.HI R52, R52, 0x16, R52 ;  /* 0x0000001634347819 */ /* 0x000fe40000010e34 */
[CCC-:B------:R-:W-:Y:S02]  /*22570*/  LOP3.LUT R48, R51.reuse, R41.reuse, R46.reuse, 0x6c, !PT ;  /* 0x0000002933307212 */ /* 0x1c0fe400078e6c2e */
[----:B------:R-:W-:-:S02]  /*22580*/  LOP3.LUT R41, R51, R41, R46, 0x9c, !PT ;  /* 0x0000002933297212 */ /* 0x000fc400078e9c2e */
[----:B------:R-:W-:Y:S02]  /*22590*/  LOP3.LUT R40, R50, R40, R33, 0x1e, !PT ;  /* 0x0000002832287212 */ /* 0x000fe400078e1e21 */
[----:B------:R-:W-:Y:S02]  /*225a0*/  LOP3.LUT R46, R5, R46, RZ, 0x3c, !PT ;  /* 0x0000002e052e7212 */ /* 0x000fe400078e3cff */
[----:B------:R-:W-:Y:S01]  /*225b0*/  LOP3.LUT R56, R56, UR5, RZ, 0x3c, !PT ;  /* 0x0000000538387c12 */ /* 0x000fe2000f8e3cff */
[----:B------:R-:W4:Y:S01]  /*225c0*/  LDCU.128 UR4, c[0x3][0x40] ;  /* 0x00c00800ff0477ac */ /* 0x000f220008000c00 */
[----:B------:R-:W-:Y:S02]  /*225d0*/  LOP3.LUT R50, R43, R34, R50, 0x96, !PT ;  /* 0x000000222b327212 */ /* 0x000fe400078e9632 */
[----:B------:R-:W-:Y:S01]  /*225e0*/  LOP3.LUT R5, R52, UR21, RZ, 0x3c, !PT ;  /* 0x0000001534057c12 */ /* 0x000fe2000f8e3cff */
[----:B------:R-:W5:Y:S01]  /*225f0*/  LDCU.128 UR20, c[0x3][0x140] ;  /* 0x00c02800ff1477ac */ /* 0x000f620008000c00 */
[----:B------:R-:W-:-:S02]  /*22600*/  LOP3.LUT R44, R50, R33, RZ, 0x3c, !PT ;  /* 0x00000021322c7212 */ /* 0x000fc400078e3cff */
[-CC-:B------:R-:W-:Y:S02]  /*22610*/  LOP3.LUT R52, R4, R5.reuse, R56.reuse, 0x78, !PT ;  /* 0x0000000504347212 */ /* 0x180fe400078e7838 */
[C---:B------:R-:W-:Y:S02]  /*22620*/  LOP3.LUT R60, R40.reuse, R50, R33, 0xf6, !PT ;  /* 0x00000032283c7212 */ /* 0x040fe400078ef621 */
[----:B------:R-:W-:Y:S02]  /*22630*/  LOP3.LUT R53, R47, R4, R56, 0x1e, !PT ;  /* 0x000000042f357212 */ /* 0x000fe400078e1e38 */
[-C--:B------:R-:W-:Y:S02]  /*22640*/  LOP3.LUT R34, R40, R44.reuse, R43, 0x6c, !PT ;  /* 0x0000002c28227212 */ /* 0x080fe400078e6c2b */
[----:B------:R-:W-:Y:S02]  /*22650*/  LOP3.LUT R47, R52, R5, R47, 0x96, !PT ;  /* 0x00000005342f7212 */ /* 0x000fe400078e962f */
[----:B------:R-:W-:-:S02]  /*22660*/  LOP3.LUT R40, R40, R44, R43, 0x9c, !PT ;  /* 0x0000002c28287212 */ /* 0x000fc400078e9c2b */
[----:B------:R-:W-:Y:S02]  /*22670*/  LOP3.LUT R33, R60, R43, RZ, 0x3c, !PT ;  /* 0x0000002b3c217212 */ /* 0x000fe400078e3cff */
[----:B------:R-:W-:Y:S02]  /*22680*/  LOP3.LUT R43, R35, R54, RZ, 0x3c, !PT ;  /* 0x00000036232b7212 */ /* 0x000fe400078e3cff */
[----:B------:R-:W-:Y:S02]  /*22690*/  LOP3.LUT R4, R47, R56, RZ, 0x3c, !PT ;  /* 0x000000382f047212 */ /* 0x000fe400078e3cff */
[----:B------:R-:W-:Y:S02]  /*226a0*/  LOP3.LUT R5, R53, R47, R56, 0xf6, !PT ;  /* 0x0000002f35057212 */ /* 0x000fe400078ef638 */
[C---:B------:R-:W-:Y:S02]  /*226b0*/  LOP3.LUT R54, R58.reuse, R35, R54, 0xf6, !PT ;  /* 0x000000233a367212 */ /* 0x040fe400078ef636 */
[----:B------:R-:W-:-:S02]  /*226c0*/  LOP3.LUT R44, R58, R43, R45, 0x6c, !PT ;  /* 0x0000002b3a2c7212 */ /* 0x000fc400078e6c2d */
[----:B------:R-:W-:Y:S02]  /*226d0*/  LOP3.LUT R58, R58, R43, R45, 0x9c, !PT ;  /* 0x0000002b3a3a7212 */ /* 0x000fe400078e9c2d */
[CCC-:B------:R-:W-:Y:S02]  /*226e0*/  LOP3.LUT R43, R53.reuse, R4.reuse, R52.reuse, 0x6c, !PT ;  /* 0x00000004352b7212 */ /* 0x1c0fe400078e6c34 */
[----:B------:R-:W-:Y:S02]  /*226f0*/  LOP3.LUT R53, R53, R4, R52, 0x9c, !PT ;  /* 0x0000000435357212 */ /* 0x000fe400078e9c34 */
[----:B------:R-:W-:Y:S02]  /*22700*/  LOP3.LUT R45, R54, R45, RZ, 0x3c, !PT ;  /* 0x0000002d362d7212 */ /* 0x000fe400078e3cff */
[----:B------:R-:W-:Y:S02]  /*22710*/  LOP3.LUT R52, R5, R52, RZ, 0x3c, !PT ;  /* 0x0000003405347212 */ /* 0x000fe400078e3cff */
[----:B------:R-:W1:Y:S01]  /*22720*/  LDC.64 R4, c[0x3][RZ] ;  /* 0x00c00000ff047b82 */ /* 0x000e620000000a00 */
[----:B------:R-:W-:-:S02]  /*22730*/  SHF.L.W.U32.HI R55, R50, 0xd, R50 ;  /* 0x0000000d32377819 */ /* 0x000fc40000010e32 */
[----:B------:R-:W-:Y:S02]  /*22740*/  LOP3.LUT R58, R58, R45, RZ, 0x3c, !PT ;  /* 0x0000002d3a3a7212 */ /* 0x000fe400078e3cff */
[----:B------:R-:W-:Y:S01]  /*22750*/  SHF.L.W.U32.HI R51, R28, 0x16, R28 ;  /* 0x000000161c337819 */ /* 0x000fe20000010e1c */
[----:B------:R-:W-:Y:S01]  /*22760*/  IMAD.SHL.U32 R28, R55, 0x8, RZ ;  /* 0x00000008371c7824 */ /* 0x000fe200078e00ff */
[----:B------:R-:W-:Y:S02]  /*22770*/  SHF.L.W.U32.HI R50, R49, 0x5, R49 ;  /* 0x0000000531327819 */ /* 0x000fe40000010e31 */
[----:B------:R-:W-:Y:S02]  /*22780*/  SHF.L.W.U32.HI R49, R58, 0x3, R58 ;  /* 0x000000033a317819 */ /* 0x000fe40000010e3a */
[----:B------:R-:W-:Y:S02]  /*22790*/  SHF.L.W.U32.HI R42, R42, 0x5, R42 ;  /* 0x000000052a2a7819 */ /* 0x000fe40000010e2a */
[----:B------:R-:W-:-:S02]  /*227a0*/  LOP3.LUT R28, R49, R48, R28, 0x96, !PT ;  /* 0x00000030311c7212 */ /* 0x000fc400078e961c */
[----:B0-----:R-:W-:Y:S02]  /*227b0*/  LOP3.LUT R48, R12, UR8, RZ, 0x3c, !PT ;  /* 0x000000080c307c12 */ /* 0x001fe4000f8e3cff */
[----:B------:R-:W-:Y:S02]  /*227c0*/  LOP3.LUT R12, R49, R55, R52, 0x96, !PT ;  /* 0x00000037310c7212 */ /* 0x000fe400078e9634 */
[----:B------:R-:W-:Y:S02]  /*227d0*/  LOP3.LUT R28, RZ, R28, RZ, 0x33, !PT ;  /* 0x0000001cff1c7212 */ /* 0x000fe400078e33ff */
[----:B------:R-:W-:Y:S02]  /*227e0*/  SHF.L.W.U32.HI R54, R12, 0x1, R12 ;  /* 0x000000010c367819 */ /* 0x000fe40000010e0c */
[----:B------:R-:W-:Y:S02]  /*227f0*/  SHF.L.W.U32.HI R12, R28, 0x7, R28 ;  /* 0x000000071c0c7819 */ /* 0x000fe40000010e1c */
[----:B------:R-:W-:-:S02]  /*22800*/  SHF.L.W.U32.HI R32, R32, 0x5, R32 ;  /* 0x0000000520207819 */ /* 0x000fc40000010e20 */
[----:B------:R-:W-:Y:S02]  /*22810*/  LOP3.LUT R28, R53, R52, RZ, 0x3c, !PT ;  /* 0x00000034351c7212 */ /* 0x000fe400078e3cff */
[----:B------:R-:W-:Y:S02]  /*22820*/  SHF.L.W.U32.HI R53, R39, 0x5, R39 ;  /* 0x0000000527357819 */ /* 0x000fe40000010e27 */
[----:B------:R-:W-:Y:S01]  /*22830*/  LOP3.LUT R55, R12, R54, R55, 0x96, !PT ;  /* 0x000000360c377212 */ /* 0x000fe200078e9637 */
[----:B------:R-:W-:Y:S01]  /*22840*/  IMAD.SHL.U32 R54, R54, 0x80, RZ ;  /* 0x0000008036367824 */ /* 0x000fe200078e00ff */
[----:B----4-:R-:W-:Y:S02]  /*22850*/  LOP3.LUT R51, R51, UR5, RZ, 0x3c, !PT ;  /* 0x0000000533337c12 */ /* 0x010fe4000f8e3cff */
[----:B------:R-:W-:Y:S02]  /*22860*/  LOP3.LUT R42, R42, UR9, RZ, 0x3c, !PT ;  /* 0x000000092a2a7c12 */ /* 0x000fe4000f8e3cff */
[----:B-1----:R-:W-:-:S02]  /*22870*/  LOP3.LUT R5, R32, 0x5, R5, 0x96, !PT ;  /* 0x0000000520057812 */ /* 0x002fc400078e9605 */
[----:B------:R-:W-:Y:S02]  /*22880*/  LOP3.LUT R50, R50, UR4, RZ, 0x3c, !PT ;  /* 0x0000000432327c12 */ /* 0x000fe4000f8e3cff */
[----:B------:R-:W-:Y:S02]  /*22890*/  LOP3.LUT R53, R53, R4, RZ, 0x3c, !PT ;  /* 0x0000000435357212 */ /* 0x000fe400078e3cff */
[----:B------:R-:W-:Y:S02]  /*228a0*/  SHF.L.W.U32.HI R32, R55, 0x5, R55 ;  /* 0x0000000537207819 */ /* 0x000fe40000010e37 */
[----:B------:R-:W-:Y:S02]  /*228b0*/  LOP3.LUT R39, R42, R51, R5, 0x78, !PT ;  /* 0x000000332a277212 */ /* 0x000fe400078e7805 */
[----:B------:R-:W-:Y:S02]  /*228c0*/  LOP3.LUT R4, R48, R50, R53, 0x78, !PT ;  /* 0x0000003230047212 */ /* 0x000fe400078e7835 */
[----:B------:R-:W-:-:S02]  /*228d0*/  LOP3.LUT R19, R19, R32, RZ, 0x3c, !PT ;  /* 0x0000002013137212 */ /* 0x000fc400078e3cff */
[----:B------:R-:W-:Y:S02]  /*228e0*/  LOP3.LUT R51, R39, R51, R38, 0x96, !PT ;  /* 0x0000003327337212 */ /* 0x000fe400078e9626 */
[----:B------:R-:W-:Y:S02]  /*228f0*/  LOP3.LUT R32, R38, R42, R5, 0x1e, !PT ;  /* 0x0000002a26207212 */ /* 0x000fe400078e1e05 */
[----:B------:R-:W-:Y:S02]  /*22900*/  LOP3.LUT R50, R4, R50, R37, 0x96, !PT ;  /* 0x0000003204327212 */ /* 0x000fe400078e9625 */
[----:B------:R-:W-:Y:S02]  /*22910*/  LOP3.LUT R37, R37, R48, R53, 0x1e, !PT ;  /* 0x0000003025257212 */ /* 0x000fe400078e1e35 */
[----:B------:R-:W-:Y:S02]  /*22920*/  LOP3.LUT R12, R12, R54, R49, 0x96, !PT ;  /* 0x000000360c0c7212 */ /* 0x000fe400078e9631 */
[----:B------:R-:W-:-:S02]  /*22930*/  LOP3.LUT R49, R51, R5, RZ, 0x3c, !PT ;  /* 0x0000000533317212 */ /* 0x000fc400078e3cff */
[----:B------:R-:W-:Y:S02]  /*22940*/  LOP3.LUT R42, R32, R51, R5, 0xf6, !PT ;  /* 0x00000033202a7212 */ /* 0x000fe400078ef605 */
[----:B------:R-:W-:Y:S02]  /*22950*/  LOP3.LUT R5, R50, R53, RZ, 0x3c, !PT ;  /* 0x0000003532057212 */ /* 0x000fe400078e3cff */
[C---:B------:R-:W-:Y:S02]  /*22960*/  LOP3.LUT R53, R37.reuse, R50, R53, 0xf6, !PT ;  /* 0x0000003225357212 */ /* 0x040fe400078ef635 */
[CCC-:B------:R-:W-:Y:S02]  /*22970*/  LOP3.LUT R48, R37.reuse, R5.reuse, R4.reuse, 0x6c, !PT ;  /* 0x0000000525307212 */ /* 0x1c0fe400078e6c04 */
[----:B------:R-:W-:Y:S02]  /*22980*/  LOP3.LUT R54, R37, R5, R4, 0x9c, !PT ;  /* 0x0000000525367212 */ /* 0x000fe400078e9c04 */
[----:B------:R-:W-:-:S02]  /*22990*/  LOP3.LUT R37, R53, R4, RZ, 0x3c, !PT ;  /* 0x0000000435257212 */ /* 0x000fc400078e3cff */
[----:B------:R-:W0:Y:S01]  /*229a0*/  LDC.64 R4, c[0x3][0x8] ;  /* 0x00c00200ff047b82 */ /* 0x000e220000000a00 */
[----:B------:R-:W-:Y:S02]  /*229b0*/  LOP3.LUT R41, R41, R46, RZ, 0x3c, !PT ;  /* 0x0000002e29297212 */ /* 0x000fe400078e3cff */
[----:B------:R-:W-:Y:S02]  /*229c0*/  SHF.L.W.U32.HI R52, R47, 0xd, R47 ;  /* 0x0000000d2f347819 */ /* 0x000fe40000010e2f */
[CCC-:B------:R-:W-:Y:S02]  /*229d0*/  LOP3.LUT R38, R32.reuse, R49.reuse, R39.reuse, 0x6c, !PT ;  /* 0x0000003120267212 */ /* 0x1c0fe400078e6c27 */
[----:B------:R-:W-:Y:S01]  /*229e0*/  LOP3.LUT R32, R32, R49, R39, 0x9c, !PT ;  /* 0x0000003120207212 */ /* 0x000fe200078e9c27 */
[----:B------:R-:W-:Y:S01]  /*229f0*/  IMAD.SHL.U32 R49, R52, 0x8, RZ ;  /* 0x0000000834317824 */ /* 0x000fe200078e00ff */
[----:B------:R-:W-:Y:S02]  /*22a00*/  SHF.L.W.U32.HI R41, R41, 0x3, R41 ;  /* 0x0000000329297819 */ /* 0x000fe40000010e29 */
[----:B------:R-:W-:-:S02]  /*22a10*/  LOP3.LUT R39, R42, R39, RZ, 0x3c, !PT ;  /* 0x000000272a277212 */ /* 0x000fc400078e3cff */
[C---:B------:R-:W-:Y:S02]  /*22a20*/  LOP3.LUT R45, R41.reuse, R52, R45, 0x96, !PT ;  /* 0x00000034292d7212 */ /* 0x040fe400078e962d */
[----:B------:R-:W-:Y:S02]  /*22a30*/  LOP3.LUT R48, R41, R48, R49, 0x96, !PT ;  /* 0x0000003029307212 */ /* 0x000fe400078e9631 */
[----:B------:R-:W-:Y:S02]  /*22a40*/  SHF.L.W.U32.HI R45, R45, 0x1, R45 ;  /* 0x000000012d2d7819 */ /* 0x000fe40000010e2d */
[----:B------:R-:W-:Y:S02]  /*22a50*/  LOP3.LUT R48, RZ, R48, RZ, 0x33, !PT ;  /* 0x00000030ff307212 */ /* 0x000fe400078e33ff */
[----:B------:R-:W-:Y:S01]  /*22a60*/  SHF.L.W.U32.HI R35, R35, 0xd, R35 ;  /* 0x0000000d23237819 */ /* 0x000fe20000010e23 */
[----:B------:R-:W-:Y:S01]  /*22a70*/  IMAD.SHL.U32 R42, R45, 0x80, RZ ;  /* 0x000000802d2a7824 */ /* 0x000fe200078e00ff */
[----:B------:R-:W-:-:S02]  /*22a80*/  SHF.L.W.U32.HI R48, R48, 0x7, R48 ;  /* 0x0000000730307819 */ /* 0x000fc40000010e30 */
[----:B------:R-:W-:Y:S01]  /*22a90*/  LOP3.LUT R54, R54, R37, RZ, 0x3c, !PT ;  /* 0x0000002536367212 */ /* 0x000fe200078e3cff */
[----:B------:R-:W-:Y:S01]  /*22aa0*/  IMAD.SHL.U32 R53, R35, 0x8, RZ ;  /* 0x0000000823357824 */ /* 0x000fe200078e00ff */
[----:B------:R-:W-:Y:S02]  /*22ab0*/  LOP3.LUT R41, R48, R42, R41, 0x96, !PT ;  /* 0x0000002a30297212 */ /* 0x000fe400078e9629 */
[----:B0-----:R-:W-:Y:S02]  /*22ac0*/  LOP3.LUT R42, R23, R4, RZ, 0x3c, !PT ;  /* 0x00000004172a7212 */ /* 0x001fe400078e3cff */
[----:B------:R-:W4:Y:S01]  /*22ad0*/  LDG.E.U8 R4, desc[UR16][R2.64+0x19] ;  /* 0x0000191002047981 */ /* 0x000f22000c1e1100 */
[----:B------:R-:W-:Y:S02]  /*22ae0*/  SHF.L.W.U32.HI R47, R54, 0x3, R54 ;  /* 0x00000003362f7819 */ /* 0x000fe40000010e36 */
[----:B------:R-:W-:Y:S02]  /*22af0*/  SHF.L.W.U32.HI R27, R27, 0x16, R27 ;  /* 0x000000161b1b7819 */ /* 0x000fe40000010e1b */
[----:B------:R-:W-:-:S02]  /*22b00*/  LOP3.LUT R38, R47, R38, R53, 0x96, !PT ;  /* 0x000000262f267212 */ /* 0x000fc400078e9635 */
[----:B------:R-:W-:Y:S02]  /*22b10*/  LOP3.LUT R46, R47, R35, R46, 0x96, !PT ;  /* 0x000000232f2e7212 */ /* 0x000fe400078e962e */
[----:B------:R-:W-:Y:S02]  /*22b20*/  LOP3.LUT R38, RZ, R38, RZ, 0x33, !PT ;  /* 0x00000026ff267212 */ /* 0x000fe400078e33ff */
[----:B------:R-:W-:Y:S02]  /*22b30*/  SHF.L.W.U32.HI R46, R46, 0x1, R46 ;  /* 0x000000012e2e7819 */ /* 0x000fe40000010e2e */
[----:B------:R-:W-:Y:S02]  /*22b40*/  SHF.L.W.U32.HI R14, R14, 0x5, R14 ;  /* 0x000000050e0e7819 */ /* 0x000fe40000010e0e */
[----:B------:R-:W-:Y:S01]  /*22b50*/  SHF.L.W.U32.HI R54, R38, 0x7, R38 ;  /* 0x0000000726367819 */ /* 0x000fe20000010e26 */
[----:B------:R-:W-:Y:S01]  /*22b60*/  IMAD.SHL.U32 R49, R46, 0x80, RZ ;  /* 0x000000802e317824 */ /* 0x000fe200078e00ff */
[----:B------:R-:W-:-:S02]  /*22b70*/  SHF.L.W.U32.HI R41, R41, 0x16, R41 ;  /* 0x0000001629297819 */ /* 0x000fc40000010e29 */
[----:B------:R-:W-:Y:S02]  /*22b80*/  LOP3.LUT R27, R27, UR6, RZ, 0x3c, !PT ;  /* 0x000000061b1b7c12 */ /* 0x000fe4000f8e3cff */
[----:B------:R-:W-:Y:S01]  /*22b90*/  LOP3.LUT R36, R36, UR7, RZ, 0x3c, !PT ;  /* 0x0000000724247c12 */ /* 0x000fe2000f8e3cff */
[----:B------:R-:W0:Y:S01]  /*22ba0*/  LDCU.128 UR4, c[0x3][0x100] ;  /* 0x00c02000ff0477ac */ /* 0x000e220008000c00 */
[----:B------:R-:W-:Y:S02]  /*22bb0*/  LOP3.LUT R25, R25, UR11, RZ, 0x3c, !PT ;  /* 0x0000000b19197c12 */ /* 0x000fe4000f8e3cff */
[----:B------:R-:W-:Y:S01]  /*22bc0*/  LOP3.LUT R31, R31, UR10, RZ, 0x3c, !PT ;  /* 0x0000000a1f1f7c12 */ /* 0x000fe2000f8e3cff */
[----:B------:R-:W1:Y:S01]  /*22bd0*/  LDCU.128 UR8, c[0x3][0x110] ;  /* 0x00c02200ff0877ac */ /* 0x000e620008000c00 */
[----:B------:R-:W-:Y:S02]  /*22be0*/  LOP3.LUT R14, R14, R5, RZ, 0x3c, !PT ;  /* 0x000000050e0e7212 */ /* 0x000fe400078e3cff */
[----:B------:R-:W-:-:S02]  /*22bf0*/  LOP3.LUT R46, R54, R46, R35, 0x96, !PT ;  /* 0x0000002e362e7212 */ /* 0x000fc400078e9623 */
[----:B------:R-:W-:Y:S02]  /*22c00*/  LOP3.LUT R20, R20, R41, RZ, 0x3c, !PT ;  /* 0x0000002914147212 */ /* 0x000fe400078e3cff */
[----:B------:R-:W-:Y:S02]  /*22c10*/  LOP3.LUT R23, R31, R27, R42, 0x78, !PT ;  /* 0x0000001b1f177212 */ /* 0x000fe400078e782a */
[----:B------:R-:W-:Y:S02]  /*22c20*/  LOP3.LUT R41, R25, R36, R14, 0x78, !PT ;  /* 0x0000002419297212 */ /* 0x000fe400078e780e */
[----:B------:R-:W-:Y:S02]  /*22c30*/  SHF.L.W.U32.HI R46, R46, 0x5, R46 ;  /* 0x000000052e2e7819 */ /* 0x000fe40000010e2e */
[----:B------:R-:W-:Y:S02]  /*22c40*/  LOP3.LUT R38, R48, R45, R52, 0x96, !PT ;  /* 0x0000002d30267212 */ /* 0x000fe400078e9634 */
[----:B------:R-:W-:-:S02]  /*22c50*/  LOP3.LUT R48, R29, R25, R14, 0x1e, !PT ;  /* 0x000000191d307212 */ /* 0x000fc400078e1e0e */
[----:B------:R-:W-:Y:S02]  /*22c60*/  LOP3.LUT R5, R23, R27, R0, 0x96, !PT ;  /* 0x0000001b17057212 */ /* 0x000fe400078e9600 */
[----:B------:R-:W-:Y:S02]  /*22c70*/  LOP3.LUT R29, R41, R36, R29, 0x96, !PT ;  /* 0x00000024291d7212 */ /* 0x000fe400078e961d */
[----:B------:R-:W-:Y:S02]  /*22c80*/  LOP3.LUT R21, R21, R46, RZ, 0x3c, !PT ;  /* 0x0000002e15157212 */ /* 0x000fe400078e3cff */
[----:B------:R-:W-:Y:S02]  /*22c90*/  LOP3.LUT R46, R0, R31, R42, 0x1e, !PT ;  /* 0x0000001f002e7212 */ /* 0x000fe400078e1e2a */
[----:B------:R-:W-:Y:S02]  /*22ca0*/  LOP3.LUT R27, R5, R42, RZ, 0x3c, !PT ;  /* 0x0000002a051b7212 */ /* 0x000fe400078e3cff */
[----:B------:R-:W-:-:S02]  /*22cb0*/  LOP3.LUT R25, R29, R14, RZ, 0x3c, !PT ;  /* 0x0000000e1d197212 */ /* 0x000fc400078e3cff */
[----:B------:R-:W-:Y:S02]  /*22cc0*/  LOP3.LUT R14, R48, R29, R14, 0xf6, !PT ;  /* 0x0000001d300e7212 */ /* 0x000fe400078ef60e */
[C---:B------:R-:W-:Y:S02]  /*22cd0*/  LOP3.LUT R42, R46.reuse, R5, R42, 0xf6, !PT ;  /* 0x000000052e2a7212 */ /* 0x040fe400078ef62a */
[----:B------:R-:W-:Y:S02]  /*22ce0*/  LOP3.LUT R0, R46, R27, R23, 0x6c, !PT ;  /* 0x0000001b2e007212 */ /* 0x000fe400078e6c17 */
[----:B------:R-:W-:Y:S02]  /*22cf0*/  LOP3.LUT R52, R48, R25, R41, 0x6c, !PT ;  /* 0x0000001930347212 */ /* 0x000fe400078e6c29 */
[----:B------:R-:W-:Y:S02]  /*22d00*/  LOP3.LUT R46, R46, R27, R23, 0x9c, !PT ;  /* 0x0000001b2e2e7212 */ /* 0x000fe400078e9c17 */
[----:B------:R-:W-:-:S02]  /*22d10*/  LOP3.LUT R25, R48, R25, R41, 0x9c, !PT ;  /* 0x0000001930197212 */ /* 0x000fc400078e9c29 */
[----:B------:R-:W-:Y:S02]  /*22d20*/  LOP3.LUT R14, R14, R41, RZ, 0x3c, !PT ;  /* 0x000000290e0e7212 */ /* 0x000fe400078e3cff */
[----:B------:R-:W-:Y:S02]  /*22d30*/  LOP3.LUT R23, R42, R23, RZ, 0x3c, !PT ;  /* 0x000000172a177212 */ /* 0x000fe400078e3cff */
[----:B------:R-:W-:Y:S02]  /*22d40*/  SHF.L.W.U32.HI R42, R51, 0xd, R51 ;  /* 0x0000000d332a7819 */ /* 0x000fe40000010e33 */
[----:B------:R-:W-:Y:S02]  /*22d50*/  LOP3.LUT R25, R25, R14, RZ, 0x3c, !PT ;  /* 0x0000000e19197212 */ /* 0x000fe400078e3cff */
[----:B------:R-:W-:Y:S01]  /*22d60*/  SHF.L.W.U32.HI R50, R50, 0xd, R50 ;  /* 0x0000000d32327819 */ /* 0x000fe20000010e32 */
[----:B------:R-:W-:Y:S01]  /*22d70*/  IMAD.SHL.U32 R41, R42, 0x8, RZ ;  /* 0x000000082a297824 */ /* 0x000fe200078e00ff */
[----:B------:R-:W-:-:S02]  /*22d80*/  SHF.L.W.U32.HI R27, R25, 0x3, R25 ;  /* 0x00000003191b7819 */ /* 0x000fc40000010e19 */
[----:B------:R-:W-:Y:S02]  /*22d90*/  LOP3.LUT R46, R46, R23, RZ, 0x3c, !PT ;  /* 0x000000172e2e7212 */ /* 0x000fe400078e3cff */
[----:B------:R-:W-:Y:S02]  /*22da0*/  LOP3.LUT R40, R40, R33, RZ, 0x3c, !PT ;  /* 0x0000002128287212 */ /* 0x000fe400078e3cff */
[----:B------:R-:W-:Y:S02]  /*22db0*/  SHF.L.W.U32.HI R30, R30, 0xd, R30 ;  /* 0x0000000d1e1e7819 */ /* 0x000fe40000010e1e */
[----:B------:R-:W-:Y:S02]  /*22dc0*/  LOP3.LUT R32, R32, R39, RZ, 0x3c, !PT ;  /* 0x0000002720207212 */ /* 0x000fe400078e3cff */
[C---:B------:R-:W-:Y:S02]  /*22dd0*/  LOP3.LUT R41, R27.reuse, R34, R41, 0x96, !PT ;  /* 0x000000221b297212 */ /* 0x040fe400078e9629 */
[----:B------:R-:W-:Y:S01]  /*22de0*/  LOP3.LUT R34, R27, R42, R23, 0x96, !PT ;  /* 0x0000002a1b227212 */ /* 0x000fe200078e9617 */
[----:B------:R-:W-:Y:S01]  /*22df0*/  IMAD.SHL.U32 R31, R50, 0x8, RZ ;  /* 0x00000008321f7824 */ /* 0x000fe200078e00ff */
[----:B------:R-:W-:-:S02]  /*22e00*/  SHF.L.W.U32.HI R25, R46, 0x3, R46 ;  /* 0x000000032e197819 */ /* 0x000fc40000010e2e */
[----:B------:R-:W-:Y:S01]  /*22e10*/  SHF.L.W.U32.HI R36, R40, 0x3, R40 ;  /* 0x0000000328247819 */ /* 0x000fe20000010e28 */
[----:B------:R-:W-:Y:S01]  /*22e20*/  IMAD.SHL.U32 R40, R30, 0x8, RZ ;  /* 0x000000081e287824 */ /* 0x000fe200078e00ff */
[----:B------:R-:W-:Y:S02]  /*22e30*/  SHF.L.W.U32.HI R23, R32, 0x3, R32 ;  /* 0x0000000320177819 */ /* 0x000fe40000010e20 */
[----:B------:R-:W-:Y:S02]  /*22e40*/  LOP3.LUT R41, RZ, R41, RZ, 0x33, !PT ;  /* 0x00000029ff297212 */ /* 0x000fe400078e33ff */
[----:B------:R-:W-:Y:S02]  /*22e50*/  SHF.L.W.U32.HI R32, R29, 0xd, R29 ;  /* 0x0000000d1d207819 */ /* 0x000fe40000010e1d */
[----:B------:R-:W-:Y:S02]  /*22e60*/  SHF.L.W.U32.HI R29, R34, 0x1, R34 ;  /* 0x00000001221d7819 */ /* 0x000fe40000010e22 */
[----:B------:R-:W-:-:S02]  /*22e70*/  SHF.L.W.U32.HI R5, R5, 0xd, R5 ;  /* 0x0000000d05057819 */ /* 0x000fc40000010e05 */
[C---:B------:R-:W-:Y:S02]  /*22e80*/  LOP3.LUT R39, R25.reuse, R50, R39, 0x96, !PT ;  /* 0x0000003219277212 */ /* 0x040fe400078e9627 */
[----:B------:R-:W-:Y:S02]  /*22e90*/  LOP3.LUT R31, R25, R52, R31, 0x96, !PT ;  /* 0x00000034191f7212 */ /* 0x000fe400078e961f */
[----:B------:R-:W-:Y:S02]  /*22ea0*/  SHF.L.W.U32.HI R34, R41, 0x7, R41 ;  /* 0x0000000729227819 */ /* 0x000fe40000010e29 */
[----:B------:R-:W-:Y:S01]  /*22eb0*/  LOP3.LUT R41, R23, R0, R40, 0x96, !PT ;  /* 0x0000000017297212 */ /* 0x000fe200078e9628 */
[----:B------:R-:W-:Y:S01]  /*22ec0*/  IMAD.SHL.U32 R0, R29, 0x80, RZ ;  /* 0x000000801d007824 */ /* 0x000fe200078e00ff */
[----:B------:R-:W-:Y:S01]  /*22ed0*/  SHF.L.W.U32.HI R39, R39, 0x1, R39 ;  /* 0x0000000127277819 */ /* 0x000fe20000010e27 */
[----:B------:R-:W-:Y:S01]  /*22ee0*/  IMAD.SHL.U32 R45, R5, 0x8, RZ ;  /* 0x00000008052d7824 */ /* 0x000fe200078e00ff */
[----:B------:R-:W-:-:S02]  /*22ef0*/  LOP3.LUT R31, RZ, R31, RZ, 0x33, !PT ;  /* 0x0000001fff1f7212 */ /* 0x000fc400078e33ff */
[----:B------:R-:W-:Y:S02]  /*22f00*/  LOP3.LUT R42, R34, R29, R42, 0x96, !PT ;  /* 0x0000001d222a7212 */ /* 0x000fe400078e962a */
[----:B------:R-:W-:Y:S01]  /*22f10*/  SHF.L.W.U32.HI R29, R28, 0x3, R28 ;  /* 0x000000031c1d7819 */ /* 0x000fe20000010e1c */
[----:B------:R-:W-:Y:S01]  /*22f20*/  IMAD.SHL.U32 R28, R39, 0x80, RZ ;  /* 0x00000080271c7824 */ /* 0x000fe200078e00ff */
[----:B------:R-:W-:Y:S01]  /*22f30*/  LOP3.LUT R27, R34, R0, R27, 0x96, !PT ;  /* 0x00000000221b7212 */ /* 0x000fe200078e961b */
[----:B------:R-:W-:Y:S01]  /*22f40*/  IMAD.SHL.U32 R40, R32, 0x8, RZ ;  /* 0x0000000820287824 */ /* 0x000fe200078e00ff */
[----:B------:R-:W-:Y:S02]  /*22f50*/  LOP3.LUT R43, R36, R43, R45, 0x96, !PT ;  /* 0x0000002b242b7212 */ /* 0x000fe400078e962d */
[----:B------:R-:W-:Y:S02]  /*22f60*/  SHF.L.W.U32.HI R0, R31, 0x7, R31 ;  /* 0x000000071f007819 */ /* 0x000fe40000010e1f */
[----:B------:R-:W-:-:S02]  /*22f70*/  LOP3.LUT R37, R23, R30, R37, 0x96, !PT ;  /* 0x0000001e17257212 */ /* 0x000fc400078e9625 */
[----:B------:R-:W-:Y:S02]  /*22f80*/  LOP3.LUT R41, RZ, R41, RZ, 0x33, !PT ;  /* 0x00000029ff297212 */ /* 0x000fe400078e33ff */
[----:B------:R-:W-:Y:S02]  /*22f90*/  LOP3.LUT R14, R36, R5, R14, 0x96, !PT ;  /* 0x00000005240e7212 */ /* 0x000fe400078e960e */
[----:B------:R-:W-:Y:S02]  /*22fa0*/  LOP3.LUT R25, R0, R28, R25, 0x96, !PT ;  /* 0x0000001c00197212 */ /* 0x000fe400078e9619 */
[----:B------:R-:W-:Y:S02]  /*22fb0*/  LOP3.LUT R43, RZ, R43, RZ, 0x33, !PT ;  /* 0x0000002bff2b7212 */ /* 0x000fe400078e33ff */
[----:B------:R-:W-:Y:S02]  /*22fc0*/  LOP3.LUT R33, R29, R32, R33, 0x96, !PT ;  /* 0x000000201d217212 */ /* 0x000fe400078e9621 */
[----:B------:R-:W-:-:S02]  /*22fd0*/  SHF.L.W.U32.HI R37, R37, 0x1, R37 ;  /* 0x0000000125257819 */ /* 0x000fc40000010e25 */
[----:B------:R-:W-:Y:S02]  /*22fe0*/  SHF.L.W.U32.HI R28, R41, 0x7, R41 ;  /* 0x00000007291c7819 */ /* 0x000fe40000010e29 */
[----:B------:R-:W-:Y:S02]  /*22ff0*/  LOP3.LUT R40, R29, R44, R40, 0x96, !PT ;  /* 0x0000002c1d287212 */ /* 0x000fe400078e9628 */
[----:B------:R-:W-:Y:S02]  /*23000*/  SHF.L.W.U32.HI R14, R14, 0x1, R14 ;  /* 0x000000010e0e7819 */ /* 0x000fe40000010e0e */
[----:B------:R-:W-:Y:S02]  /*23010*/  SHF.L.W.U32.HI R43, R43, 0x7, R43 ;  /* 0x000000072b2b7819 */ /* 0x000fe40000010e2b */
[----:B------:R-:W-:Y:S02]  /*23020*/  SHF.L.W.U32.HI R33, R33, 0x1, R33 ;  /* 0x0000000121217819 */ /* 0x000fe40000010e21 */
[----:B------:R-:W-:Y:S01]  /*23030*/  LOP3.LUT R30, R28, R37, R30, 0x96, !PT ;  /* 0x000000251c1e7212 */ /* 0x000fe200078e961e */
[----:B------:R-:W-:Y:S01]  /*23040*/  IMAD.SHL.U32 R37, R37, 0x80, RZ ;  /* 0x0000008025257824 */ /* 0x000fe200078e00ff */
[----:B------:R-:W-:-:S02]  /*23050*/  LOP3.LUT R40, RZ, R40, RZ, 0x33, !PT ;  /* 0x00000028ff287212 */ /* 0x000fc400078e33ff */
        /* <DEDUP_REMOVED lines=8> */
[----:B------:R-:W-:Y:S02]  /*230e0*/  SHF.L.W.U32.HI R38, R38, 0x5, R38 ;  /* 0x0000000526267819 */ /* 0x000fe40000010e26 */
[----:B------:R-:W-:Y:S02]  /*230f0*/  LOP3.LUT R14, R40, R14, R29, 0x96, !PT ;  /* 0x0000000e280e7212 */ /* 0x000fe400078e961d */
[----:B------:R-:W-:Y:S02]  /*23100*/  SHF.L.W.U32.HI R25, R25, 0x16, R25 ;  /* 0x0000001619197819 */ /* 0x000fe40000010e19 */
[----:B------:R-:W-:Y:S02]  /*23110*/  SHF.L.W.U32.HI R50, R50, 0xd, R50 ;  /* 0x0000000d32327819 */ /* 0x000fe40000010e32 */
[----:B------:R-:W-:Y:S02]  /*23120*/  SHF.L.W.U32.HI R37, R37, 0x16, R37 ;  /* 0x0000001625257819 */ /* 0x000fe40000010e25 */
[----:B------:R-:W-:-:S02]  /*23130*/  SHF.L.W.U32.HI R38, R38, 0x3, R38 ;  /* 0x0000000326267819 */ /* 0x000fc40000010e26 */
[----:B------:R-:W-:Y:S02]  /*23140*/  SHF.L.W.U32.HI R5, R5, 0x5, R5 ;  /* 0x0000000505057819 */ /* 0x000fe40000010e05 */
[----:B------:R-:W-:Y:S02]  /*23150*/  SHF.L.W.U32.HI R35, R35, 0x16, R35 ;  /* 0x0000001623237819 */ /* 0x000fe40000010e23 */
[----:B------:R-:W-:Y:S02]  /*23160*/  LOP3.LUT R24, R24, R25, RZ, 0x3c, !PT ;  /* 0x0000001918187212 */ /* 0x000fe400078e3cff */
[----:B------:R-:W-:Y:S01]  /*23170*/  SHF.L.W.U32.HI R14, R14, 0x16, R14 ;  /* 0x000000160e0e7819 */ /* 0x000fe20000010e0e */
[----:B------:R-:W-:Y:S01]  /*23180*/  IMAD.SHL.U32 R29, R50, 0x8, RZ ;  /* 0x00000008321d7824 */ /* 0x000fe200078e00ff */
[----:B------:R-:W-:Y:S02]  /*23190*/  LOP3.LUT R25, R10, R37, RZ, 0x3c, !PT ;  /* 0x000000250a197212 */ /* 0x000fe400078e3cff */
[----:B------:R-:W-:-:S02]  /*231a0*/  LOP3.LUT R5, R38, R50, R5, 0x96, !PT ;  /* 0x0000003226057212 */ /* 0x000fc400078e9605 */
[----:B------:R-:W-:Y:S02]  /*231b0*/  SHF.L.W.U32.HI R10, R35, 0xd, R35 ;  /* 0x0000000d230a7819 */ /* 0x000fe40000010e23 */
[----:B------:R-:W-:Y:S02]  /*231c0*/  SHF.L.W.U32.HI R30, R30, 0x5, R30 ;  /* 0x000000051e1e7819 */ /* 0x000fe40000010e1e */
[----:B------:R-:W-:Y:S02]  /*231d0*/  SHF.L.W.U32.HI R27, R27, 0x16, R27 ;  /* 0x000000161b1b7819 */ /* 0x000fe40000010e1b */
[----:B------:R-:W-:Y:S02]  /*231e0*/  SHF.L.W.U32.HI R14, R14, 0x3, R14 ;  /* 0x000000030e0e7819 */ /* 0x000fe40000010e0e */
[----:B------:R-:W-:Y:S01]  /*231f0*/  SHF.L.W.U32.HI R28, R5, 0x1, R5 ;  /* 0x00000001051c7819 */ /* 0x000fe20000010e05 */
[----:B------:R-:W-:Y:S01]  /*23200*/  IMAD.SHL.U32 R5, R10, 0x8, RZ ;  /* 0x000000080a057824 */ /* 0x000fe200078e00ff */
[----:B------:R-:W-:-:S02]  /*23210*/  LOP3.LUT R29, R38, R29, R30, 0x96, !PT ;  /* 0x0000001d261d7212 */ /* 0x000fc400078e961e */
[----:B------:R-:W-:Y:S02]  /*23220*/  SHF.L.W.U32.HI R12, R12, 0x16, R12 ;  /* 0x000000160c0c7819 */ /* 0x000fe40000010e0c */
[C---:B------:R-:W-:Y:S02]  /*23230*/  LOP3.LUT R30, R14.reuse, R10, R27, 0x96, !PT ;  /* 0x0000000a0e1e7212 */ /* 0x040fe400078e961b */
[----:B------:R-:W-:Y:S02]  /*23240*/  LOP3.LUT R0, R43, R0, R36, 0x96, !PT ;  /* 0x000000002b007212 */ /* 0x000fe400078e9624 */
[----:B------:R-:W-:Y:S02]  /*23250*/  LOP3.LUT R5, R14, R5, R12, 0x96, !PT ;  /* 0x000000050e057212 */ /* 0x000fe400078e960c */
[----:B------:R-:W-:Y:S02]  /*23260*/  SHF.L.W.U32.HI R30, R30, 0x1, R30 ;  /* 0x000000011e1e7819 */ /* 0x000fe40000010e1e */
[----:B------:R-:W-:-:S02]  /*23270*/  SHF.L.W.U32.HI R0, R0, 0x16, R0 ;  /* 0x0000001600007819 */ /* 0x000fc40000010e00 */
[----:B------:R-:W-:Y:S02]  /*23280*/  SHF.L.W.U32.HI R27, R29, 0x7, R29 ;  /* 0x000000071d1b7819 */ /* 0x000fe40000010e1d */
[----:B------:R-:W-:Y:S01]  /*23290*/  SHF.L.W.U32.HI R29, R5, 0x7, R5 ;  /* 0x00000007051d7819 */ /* 0x000fe20000010e05 */
[----:B------:R-:W-:Y:S01]  /*232a0*/  IMAD.SHL.U32 R5, R30, 0x80, RZ ;  /* 0x000000801e057824 */ /* 0x000fe200078e00ff */
[----:B------:R-:W-:Y:S01]  /*232b0*/  LOP3.LUT R23, R11, R0, RZ, 0x3c, !PT ;  /* 0x000000000b177212 */ /* 0x000fe200078e3cff */
[----:B------:R-:W-:-:S03]  /*232c0*/  IMAD.SHL.U32 R0, R28, 0x80, RZ ;  /* 0x000000801c007824 */ /* 0x000fc600078e00ff */
[----:B------:R-:W-:Y:S02]  /*232d0*/  LOP3.LUT R14, R29, R5, R14, 0x96, !PT ;  /* 0x000000051d0e7212 */ /* 0x000fe400078e960e */
[----:B------:R-:W-:Y:S02]  /*232e0*/  LOP3.LUT R0, R27, R0, R38, 0x96, !PT ;  /* 0x000000001b007212 */ /* 0x000fe400078e9626 */
[----:B------:R-:W-:Y:S02]  /*232f0*/  SHF.L.W.U32.HI R14, R14, 0x16, R14 ;  /* 0x000000160e0e7819 */ /* 0x000fe40000010e0e */
[----:B------:R-:W-:Y:S02]  /*23300*/  SHF.L.W.U32.HI R31, R42, 0x5, R42 ;  /* 0x000000052a1f7819 */ /* 0x000fe40000010e2a */
[----:B------:R-:W-:Y:S02]  /*23310*/  LOP3.LUT R32, R40, R33, R32, 0x96, !PT ;  /* 0x0000002128207212 */ /* 0x000fe400078e9620 */
[----:B------:R-:W-:-:S02]  /*23320*/  SHF.L.W.U32.HI R0, R0, 0x16, R0 ;  /* 0x0000001600007819 */ /* 0x000fc40000010e00 */
[----:B------:R-:W-:Y:S02]  /*23330*/  LOP3.LUT R50, R27, R28, R50, 0x96, !PT ;  /* 0x0000001c1b327212 */ /* 0x000fe400078e9632 */
[----:B------:R-:W-:Y:S01]  /*23340*/  LOP3.LUT R33, R7, R14, RZ, 0x3c, !PT ;  /* 0x0000000e07217212 */ /* 0x000fe200078e3cff */
[----:B--2---:R-:W-:Y:S01]  /*23350*/  IMAD.SHL.U32 R7, R13, 0x40000000, RZ ;  /* 0x400000000d077824 */ /* 0x004fe200078e00ff */
[----:B------:R-:W-:Y:S02]  /*23360*/  LOP3.LUT R22, R22, R31, RZ, 0x3c, !PT ;  /* 0x0000001f16167212 */ /* 0x000fe400078e3cff */
[----:B------:R-:W-:Y:S02]  /*23370*/  LOP3.LUT R31, R9, R0, RZ, 0x3c, !PT ;  /* 0x00000000091f7212 */ /* 0x000fe400078e3cff */
[----:B------:R-:W-:Y:S02]  /*23380*/  SHF.L.W.U32.HI R5, R50, 0x5, R50 ;  /* 0x0000000532057819 */ /* 0x000fe40000010e32 */
[----:B------:R-:W-:-:S02]  /*23390*/  LOP3.LUT R0, R13, 0x1, RZ, 0xc0, !PT ;  /* 0x000000010d007812 */ /* 0x000fc400078ec0ff */
[----:B------:R-:W-:Y:S02]  /*233a0*/  LOP3.LUT R10, R29, R30, R10, 0x96, !PT ;  /* 0x0000001e1d0a7212 */ /* 0x000fe400078e960a */
[----:B------:R-:W-:Y:S02]  /*233b0*/  SHF.R.S32.HI R7, RZ, 0x1f, R7 ;  /* 0x0000001fff077819 */ /* 0x000fe40000011407 */
[----:B------:R-:W-:Y:S01]  /*233c0*/  SHF.L.W.U32.HI R11, R32, 0x5, R32 ;  /* 0x00000005200b7819 */ /* 0x000fe20000010e20 */
[----:B------:R-:W-:Y:S01]  /*233d0*/  IMAD.MOV R56, RZ, RZ, -R0 ;  /* 0x000000ffff387224 */ /* 0x000fe200078e0a00 */
[----:B------:R-:W-:Y:S02]  /*233e0*/  LOP3.LUT R32, R8, R5, RZ, 0x3c, !PT ;  /* 0x0000000508207212 */ /* 0x000fe400078e3cff */
[----:B------:R-:W-:Y:S02]  /*233f0*/  SHF.L.W.U32.HI R5, R10, 0x5, R10 ;  /* 0x000000050a057819 */ /* 0x000fe40000010e0a */
[----:B-----5:R-:W-:-:S02]  /*23400*/  LOP3.LUT R0, R7, UR20, RZ, 0xc0, !PT ;  /* 0x0000001407007c12 */ /* 0x020fc4000f8ec0ff */
[----:B------:R-:W-:Y:S02]  /*23410*/  LOP3.LUT R34, R6, R5, RZ, 0x3c, !PT ;  /* 0x0000000506227212 */ /* 0x000fe400078e3cff */
[----:B0-----:R-:W-:Y:S02]  /*23420*/  LOP3.LUT R6, R0, UR4, R56, 0x78, !PT ;  /* 0x0000000400067c12 */ /* 0x001fe4000f8e7838 */
[----:B------:R-:W-:-:S04]  /*23430*/  LOP3.LUT R0, R7, UR24, RZ, 0xc0, !PT ;  /* 0x0000001807007c12 */ /* 0x000fc8000f8ec0ff */
[--C-:B-1----:R-:W-:Y:S02]  /*23440*/  LOP3.LUT R14, R0, UR8, R56.reuse, 0x78, !PT ;  /* 0x00000008000e7c12 */ /* 0x102fe4000f8e7838 */
[C---:B------:R-:W-:Y:S02]  /*23450*/  LOP3.LUT R0, R7.reuse, UR28, RZ, 0xc0, !PT ;  /* 0x0000001c07007c12 */ /* 0x040fe4000f8ec0ff */
[----:B------:R-:W-:Y:S02]  /*23460*/  LOP3.LUT R26, R26, R11, RZ, 0x3c, !PT ;  /* 0x0000000b1a1a7212 */ /* 0x000fe400078e3cff */
[C---:B------:R-:W-:Y:S02]  /*23470*/  LOP3.LUT R5, R7.reuse, UR21, RZ, 0xc0, !PT ;  /* 0x0000001507057c12 */ /* 0x040fe4000f8ec0ff */
[C---:B------:R-:W-:Y:S02]  /*23480*/  LOP3.LUT R9, R7.reuse, UR22, RZ, 0xc0, !PT ;  /* 0x0000001607097c12 */ /* 0x040fe4000f8ec0ff */
[----:B------:R-:W-:Y:S01]  /*23490*/  LOP3.LUT R11, R7, UR23, RZ, 0xc0, !PT ;  /* 0x00000017070b7c12 */ /* 0x000fe2000f8ec0ff */
[----:B------:R-:W0:Y:S01]  /*234a0*/  LDCU.128 UR20, c[0x3][0x130] ;  /* 0x00c02600ff1477ac */ /* 0x000e220008000c00 */
[----:B---3--:R-:W-:-:S02]  /*234b0*/  LOP3.LUT R42, R0, UR12, R56, 0x78, !PT ;  /* 0x0000000c002a7c12 */ /* 0x008fc4000f8e7838 */
[----:B------:R-:W2:Y:S01]  /*234c0*/  LDG.E.U8 R0, desc[UR16][R2.64+0x1a] ;  /* 0x00001a1002007981 */ /* 0x000ea2000c1e1100 */
[--C-:B------:R-:W-:Y:S02]  /*234d0*/  LOP3.LUT R10, R9, UR6, R56.reuse, 0x78, !PT ;  /* 0x00000006090a7c12 */ /* 0x100fe4000f8e7838 */
[--C-:B------:R-:W-:Y:S02]  /*234e0*/  LOP3.LUT R12, R11, UR7, R56.reuse, 0x78, !PT ;  /* 0x000000070b0c7c12 */ /* 0x100fe4000f8e7838 */
[C---:B------:R-:W-:Y:S02]  /*234f0*/  LOP3.LUT R9, R7.reuse, UR26, RZ, 0xc0, !PT ;  /* 0x0000001a07097c12 */ /* 0x040fe4000f8ec0ff */
[----:B------:R-:W-:Y:S02]  /*23500*/  LOP3.LUT R11, R7, UR27, RZ, 0xc0, !PT ;  /* 0x0000001b070b7c12 */ /* 0x000fe4000f8ec0ff */
[----:B------:R-:W-:Y:S01]  /*23510*/  LOP3.LUT R8, R5, UR5, R56, 0x78, !PT ;  /* 0x0000000505087c12 */ /* 0x000fe2000f8e7838 */
[----:B------:R-:W1:Y:S01]  /*23520*/  LDCU.128 UR4, c[0x3][0x180] ;  /* 0x00c03000ff0477ac */ /* 0x000e620008000c00 */
[----:B------:R-:W-:-:S02]  /*23530*/  LOP3.LUT R5, R7, UR25, RZ, 0xc0, !PT ;  /* 0x0000001907057c12 */ /* 0x000fc4000f8ec0ff */
[--C-:B------:R-:W-:Y:S01]  /*23540*/  LOP3.LUT R38, R9, UR10, R56.reuse, 0x78, !PT ;  /* 0x0000000a09267c12 */ /* 0x100fe2000f8e7838 */
[----:B------:R-:W3:Y:S01]  /*23550*/  LDCU.128 UR24, c[0x3][0x190] ;  /* 0x00c03200ff1877ac */ /* 0x000ee20008000c00 */
[--C-:B------:R-:W-:Y:S02]  /*23560*/  LOP3.LUT R40, R11, UR11, R56.reuse, 0x78, !PT ;  /* 0x0000000b0b287c12 */ /* 0x100fe4000f8e7838 */
[C---:B------:R-:W-:Y:S02]  /*23570*/  LOP3.LUT R9, R7.reuse, UR30, RZ, 0xc0, !PT ;  /* 0x0000001e07097c12 */ /* 0x040fe4000f8ec0ff */
[----:B------:R-:W-:Y:S02]  /*23580*/  LOP3.LUT R11, R7, UR31, RZ, 0xc0, !PT ;  /* 0x0000001f070b7c12 */ /* 0x000fe4000f8ec0ff */
[----:B------:R-:W-:Y:S01]  /*23590*/  LOP3.LUT R36, R5, UR9, R56, 0x78, !PT ;  /* 0x0000000905247c12 */ /* 0x000fe2000f8e7838 */
[----:B------:R-:W5:Y:S01]  /*235a0*/  LDCU.128 UR8, c[0x3][0x1a0] ;  /* 0x00c03400ff0877ac */ /* 0x000f620008000c00 */
[----:B------:R-:W-:-:S02]  /*235b0*/  LOP3.LUT R5, R7, UR29, RZ, 0xc0, !PT ;  /* 0x0000001d07057c12 */ /* 0x000fc4000f8ec0ff */
[--C-:B------:R-:W-:Y:S01]  /*235c0*/  LOP3.LUT R46, R9, UR14, R56.reuse, 0x78, !PT ;  /* 0x0000000e092e7c12 */ /* 0x100fe2000f8e7838 */
[----:B------:R-:W4:Y:S01]  /*235d0*/  LDCU.128 UR28, c[0x3][0x1b0] ;  /* 0x00c03600ff1c77ac */ /* 0x000f220008000c00 */
[--C-:B------:R-:W-:Y:S02]  /*235e0*/  LOP3.LUT R48, R11, UR15, R56.reuse, 0x78, !PT ;  /* 0x0000000f0b307c12 */ /* 0x100fe4000f8e7838 */
[C---:B------:R-:W-:Y:S02]  /*235f0*/  LOP3.LUT R9, R7.reuse, UR32, RZ, 0xc0, !PT ;  /* 0x0000002007097c12 */ /* 0x040fe4000f8ec0ff */
[C---:B------:R-:W-:Y:S02]  /*23600*/  LOP3.LUT R11, R7.reuse, UR33, RZ, 0xc0, !PT ;  /* 0x00000021070b7c12 */ /* 0x040fe4000f8ec0ff */
[C---:B------:R-:W-:Y:S02]  /*23610*/  LOP3.LUT R35, R7.reuse, UR34, RZ, 0xc0, !PT ;  /* 0x0000002207237c12 */ /* 0x040fe4000f8ec0ff */
[----:B------:R-:W-:Y:S01]  /*23620*/  LOP3.LUT R7, R7, UR35, RZ, 0xc0, !PT ;  /* 0x0000002307077c12 */ /* 0x000fe2000f8ec0ff */
[----:B------:R-:W4:Y:S01]  /*23630*/  LDCU.128 UR32, c[0x3][0x1d0] ;  /* 0x00c03a00ff2077ac */ /* 0x000f220008000c00 */
[--C-:B------:R-:W-:Y:S01]  /*23640*/  LOP3.LUT R44, R5, UR13, R56.reuse, 0x78, !PT ;  /* 0x0000000d052c7c12 */ /* 0x100fe2000f8e7838 */
[----:B------:R-:W-:Y:S01]  /*23650*/  IMAD.SHL.U32 R5, R13, 0x20000000, RZ ;  /* 0x200000000d057824 */ /* 0x000fe200078e00ff */
[--C-:B0-----:R-:W-:Y:S01]  /*23660*/  LOP3.LUT R50, R9, UR20, R56.reuse, 0x78, !PT ;  /* 0x0000001409327c12 */ /* 0x101fe2000f8e7838 */
[----:B------:R-:W0:Y:S01]  /*23670*/  LDCU.128 UR12, c[0x3][0x1c0] ;  /* 0x00c03800ff0c77ac */ /* 0x000e220008000c00 */
[----:B------:R-:W-:-:S02]  /*23680*/  LOP3.LUT R52, R11, UR21, R56, 0x78, !PT ;  /* 0x000000150b347c12 */ /* 0x000fc4000f8e7838 */
[--C-:B------:R-:W-:Y:S02]  /*23690*/  LOP3.LUT R54, R35, UR22, R56.reuse, 0x78, !PT ;  /* 0x0000001623367c12 */ /* 0x100fe4000f8e7838 */
[----:B------:R-:W-:Y:S01]  /*236a0*/  LOP3.LUT R56, R7, UR23, R56, 0x78, !PT ;  /* 0x0000001707387c12 */ /* 0x000fe2000f8e7838 */
[----:B------:R-:W0:Y:S01]  /*236b0*/  LDCU.128 UR20, c[0x3][0x1e0] ;  /* 0x00c03c00ff1477ac */ /* 0x000e220008000c00 */
[----:B------:R-:W-:-:S04]  /*236c0*/  SHF.R.S32.HI R5, RZ, 0x1f, R5 ;  /* 0x0000001fff057819 */ /* 0x000fc80000011405 */
        /* <DEDUP_REMOVED lines=10> */
[----:B------:R-:W-:Y:S01]  /*23770*/  IMAD.SHL.U32 R6, R13, 0x10000000, RZ ;  /* 0x100000000d067824 */ /* 0x000fe200078e00ff */
[--C-:B-----5:R-:W-:Y:S02]  /*23780*/  LOP3.LUT R45, R42, UR8, R5.reuse, 0x78, !PT ;  /* 0x000000082a2d7c12 */ /* 0x120fe4000f8e7805 */
[--C-:B------:R-:W-:Y:S02]  /*23790*/  LOP3.LUT R47, R44, UR9, R5.reuse, 0x78, !PT ;  /* 0x000000092c2f7c12 */ /* 0x100fe4000f8e7805 */
[--C-:B------:R-:W-:Y:S02]  /*237a0*/  LOP3.LUT R49, R46, UR10, R5.reuse, 0x78, !PT ;  /* 0x0000000a2e317c12 */ /* 0x100fe4000f8e7805 */
[----:B------:R-:W-:Y:S01]  /*237b0*/  LOP3.LUT R51, R48, UR11, R5, 0x78, !PT ;  /* 0x0000000b30337c12 */ /* 0x000fe2000f8e7805 */
[----:B------:R-:W5:Y:S01]  /*237c0*/  LDCU.128 UR8, c[0x3][0x210] ;  /* 0x00c04200ff0877ac */ /* 0x000f620008000c00 */
[----:B------:R-:W-:-:S02]  /*237d0*/  SHF.R.S32.HI R6, RZ, 0x1f, R6 ;  /* 0x0000001fff067819 */ /* 0x000fc40000011406 */
[--C-:B----4-:R-:W-:Y:S02]  /*237e0*/  LOP3.LUT R53, R50, UR28, R5.reuse, 0x78, !PT ;  /* 0x0000001c32357c12 */ /* 0x110fe4000f8e7805 */
[--C-:B------:R-:W-:Y:S02]  /*237f0*/  LOP3.LUT R55, R52, UR29, R5.reuse, 0x78, !PT ;  /* 0x0000001d34377c12 */ /* 0x100fe4000f8e7805 */
[--C-:B------:R-:W-:Y:S02]  /*23800*/  LOP3.LUT R57, R54, UR30, R5.reuse, 0x78, !PT ;  /* 0x0000001e36397c12 */ /* 0x100fe4000f8e7805 */
[----:B------:R-:W-:Y:S01]  /*23810*/  LOP3.LUT R59, R56, UR31, R5, 0x78, !PT ;  /* 0x0000001f383b7c12 */ /* 0x000fe2000f8e7805 */
[----:B------:R-:W-:Y:S01]  /*23820*/  IMAD.SHL.U32 R5, R13, 0x8000000, RZ ;  /* 0x080000000d057824 */ /* 0x000fe200078e00ff */
[--C-:B0-----:R-:W-:Y:S01]  /*23830*/  LOP3.LUT R8, R7, UR12, R6.reuse, 0x78, !PT ;  /* 0x0000000c07087c12 */ /* 0x101fe2000f8e7806 */
[----:B------:R-:W0:Y:S01]  /*23840*/  LDCU.128 UR28, c[0x3][0x220] ;  /* 0x00c04400ff1c77ac */ /* 0x000e220008000c00 */
[----:B------:R-:W-:-:S02]  /*23850*/  LOP3.LUT R10, R9, UR13, R6, 0x78, !PT ;  /* 0x0000000d090a7c12 */ /* 0x000fc4000f8e7806 */
[--C-:B------:R-:W-:Y:S02]  /*23860*/  LOP3.LUT R12, R11, UR14, R6.reuse, 0x78, !PT ;  /* 0x0000000e0b0c7c12 */ /* 0x100fe4000f8e7806 */
[--C-:B------:R-:W-:Y:S01]  /*23870*/  LOP3.LUT R14, R35, UR15, R6.reuse, 0x78, !PT ;  /* 0x0000000f230e7c12 */ /* 0x100fe2000f8e7806 */
[----:B------:R-:W4:Y:S01]  /*23880*/  LDCU.128 UR12, c[0x3][0x230] ;  /* 0x00c04600ff0c77ac */ /* 0x000f220008000c00 */
[--C-:B------:R-:W-:Y:S02]  /*23890*/  LOP3.LUT R36, R37, UR32, R6.reuse, 0x78, !PT ;  /* 0x0000002025247c12 */ /* 0x100fe4000f8e7806 */
[--C-:B------:R-:W-:Y:S02]  /*238a0*/  LOP3.LUT R38, R39, UR33, R6.reuse, 0x78, !PT ;  /* 0x0000002127267c12 */ /* 0x100fe4000f8e7806 */
[--C-:B------:R-:W-:Y:S02]  /*238b0*/  LOP3.LUT R40, R41, UR34, R6.reuse, 0x78, !PT ;  /* 0x0000002229287c12 */ /* 0x100fe4000f8e7806 */
[--C-:B------:R-:W-:Y:S01]  /*238c0*/  LOP3.LUT R42, R43, UR35, R6.reuse, 0x78, !PT ;  /* 0x000000232b2a7c12 */ /* 0x100fe2000f8e7806 */
[----:B------:R-:W4:Y:S01]  /*238d0*/  LDCU.128 UR32, c[0x3][0x240] ;  /* 0x00c04800ff2077ac */ /* 0x000f220008000c00 */
[----:B------:R-:W-:-:S02]  /*238e0*/  LOP3.LUT R44, R45, UR20, R6, 0x78, !PT ;  /* 0x000000142d2c7c12 */ /* 0x000fc4000f8e7806 */
[--C-:B------:R-:W-:Y:S02]  /*238f0*/  LOP3.LUT R46, R47, UR21, R6.reuse, 0x78, !PT ;  /* 0x000000152f2e7c12 */ /* 0x100fe4000f8e7806 */
[--C-:B------:R-:W-:Y:S02]  /*23900*/  LOP3.LUT R48, R49, UR22, R6.reuse, 0x78, !PT ;  /* 0x0000001631307c12 */ /* 0x100fe4000f8e7806 */
[--C-:B------:R-:W-:Y:S01]  /*23910*/  LOP3.LUT R50, R51, UR23, R6.reuse, 0x78, !PT ;  /* 0x0000001733327c12 */ /* 0x100fe2000f8e7806 */
[----:B------:R-:W4:Y:S01]  /*23920*/  LDCU.128 UR20, c[0x3][0x250] ;  /* 0x00c04a00ff1477ac */ /* 0x000f220008000c00 */
[----:B------:R-:W-:Y:S02]  /*23930*/  SHF.R.S32.HI R5, RZ, 0x1f, R5 ;  /* 0x0000001fff057819 */ /* 0x000fe40000011405 */
[--C-:B-1----:R-:W-:Y:S02]  /*23940*/  LOP3.LUT R52, R53, UR4, R6.reuse, 0x78, !PT ;  /* 0x0000000435347c12 */ /* 0x102fe4000f8e7806 */
[----:B------:R-:W-:-:S02]  /*23950*/  LOP3.LUT R54, R55, UR5, R6, 0x78, !PT ;  /* 0x0000000537367c12 */ /* 0x000fc4000f8e7806 */
[--C-:B------:R-:W-:Y:S02]  /*23960*/  LOP3.LUT R56, R57, UR6, R6.reuse, 0x78, !PT ;  /* 0x0000000639387c12 */ /* 0x100fe4000f8e7806 */
[----:B------:R-:W-:Y:S01]  /*23970*/  LOP3.LUT R58, R59, UR7, R6, 0x78, !PT ;  /* 0x000000073b3a7c12 */ /* 0x000fe2000f8e7806 */
[----:B------:R-:W1:Y:S01]  /*23980*/  LDCU.128 UR4, c[0x3][0x260] ;  /* 0x00c04c00ff0477ac */ /* 0x000e620008000c00 */
[--C-:B---3--:R-:W-:Y:S02]  /*23990*/  LOP3.LUT R7, R8, UR24, R5.reuse, 0x78, !PT ;  /* 0x0000001808077c12 */ /* 0x108fe4000f8e7805 */
[--C-:B------:R-:W-:Y:S02]  /*239a0*/  LOP3.LUT R9, R10, UR25, R5.reuse, 0x78, !PT ;  /* 0x000000190a097c12 */ /* 0x100fe4000f8e7805 */
[--C-:B------:R-:W-:Y:S02]  /*239b0*/  LOP3.LUT R11, R12, UR26, R5.reuse, 0x78, !PT ;  /* 0x0000001a0c0b7c12 */ /* 0x100fe4000f8e7805 */
[--C-:B------:R-:W-:Y:S01]  /*239c0*/  LOP3.LUT R35, R14, UR27, R5.reuse, 0x78, !PT ;  /* 0x0000001b0e237c12 */ /* 0x100fe2000f8e7805 */
[----:B------:R-:W3:Y:S01]  /*239d0*/  LDCU.128 UR24, c[0x3][0x270] ;  /* 0x00c04e00ff1877ac */ /* 0x000ee20008000c00 */
[----:B------:R-:W-:Y:S01]  /*239e0*/  IMAD.SHL.U32 R6, R13, 0x4000000, RZ ;  /* 0x040000000d067824 */ /* 0x000fe200078e00ff */
[----:B-----5:R-:W-:-:S02]  /*239f0*/  LOP3.LUT R37, R36, UR8, R5, 0x78, !PT ;  /* 0x0000000824257c12 */ /* 0x020fc4000f8e7805 */
[--C-:B------:R-:W-:Y:S02]  /*23a00*/  LOP3.LUT R39, R38, UR9, R5.reuse, 0x78, !PT ;  /* 0x0000000926277c12 */ /* 0x100fe4000f8e7805 */
[--C-:B------:R-:W-:Y:S02]  /*23a10*/  LOP3.LUT R41, R40, UR10, R5.reuse, 0x78, !PT ;  /* 0x0000000a28297c12 */ /* 0x100fe4000f8e7805 */
[--C-:B------:R-:W-:Y:S01]  /*23a20*/  LOP3.LUT R43, R42, UR11, R5.reuse, 0x78, !PT ;  /* 0x0000000b2a2b7c12 */ /* 0x100fe2000f8e7805 */
[----:B------:R-:W5:Y:S01]  /*23a30*/  LDCU.128 UR8, c[0x3][0x280] ;  /* 0x00c05000ff0877ac */ /* 0x000f620008000c00 */
[----:B------:R-:W-:Y:S02]  /*23a40*/  SHF.R.S32.HI R6, RZ, 0x1f, R6 ;  /* 0x0000001fff067819 */ /* 0x000fe40000011406 */
        /* <DEDUP_REMOVED lines=8> */
[----:B------:R-:W-:Y:S01]  /*23ad0*/  LOP3.LUT R59, R58, UR15, R5, 0x78, !PT ;  /* 0x0000000f3a3b7c12 */ /* 0x000fe2000f8e7805 */
[----:B------:R-:W4:Y:S01]  /*23ae0*/  LDCU.128 UR12, c[0x3][0x2a0] ;  /* 0x00c05400ff0c77ac */ /* 0x000f220008000c00 */
[----:B------:R-:W-:-:S02]  /*23af0*/  LOP3.LUT R8, R7, UR32, R6, 0x78, !PT ;  /* 0x0000002007087c12 */ /* 0x000fc4000f8e7806 */
[--C-:B------:R-:W-:Y:S02]  /*23b00*/  LOP3.LUT R10, R9, UR33, R6.reuse, 0x78, !PT ;  /* 0x00000021090a7c12 */ /* 0x100fe4000f8e7806 */
[--C-:B------:R-:W-:Y:S02]  /*23b10*/  LOP3.LUT R12, R11, UR34, R6.reuse, 0x78, !PT ;  /* 0x000000220b0c7c12 */ /* 0x100fe4000f8e7806 */
[--C-:B------:R-:W-:Y:S01]  /*23b20*/  LOP3.LUT R14, R35, UR35, R6.reuse, 0x78, !PT ;  /* 0x00000023230e7c12 */ /* 0x100fe2000f8e7806 */
[----:B------:R-:W4:Y:S01]  /*23b30*/  LDCU.128 UR32, c[0x3][0x2b0] ;  /* 0x00c05600ff2077ac */ /* 0x000f220008000c00 */
[--C-:B------:R-:W-:Y:S02]  /*23b40*/  LOP3.LUT R36, R37, UR20, R6.reuse, 0x78, !PT ;  /* 0x0000001425247c12 */ /* 0x100fe4000f8e7806 */
        /* <DEDUP_REMOVED lines=15> */
[----:B------:R-:W-:Y:S02]  /*23c40*/  SHF.R.U32.HI R6, RZ, 0x7, R13 ;  /* 0x00000007ff067819 */ /* 0x000fe4000001160d */
[----:B------:R-:W-:-:S03]  /*23c50*/  SHF.R.S32.HI R5, RZ, 0x1f, R5 ;  /* 0x0000001fff057819 */ /* 0x000fc60000011405 */
[----:B------:R-:W-:Y:S01]  /*23c60*/  IMAD.MOV R6, RZ, RZ, -R6 ;  /* 0x000000ffff067224 */ /* 0x000fe200078e0a06 */
        /* <DEDUP_REMOVED lines=25> */
[----:B------:R-:W-:Y:S02]  /*23e00*/  LOP3.LUT R5, R4, 0x1, RZ, 0xc0, !PT ;  /* 0x0000000104057812 */ /* 0x000fe400078ec0ff */
[--C-:B-1----:R-:W-:Y:S02]  /*23e10*/  LOP3.LUT R36, R37, UR4, R6.reuse, 0x78, !PT ;  /* 0x0000000425247c12 */ /* 0x102fe4000f8e7806 */
[--C-:B------:R-:W-:Y:S01]  /*23e20*/  LOP3.LUT R38, R39, UR5, R6.reuse, 0x78, !PT ;  /* 0x0000000527267c12 */ /* 0x100fe2000f8e7806 */
[----:B------:R-:W-:Y:S01]  /*23e30*/  IMAD.MOV R5, RZ, RZ, -R5 ;  /* 0x000000ffff057224 */ /* 0x000fe200078e0a05 */
        /* <DEDUP_REMOVED lines=16> */
[--C-:B------:R-:W-:Y:S02]  /*23f40*/  LOP3.LUT R13, R14, UR31, R5.reuse, 0x78, !PT ;  /* 0x0000001f0e0d7c12 */ /* 0x100fe4000f8e7805 */
[----:B----4-:R-:W-:-:S02]  /*23f50*/  LOP3.LUT R35, R36, UR12, R5, 0x78, !PT ;  /* 0x0000000c24237c12 */ /* 0x010fc4000f8e7805 */
[--C-:B------:R-:W-:Y:S02]  /*23f60*/  LOP3.LUT R37, R38, UR13, R5.reuse, 0x78, !PT ;  /* 0x0000000d26257c12 */ /* 0x100fe4000f8e7805 */
[--C-:B------:R-:W-:Y:S02]  /*23f70*/  LOP3.LUT R39, R40, UR14, R5.reuse, 0x78, !PT ;  /* 0x0000000e28277c12 */ /* 0x100fe4000f8e7805 */
[--C-:B------:R-:W-:Y:S02]  /*23f80*/  LOP3.LUT R41, R42, UR15, R5.reuse, 0x78, !PT ;  /* 0x0000000f2a297c12 */ /* 0x100fe4000f8e7805 */
[--C-:B------:R-:W-:Y:S02]  /*23f90*/  LOP3.LUT R43, R44, UR32, R5.reuse, 0x78, !PT ;  /* 0x000000202c2b7c12 */ /* 0x100fe4000f8e7805 */
[--C-:B------:R-:W-:Y:S02]  /*23fa0*/  LOP3.LUT R45, R46, UR33, R5.reuse, 0x78, !PT ;  /* 0x000000212e2d7c12 */ /* 0x100fe4000f8e7805 */
[----:B------:R-:W-:-:S02]  /*23fb0*/  LOP3.LUT R47, R48, UR34, R5, 0x78, !PT ;  /* 0x00000022302f7c12 */ /* 0x000fc4000f8e7805 */
[--C-:B------:R-:W-:Y:S02]  /*23fc0*/  LOP3.LUT R49, R50, UR35, R5.reuse, 0x78, !PT ;  /* 0x0000002332317c12 */ /* 0x100fe4000f8e7805 */
[--C-:B------:R-:W-:Y:S02]  /*23fd0*/  LOP3.LUT R51, R52, UR20, R5.reuse, 0x78, !PT ;  /* 0x0000001434337c12 */ /* 0x100fe4000f8e7805 */
[--C-:B------:R-:W-:Y:S02]  /*23fe0*/  LOP3.LUT R53, R54, UR21, R5.reuse, 0x78, !PT ;  /* 0x0000001536357c12 */ /* 0x100fe4000f8e7805 */
[--C-:B------:R-:W-:Y:S01]  /*23ff0*/  LOP3.LUT R55, R56, UR22, R5.reuse, 0x78, !PT ;  /* 0x0000001638377c12 */ /* 0x100fe2000f8e7805 */
[----:B------:R-:W-:Y:S01]  /*24000*/  IMAD.SHL.U32 R6, R4, 0x40000000, RZ ;  /* 0x4000000004067824 */ /* 0x000fe200078e00ff */
[----:B------:R-:W-:Y:S01]  /*24010*/  LOP3.LUT R57, R58, UR23, R5, 0x78, !PT ;  /* 0x000000173a397c12 */ /* 0x000fe2000f8e7805 */
[----:B------:R-:W0:Y:S01]  /*24020*/  LDCU.128 UR12, c[0x3][0x380] ;  /* 0x00c07000ff0c77ac */ /* 0x000e220008000c00 */
[----:B------:R-:W4:Y:S02]  /*24030*/  LDG.E.U8 R5, desc[UR16][R2.64+0x1b] ;  /* 0x00001b1002057981 */ /* 0x000f24000c1e1100 */
[----:B------:R-:W-:Y:S01]  /*24040*/  SHF.R.S32.HI R6, RZ, 0x1f, R6 ;  /* 0x0000001fff067819 */ /* 0x000fe20000011406 */
[----:B------:R-:W2:Y:S03]  /*24050*/  LDCU.128 UR28, c[0x3][0x370] ;  /* 0x00c06e00ff1c77ac */ /* 0x000ea60008000c00 */
[--C-:B-1----:R-:W-:Y:S01]  /*24060*/  LOP3.LUT R8, R7, UR4, R6.reuse, 0x78, !PT ;  /* 0x0000000407087c12 */ /* 0x102fe2000f8e7806 */
[----:B------:R-:W1:Y:S01]  /*24070*/  LDCU.128 UR20, c[0x3][0x3a0] ;  /* 0x00c07400ff1477ac */ /* 0x000e620008000c00 */
[----:B------:R-:W-:Y:S01]  /*24080*/  IMAD.SHL.U32 R7, R4, 0x20000000, RZ ;  /* 0x2000000004077824 */ /* 0x000fe200078e00ff */
[--C-:B------:R-:W-:Y:S01]  /*24090*/  LOP3.LUT R10, R9, UR5, R6.reuse, 0x78, !PT ;  /* 0x00000005090a7c12 */ /* 0x100fe2000f8e7806 */
[----:B------:R-:W1:Y:S01]  /*240a0*/  LDCU.128 UR32, c[0x3][0x390] ;  /* 0x00c07200ff2077ac */ /* 0x000e620008000c00 */
        /* <DEDUP_REMOVED lines=12> */
[----:B------:R-:W-:Y:S01]  /*24170*/  LOP3.LUT R35, R14, UR15, R7, 0x78, !PT ;  /* 0x0000000f0e237c12 */ /* 0x000fe2000f8e7807 */
[----:B------:R-:W0:Y:S01]  /*24180*/  LDCU.128 UR12, c[0x3][0x3f0] ;  /* 0x00c07e00ff0c77ac */ /* 0x000e220008000c00 */
[--C-:B-----5:R-:W-:Y:S02]  /*24190*/  LOP3.LUT R44, R43, UR8, R6.reuse, 0x78, !PT ;  /* 0x000000082b2c7c12 */ /* 0x120fe4000f8e7806 */
[--C-:B------:R-:W-:Y:S02]  /*241a0*/  LOP3.LUT R46, R45, UR9, R6.reuse, 0x78, !PT ;  /* 0x000000092d2e7c12 */ /* 0x100fe4000f8e7806 */
[----:B------:R-:W-:-:S02]  /*241b0*/  LOP3.LUT R48, R47, UR10, R6, 0x78, !PT ;  /* 0x0000000a2f307c12 */ /* 0x000fc4000f8e7806 */
[--C-:B------:R-:W-:Y:S01]  /*241c0*/  LOP3.LUT R50, R49, UR11, R6.reuse, 0x78, !PT ;  /* 0x0000000b31327c12 */ /* 0x100fe2000f8e7806 */
[----:B------:R-:W5:Y:S01]  /*241d0*/  LDCU.128 UR8, c[0x3][0x3d0] ;  /* 0x00c07a00ff0877ac */ /* 0x000f620008000c00 */
[--C-:B--2---:R-:W-:Y:S02]  /*241e0*/  LOP3.LUT R52, R51, UR28, R6.reuse, 0x78, !PT ;  /* 0x0000001c33347c12 */ /* 0x104fe4000f8e7806 */
[--C-:B------:R-:W-:Y:S02]  /*241f0*/  LOP3.LUT R54, R53, UR29, R6.reuse, 0x78, !PT ;  /* 0x0000001d35367c12 */ /* 0x100fe4000f8e7806 */
[--C-:B------:R-:W-:Y:S02]  /*24200*/  LOP3.LUT R56, R55, UR30, R6.reuse, 0x78, !PT ;  /* 0x0000001e37387c12 */ /* 0x100fe4000f8e7806 */
[----:B------:R-:W-:Y:S01]  /*24210*/  LOP3.LUT R58, R57, UR31, R6, 0x78, !PT ;  /* 0x0000001f393a7c12 */ /* 0x000fe2000f8e7806 */
[----:B------:R-:W-:Y:S01]  /*24220*/  IMAD.SHL.U32 R6, R4, 0x10000000, RZ ;  /* 0x1000000004067824 */ /* 0x000fe200078e00ff */
[--C-:B-1----:R-:W-:Y:S01]  /*24230*/  LOP3.LUT R45, R44, UR20, R7.reuse, 0x78, !PT ;  /* 0x000000142c2d7c12 */ /* 0x102fe2000f8e7807 */
[----:B------:R-:W1:Y:S01]  /*24240*/  LDCU.128 UR28, c[0x3][0x3e0] ;  /* 0x00c07c00ff1c77ac */ /* 0x000e620008000c00 */
[----:B------:R-:W-:-:S02]  /*24250*/  LOP3.LUT R47, R46, UR21, R7, 0x78, !PT ;  /* 0x000000152e2f7c12 */ /* 0x000fc4000f8e7807 */
[--C-:B------:R-:W-:Y:S02]  /*24260*/  LOP3.LUT R49, R48, UR22, R7.reuse, 0x78, !PT ;  /* 0x0000001630317c12 */ /* 0x100fe4000f8e7807 */
[--C-:B------:R-:W-:Y:S01]  /*24270*/  LOP3.LUT R51, R50, UR23, R7.reuse, 0x78, !PT ;  /* 0x0000001732337c12 */ /* 0x100fe2000f8e7807 */
[----:B------:R-:W2:Y:S01]  /*24280*/  LDCU.128 UR20, c[0x3][0x410] ;  /* 0x00c08200ff1477ac */ /* 0x000ea20008000c00 */
[--C-:B------:R-:W-:Y:S02]  /*24290*/  LOP3.LUT R37, R36, UR32, R7.reuse, 0x78, !PT ;  /* 0x0000002024257c12 */ /* 0x100fe4000f8e7807 */
[--C-:B------:R-:W-:Y:S02]  /*242a0*/  LOP3.LUT R39, R38, UR33, R7.reuse, 0x78, !PT ;  /* 0x0000002126277c12 */ /* 0x100fe4000f8e7807 */
[--C-:B------:R-:W-:Y:S02]  /*242b0*/  LOP3.LUT R41, R40, UR34, R7.reuse, 0x78, !PT ;  /* 0x0000002228297c12 */ /* 0x100fe4000f8e7807 */
[----:B------:R-:W-:Y:S01]  /*242c0*/  LOP3.LUT R43, R42, UR35, R7, 0x78, !PT ;  /* 0x000000232a2b7c12 */ /* 0x000fe2000f8e7807 */
[----:B------:R-:W2:Y:S01]  /*242d0*/  LDCU.128 UR32, c[0x3][0x400] ;  /* 0x00c08000ff2077ac */ /* 0x000ea20008000c00 */
[----:B------:R-:W-:-:S02]  /*242e0*/  SHF.R.S32.HI R6, RZ, 0x1f, R6 ;  /* 0x0000001fff067819 */ /* 0x000fc40000011406 */
[--C-:B------:R-:W-:Y:S02]  /*242f0*/  LOP3.LUT R53, R52, UR4, R7.reuse, 0x78, !PT ;  /* 0x0000000434357c12 */ /* 0x100fe4000f8e7807 */
[--C-:B------:R-:W-:Y:S02]  /*24300*/  LOP3.LUT R55, R54, UR5, R7.reuse, 0x78, !PT ;  /* 0x0000000536377c12 */ /* 0x100fe4000f8e7807 */
[--C-:B------:R-:W-:Y:S02]  /*24310*/  LOP3.LUT R57, R56, UR6, R7.reuse, 0x78, !PT ;  /* 0x0000000638397c12 */ /* 0x100fe4000f8e7807 */
[----:B------:R-:W-:Y:S01]  /*24320*/  LOP3.LUT R59, R58, UR7, R7, 0x78, !PT ;  /* 0x000000073a3b7c12 */ /* 0x000fe2000f8e7807 */
[----:B------:R-:W2:Y:S01]  /*24330*/  LDCU.128 UR4, c[0x3][0x420] ;  /* 0x00c08400ff0477ac */ /* 0x000ea20008000c00 */
[--C-:B---3--:R-:W-:Y:S01]  /*24340*/  LOP3.LUT R8, R9, UR24, R6.reuse, 0x78, !PT ;  /* 0x0000001809087c12 */ /* 0x108fe2000f8e7806 */
[----:B------:R-:W-:Y:S01]  /*24350*/  IMAD.SHL.U32 R7, R4, 0x8000000, RZ ;  /* 0x0800000004077824 */ /* 0x000fe200078e00ff */
        /* <DEDUP_REMOVED lines=14> */
[----:B------:R-:W-:Y:S02]  /*24440*/  SHF.R.S32.HI R7, RZ, 0x1f, R7 ;  /* 0x0000001fff077819 */ /* 0x000fe40000011407 */
[--C-:B-1----:R-:W-:Y:S02]  /*24450*/  LOP3.LUT R44, R45, UR28, R6.reuse, 0x78, !PT ;  /* 0x0000001c2d2c7c12 */ /* 0x102fe4000f8e7806 */
[----:B------:R-:W-:-:S02]  /*24460*/  LOP3.LUT R46, R47, UR29, R6, 0x78, !PT ;  /* 0x0000001d2f2e7c12 */ /* 0x000fc4000f8e7806 */
[--C-:B------:R-:W-:Y:S02]  /*24470*/  LOP3.LUT R48, R49, UR30, R6.reuse, 0x78, !PT ;  /* 0x0000001e31307c12 */ /* 0x100fe4000f8e7806 */
[----:B------:R-:W-:Y:S01]  /*24480*/  LOP3.LUT R50, R51, UR31, R6, 0x78, !PT ;  /* 0x0000001f33327c12 */ /* 0x000fe2000f8e7806 */
[----:B------:R-:W-:Y:S01]  /*24490*/  IMAD.SHL.U32 R6, R4, 0x4000000, RZ ;  /* 0x0400000004067824 */ /* 0x000fe200078e00ff */
[--C-:B--2---:R-:W-:Y:S01]  /*244a0*/  LOP3.LUT R37, R36, UR20, R7.reuse, 0x78, !PT ;  /* 0x0000001424257c12 */ /* 0x104fe2000f8e7807 */
[----:B------:R-:W1:Y:S01]  /*244b0*/  LDCU.128 UR28, c[0x3][0x450] ;  /* 0x00c08a00ff1c77ac */ /* 0x000e620008000c00 */
[--C-:B------:R-:W-:Y:S02]  /*244c0*/  LOP3.LUT R39, R38, UR21, R7.reuse, 0x78, !PT ;  /* 0x0000001526277c12 */ /* 0x100fe4000f8e7807 */
[--C-:B------:R-:W-:Y:S02]  /*244d0*/  LOP3.LUT R41, R40, UR22, R7.reuse, 0x78, !PT ;  /* 0x0000001628297c12 */ /* 0x100fe4000f8e7807 */
[--C-:B------:R-:W-:Y:S01]  /*244e0*/  LOP3.LUT R43, R42, UR23, R7.reuse, 0x78, !PT ;  /* 0x000000172a2b7c12 */ /* 0x100fe2000f8e7807 */
[----:B------:R-:W2:Y:S01]  /*244f0*/  LDCU.128 UR20, c[0x3][0x480] ;  /* 0x00c09000ff1477ac */ /* 0x000ea20008000c00 */
[----:B------:R-:W-:-:S02]  /*24500*/  LOP3.LUT R9, R8, UR32, R7, 0x78, !PT ;  /* 0x0000002008097c12 */ /* 0x000fc4000f8e7807 */
        /* <DEDUP_REMOVED lines=20> */
[----:B------:R-:W3:Y:S01]  /*24650*/  LDCU.128 UR12, c[0x3][0x4d0] ;  /* 0x00c09a00ff0c77ac */ /* 0x000ee20008000c00 */
[--C-:B-----5:R-:W-:Y:S02]  /*24660*/  LOP3.LUT R8, R9, UR8, R6.reuse, 0x78, !PT ;  /* 0x0000000809087c12 */ /* 0x120fe4000f8e7806 */
[--C-:B------:R-:W-:Y:S02]  /*24670*/  LOP3.LUT R10, R11, UR9, R6.reuse, 0x78, !PT ;  /* 0x000000090b0a7c12 */ /* 0x100fe4000f8e7806 */
[--C-:B------:R-:W-:Y:S02]  /*24680*/  LOP3.LUT R12, R13, UR10, R6.reuse, 0x78, !PT ;  /* 0x0000000a0d0c7c12 */ /* 0x100fe4000f8e7806 */
[----:B------:R-:W-:Y:S01]  /*24690*/  LOP3.LUT R14, R35, UR11, R6, 0x78, !PT ;  /* 0x0000000b230e7c12 */ /* 0x000fe2000f8e7806 */
[----:B------:R-:W5:Y:S01]  /*246a0*/  LDCU.128 UR8, c[0x3][0x4b0] ;  /* 0x00c09600ff0877ac */ /* 0x000f620008000c00 */
[----:B------:R-:W-:-:S02]  /*246b0*/  SHF.R.S32.HI R7, RZ, 0x1f, R7 ;  /* 0x0000001fff077819 */ /* 0x000fc40000011407 */
[----:B------:R-:W-:Y:S02]  /*246c0*/  SHF.R.U32.HI R4, RZ, 0x7, R4 ;  /* 0x00000007ff047819 */ /* 0x000fe40000011604 */
[--C-:B--2---:R-:W-:Y:S02]  /*246d0*/  LOP3.LUT R9, R8, UR20, R7.reuse, 0x78, !PT ;  /* 0x0000001408097c12 */ /* 0x104fe4000f8e7807 */
[--C-:B------:R-:W-:Y:S02]  /*246e0*/  LOP3.LUT R11, R10, UR21, R7.reuse, 0x78, !PT ;  /* 0x000000150a0b7c12 */ /* 0x100fe4000f8e7807 */
[--C-:B------:R-:W-:Y:S02]  /*246f0*/  LOP3.LUT R13, R12, UR22, R7.reuse, 0x78, !PT ;  /* 0x000000160c0d7c12 */ /* 0x100fe4000f8e7807 */
[----:B------:R-:W-:Y:S01]  /*24700*/  LOP3.LUT R35, R14, UR23, R7, 0x78, !PT ;  /* 0x000000170e237c12 */ /* 0x000fe2000f8e7807 */
[----:B------:R-:W2:Y:S01]  /*24710*/  LDCU.128 UR20, c[0x3][0x4f0] ;  /* 0x00c09e00ff1477ac */ /* 0x000ea20008000c00 */
[----:B-1----:R-:W-:-:S02]  /*24720*/  LOP3.LUT R36, R37, UR28, R6, 0x78, !PT ;  /* 0x0000001c25247c12 */ /* 0x002fc4000f8e7806 */
[--C-:B------:R-:W-:Y:S02]  /*24730*/  LOP3.LUT R38, R39, UR29, R6.reuse, 0x78, !PT ;  /* 0x0000001d27267c12 */ /* 0x100fe4000f8e7806 */
[--C-:B------:R-:W-:Y:S02]  /*24740*/  LOP3.LUT R40, R41, UR30, R6.reuse, 0x78, !PT ;  /* 0x0000001e29287c12 */ /* 0x100fe4000f8e7806 */
[--C-:B------:R-:W-:Y:S01]  /*24750*/  LOP3.LUT R42, R43, UR31, R6.reuse, 0x78, !PT ;  /* 0x0000001f2b2a7c12 */ /* 0x100fe2000f8e7806 */
[----:B------:R-:W1:Y:S01]  /*24760*/  LDCU.128 UR28, c[0x3][0x4c0] ;  /* 0x00c09800ff1c77ac */ /* 0x000e620008000c00 */
[--C-:B------:R-:W-:Y:S02]  /*24770*/  LOP3.LUT R52, R53, UR32, R6.reuse, 0x78, !PT ;  /* 0x0000002035347c12 */ /* 0x100fe4000f8e7806 */
[--C-:B------:R-:W-:Y:S02]  /*24780*/  LOP3.LUT R54, R55, UR33, R6.reuse, 0x78, !PT ;  /* 0x0000002137367c12 */ /* 0x100fe4000f8e7806 */
[----:B------:R-:W-:Y:S01]  /*24790*/  LOP3.LUT R56, R57, UR34, R6, 0x78, !PT ;  /* 0x0000002239387c12 */ /* 0x000fe2000f8e7806 */
[----:B------:R-:W-:Y:S01]  /*247a0*/  IMAD.MOV R4, RZ, RZ, -R4 ;  /* 0x000000ffff047224 */ /* 0x000fe200078e0a04 */
[----:B------:R-:W-:Y:S01]  /*247b0*/  LOP3.LUT R6, R59, UR35, R6, 0x78, !PT ;  /* 0x000000233b067c12 */ /* 0x000fe2000f8e7806 */
[----:B------:R-:W1:Y:S01]  /*247c0*/  LDCU.128 UR32, c[0x3][0x4e0] ;  /* 0x00c09c00ff2077ac */ /* 0x000e620008000c00 */
[----:B------:R-:W-:-:S02]  /*247d0*/  LOP3.LUT R37, R36, UR4, R7, 0x78, !PT ;  /* 0x0000000424257c12 */ /* 0x000fc4000f8e7807 */
[--C-:B------:R-:W-:Y:S02]  /*247e0*/  LOP3.LUT R39, R38, UR5, R7.reuse, 0x78, !PT ;  /* 0x0000000526277c12 */ /* 0x100fe4000f8e7807 */
[--C-:B------:R-:W-:Y:S02]  /*247f0*/  LOP3.LUT R41, R40, UR6, R7.reuse, 0x78, !PT ;  /* 0x0000000628297c12 */ /* 0x100fe4000f8e7807 */
[----:B------:R-:W-:Y:S01]  /*24800*/  LOP3.LUT R43, R42, UR7, R7, 0x78, !PT ;  /* 0x000000072a2b7c12 */ /* 0x000fe2000f8e7807 */
[----:B------:R-:W1:Y:S01]  /*24810*/  LDCU.128 UR4, c[0x3][0x500] ;  /* 0x00c0a000ff0477ac */ /* 0x000e620008000c00 */
[--C-:B---3--:R-:W-:Y:S02]  /*24820*/  LOP3.LUT R37, R37, UR12, R4.reuse, 0x78, !PT ;  /* 0x0000000c25257c12 */ /* 0x108fe4000f8e7804 */
[--C-:B------:R-:W-:Y:S02]  /*24830*/  LOP3.LUT R39, R39, UR13, R4.reuse, 0x78, !PT ;  /* 0x0000000d27277c12 */ /* 0x100fe4000f8e7804 */
[----:B------:R-:W-:-:S02]  /*24840*/  LOP3.LUT R41, R41, UR14, R4, 0x78, !PT ;  /* 0x0000000e29297c12 */ /* 0x000fc4000f8e7804 */
[----:B------:R-:W-:Y:S01]  /*24850*/  LOP3.LUT R43, R43, UR15, R4, 0x78, !PT ;  /* 0x0000000f2b2b7c12 */ /* 0x000fe2000f8e7804 */
        /* <DEDUP_REMOVED lines=9> */
[----:B------:R-:W-:Y:S01]  /*248f0*/  LOP3.LUT R7, R6, UR11, R7, 0x78, !PT ;  /* 0x0000000b06077c12 */ /* 0x000fe2000f8e7807 */
[----:B------:R-:W5:Y:S01]  /*24900*/  LDCU.128 UR8, c[0x3][0x520] ;  /* 0x00c0a400ff0877ac */ /* 0x000f620008000c00 */
[C---:B------:R-:W-:Y:S02]  /*24910*/  LOP3.LUT R6, R0.reuse, 0x1, RZ, 0xc0, !PT ;  /* 0x0000000100067812 */ /* 0x040fe400078ec0ff */
[--C-:B--2---:R-:W-:Y:S01]  /*24920*/  LOP3.LUT R59, R7, UR23, R4.reuse, 0x78, !PT ;  /* 0x00000017073b7c12 */ /* 0x104fe2000f8e7804 */
[----:B------:R-:W-:Y:S01]  /*24930*/  IMAD.SHL.U32 R7, R0, 0x40000000, RZ ;  /* 0x4000000000077824 */ /* 0x000fe200078e00ff */
[----:B-1----:R-:W-:Y:S01]  /*24940*/  LOP3.LUT R9, R9, UR28, R4, 0x78, !PT ;  /* 0x0000001c09097c12 */ /* 0x002fe2000f8e7804 */
[----:B------:R-:W-:Y:S01]  /*24950*/  IMAD.MOV R6, RZ, RZ, -R6 ;  /* 0x000000ffff067224 */ /* 0x000fe200078e0a06 */
        /* <DEDUP_REMOVED lines=8> */
[----:B------:R-:W2:Y:S01]  /*249e0*/  LDCU.128 UR32, c[0x3][0x550] ;  /* 0x00c0aa00ff2077ac */ /* 0x000ea20008000c00 */
[----:B------:R-:W-:-:S02]  /*249f0*/  LOP3.LUT R53, R53, UR20, R4, 0x78, !PT ;  /* 0x0000001435357c12 */ /* 0x000fc4000f8e7804 */
[--C-:B------:R-:W-:Y:S02]  /*24a00*/  LOP3.LUT R55, R55, UR21, R4.reuse, 0x78, !PT ;  /* 0x0000001537377c12 */ /* 0x100fe4000f8e7804 */
[----:B------:R-:W-:Y:S01]  /*24a10*/  LOP3.LUT R57, R57, UR22, R4, 0x78, !PT ;  /* 0x0000001639397c12 */ /* 0x000fe2000f8e7804 */
[----:B------:R-:W2:Y:S01]  /*24a20*/  LDCU.128 UR20, c[0x3][0x560] ;  /* 0x00c0ac00ff1477ac */ /* 0x000ea20008000c00 */
[--C-:B------:R-:W-:Y:S02]  /*24a30*/  LOP3.LUT R4, R9, UR4, R6.reuse, 0x78, !PT ;  /* 0x0000000409047c12 */ /* 0x100fe4000f8e7806 */
[--C-:B------:R-:W-:Y:S02]  /*24a40*/  LOP3.LUT R8, R11, UR5, R6.reuse, 0x78, !PT ;  /* 0x000000050b087c12 */ /* 0x100fe4000f8e7806 */
[--C-:B------:R-:W-:Y:S02]  /*24a50*/  LOP3.LUT R10, R13, UR6, R6.reuse, 0x78, !PT ;  /* 0x000000060d0a7c12 */ /* 0x100fe4000f8e7806 */
[----:B------:R-:W-:Y:S01]  /*24a60*/  LOP3.LUT R12, R35, UR7, R6, 0x78, !PT ;  /* 0x00000007230c7c12 */ /* 0x000fe2000f8e7806 */
[----:B------:R-:W2:Y:S01]  /*24a70*/  LDCU.128 UR4, c[0x3][0x570] ;  /* 0x00c0ae00ff0477ac */ /* 0x000ea20008000c00 */
[----:B------:R-:W-:-:S04]  /*24a80*/  SHF.R.S32.HI R7, RZ, 0x1f, R7 ;  /* 0x0000001fff077819 */ /* 0x000fc80000011407 */
[----:B---3--:R-:W-:Y:S02]  /*24a90*/  LOP3.LUT R9, R4, UR12, R7, 0x78, !PT ;  /* 0x0000000c04097c12 */ /* 0x008fe4000f8e7807 */
[----:B------:R-:W3:Y:S01]  /*24aa0*/  LDG.E.U8 R4, desc[UR16][R2.64+0x1c] ;  /* 0x00001c1002047981 */ /* 0x000ee2000c1e1100 */
        /* <DEDUP_REMOVED lines=10> */
[--C-:B-1----:R-:W-:Y:S02]  /*24b50*/  LOP3.LUT R50, R53, UR28, R6.reuse, 0x78, !PT ;  /* 0x0000001c35327c12 */ /* 0x102fe4000f8e7806 */
[--C-:B------:R-:W-:Y:S02]  /*24b60*/  LOP3.LUT R52, R55, UR29, R6.reuse, 0x78, !PT ;  /* 0x0000001d37347c12 */ /* 0x100fe4000f8e7806 */
[----:B------:R-:W-:-:S02]  /*24b70*/  LOP3.LUT R54, R57, UR30, R6, 0x78, !PT ;  /* 0x0000001e39367c12 */ /* 0x000fc4000f8e7806 */
[----:B------:R-:W-:Y:S01]  /*24b80*/  LOP3.LUT R56, R59, UR31, R6, 0x78, !PT ;  /* 0x0000001f3b387c12 */ /* 0x000fe2000f8e7806 */
[----:B------:R-:W1:Y:S01]  /*24b90*/  LDCU.128 UR28, c[0x3][0x5a0] ;  /* 0x00c0b400ff1c77ac */ /* 0x000e620008000c00 */
[--C-:B------:R-:W-:Y:S01]  /*24ba0*/  LOP3.LUT R11, R8, UR13, R7.reuse, 0x78, !PT ;  /* 0x0000000d080b7c12 */ /* 0x100fe2000f8e7807 */
[----:B------:R-:W-:Y:S01]  /*24bb0*/  IMAD.SHL.U32 R6, R0, 0x20000000, RZ ;  /* 0x2000000000067824 */ /* 0x000fe200078e00ff */
[--C-:B------:R-:W-:Y:S02]  /*24bc0*/  LOP3.LUT R13, R10, UR14, R7.reuse, 0x78, !PT ;  /* 0x0000000e0a0d7c12 */ /* 0x100fe4000f8e7807 */
[--C-:B------:R-:W-:Y:S01]  /*24bd0*/  LOP3.LUT R35, R12, UR15, R7.reuse, 0x78, !PT ;  /* 0x0000000f0c237c12 */ /* 0x100fe2000f8e7807 */
[----:B------:R-:W4:Y:S01]  /*24be0*/  LDCU.128 UR12, c[0x3][0x5b0] ;  /* 0x00c0b600ff0c77ac */ /* 0x000f220008000c00 */
[--C-:B--2---:R-:W-:Y:S02]  /*24bf0*/  LOP3.LUT R37, R14, UR32, R7.reuse, 0x78, !PT ;  /* 0x000000200e257c12 */ /* 0x104fe4000f8e7807 */
[----:B------:R-:W-:-:S02]  /*24c00*/  LOP3.LUT R39, R36, UR33, R7, 0x78, !PT ;  /* 0x0000002124277c12 */ /* 0x000fc4000f8e7807 */
[--C-:B------:R-:W-:Y:S02]  /*24c10*/  LOP3.LUT R41, R38, UR34, R7.reuse, 0x78, !PT ;  /* 0x0000002226297c12 */ /* 0x100fe4000f8e7807 */
[--C-:B------:R-:W-:Y:S01]  /*24c20*/  LOP3.LUT R43, R40, UR35, R7.reuse, 0x78, !PT ;  /* 0x00000023282b7c12 */ /* 0x100fe2000f8e7807 */
[----:B------:R-:W2:Y:S01]  /*24c30*/  LDCU.128 UR32, c[0x3][0x5c0] ;  /* 0x00c0b800ff2077ac */ /* 0x000ea20008000c00 */
[--C-:B------:R-:W-:Y:S02]  /*24c40*/  LOP3.LUT R45, R42, UR20, R7.reuse, 0x78, !PT ;  /* 0x000000142a2d7c12 */ /* 0x100fe4000f8e7807 */
        /* <DEDUP_REMOVED lines=8> */
[----:B------:R-:W2:Y:S01]  /*24cd0*/  LDCU.128 UR4, c[0x3][0x5e0] ;  /* 0x00c0bc00ff0477ac */ /* 0x000ea20008000c00 */
[----:B------:R-:W-:Y:S01]  /*24ce0*/  SHF.R.S32.HI R6, RZ, 0x1f, R6 ;  /* 0x0000001fff067819 */ /* 0x000fe20000011406 */
[----:B------:R-:W-:-:S03]  /*24cf0*/  IMAD.SHL.U32 R7, R0, 0x10000000, RZ ;  /* 0x1000000000077824 */ /* 0x000fc600078e00ff */
[--C-:B0-----:R-:W-:Y:S02]  /*24d00*/  LOP3.LUT R8, R9, UR24, R6.reuse, 0x78, !PT ;  /* 0x0000001809087c12 */ /* 0x101fe4000f8e7806 */
[--C-:B------:R-:W-:Y:S02]  /*24d10*/  LOP3.LUT R10, R11, UR25, R6.reuse, 0x78, !PT ;  /* 0x000000190b0a7c12 */ /* 0x100fe4000f8e7806 */
[--C-:B------:R-:W-:Y:S02]  /*24d20*/  LOP3.LUT R12, R13, UR26, R6.reuse, 0x78, !PT ;  /* 0x0000001a0d0c7c12 */ /* 0x100fe4000f8e7806 */
[--C-:B------:R-:W-:Y:S01]  /*24d30*/  LOP3.LUT R14, R35, UR27, R6.reuse, 0x78, !PT ;  /* 0x0000001b230e7c12 */ /* 0x100fe2000f8e7806 */
[----:B------:R-:W0:Y:S01]  /*24d40*/  LDCU.128 UR24, c[0x3][0x5f0] ;  /* 0x00c0be00ff1877ac */ /* 0x000e220008000c00 */
[--C-:B-----5:R-:W-:Y:S02]  /*24d50*/  LOP3.LUT R36, R37, UR8, R6.reuse, 0x78, !PT ;  /* 0x0000000825247c12 */ /* 0x120fe4000f8e7806 */
        /* <DEDUP_REMOVED lines=29> */
[----:B------:R-:W2:Y:S01]  /*24f30*/  LDCU.128 UR4, c[0x3][0x650] ;  /* 0x00c0ca00ff0477ac */ /* 0x000ea20008000c00 */
[----:B------:R-:W-:Y:S01]  /*24f40*/  IMAD.SHL.U32 R6, R0, 0x8000000, RZ ;  /* 0x0800000000067824 */ /* 0x000fe200078e00ff */
[--C-:B0-----:R-:W-:Y:S02]  /*24f50*/  LOP3.LUT R53, R52, UR24, R7.reuse, 0x78, !PT ;  /* 0x0000001834357c12 */ /* 0x101fe4000f8e7807 */
[--C-:B------:R-:W-:Y:S02]  /*24f60*/  LOP3.LUT R55, R54, UR25, R7.reuse, 0x78, !PT ;  /* 0x0000001936377c12 */ /* 0x100fe4000f8e7807 */
[----:B------:R-:W-:-:S02]  /*24f70*/  LOP3.LUT R57, R56, UR26, R7, 0x78, !PT ;  /* 0x0000001a38397c12 */ /* 0x000fc4000f8e7807 */
[----:B------:R-:W-:Y:S01]  /*24f80*/  LOP3.LUT R59, R58, UR27, R7, 0x78, !PT ;  /* 0x0000001b3a3b7c12 */ /* 0x000fe2000f8e7807 */
[----:B------:R-:W-:Y:S01]  /*24f90*/  IMAD.SHL.U32 R7, R0, 0x4000000, RZ ;  /* 0x0400000000077824 */ /* 0x000fe200078e00ff */
[----:B------:R-:W-:Y:S01]  /*24fa0*/  SHF.R.S32.HI R6, RZ, 0x1f, R6 ;  /* 0x0000001fff067819 */ /* 0x000fe20000011406 */
[----:B------:R-:W0:Y:S03]  /*24fb0*/  LDCU.128 UR24, c[0x3][0x660] ;  /* 0x00c0cc00ff1877ac */ /* 0x000e260008000c00 */
[--C-:B-----5:R-:W-:Y:S02]  /*24fc0*/  LOP3.LUT R8, R9, UR8, R6.reuse, 0x78, !PT ;  /* 0x0000000809087c12 */ /* 0x120fe4000f8e7806 */
[--C-:B------:R-:W-:Y:S02]  /*24fd0*/  LOP3.LUT R10, R11, UR9, R6.reuse, 0x78, !PT ;  /* 0x000000090b0a7c12 */ /* 0x100fe4000f8e7806 */
[----:B------:R-:W-:-:S02]  /*24fe0*/  LOP3.LUT R12, R13, UR10, R6, 0x78, !PT ;  /* 0x0000000a0d0c7c12 */ /* 0x000fc4000f8e7806 */
        /* <DEDUP_REMOVED lines=11> */
[--C-:B------:R-:W-:Y:S01]  /*250a0*/  LOP3.LUT R50, R51, UR15, R6.reuse, 0x78, !PT ;  /* 0x0000000f33327c12 */ /* 0x100fe2000f8e7806 */
[----:B------:R-:W4:Y:S01]  /*250b0*/  LDCU.128 UR12, c[0x3][0x690] ;  /* 0x00c0d200ff0c77ac */ /* 0x000f220008000c00 */
[--C-:B--2---:R-:W-:Y:S02]  /*250c0*/  LOP3.LUT R52, R53, UR32, R6.reuse, 0x78, !PT ;  /* 0x0000002035347c12 */ /* 0x104fe4000f8e7806 */
[----:B------:R-:W-:-:S02]  /*250d0*/  LOP3.LUT R54, R55, UR33, R6, 0x78, !PT ;  /* 0x0000002137367c12 */ /* 0x000fc4000f8e7806 */
[--C-:B------:R-:W-:Y:S02]  /*250e0*/  LOP3.LUT R56, R57, UR34, R6.reuse, 0x78, !PT ;  /* 0x0000002239387c12 */ /* 0x100fe4000f8e7806 */
[----:B------:R-:W-:Y:S01]  /*250f0*/  LOP3.LUT R58, R59, UR35, R6, 0x78, !PT ;  /* 0x000000233b3a7c12 */ /* 0x000fe2000f8e7806 */
        /* <DEDUP_REMOVED lines=11> */
[----:B------:R-:W-:Y:S01]  /*251b0*/  IMAD.SHL.U32 R6, R0, 0x2000000, RZ ;  /* 0x0200000000067824 */ /* 0x000fe200078e00ff */
[----:B------:R-:W-:-:S04]  /*251c0*/  SHF.R.U32.HI R0, RZ, 0x7, R0 ;  /* 0x00000007ff007819 */ /* 0x000fc80000011600 */
[----:B------:R-:W-:Y:S01]  /*251d0*/  SHF.R.S32.HI R6, RZ, 0x1f, R6 ;  /* 0x0000001fff067819 */ /* 0x000fe20000011406 */
[----:B------:R-:W-:Y:S01]  /*251e0*/  IMAD.MOV R0, RZ, RZ, -R0 ;  /* 0x000000ffff007224 */ /* 0x000fe200078e0a00 */
        /* <DEDUP_REMOVED lines=25> */
[--C-:B------:R-:W-:Y:S02]  /*25380*/  LOP3.LUT R53, R53, UR20, R6.reuse, 0x78, !PT ;  /* 0x0000001435357c12 */ /* 0x100fe4000f8e7806 */
[--C-:B------:R-:W-:Y:S02]  /*25390*/  LOP3.LUT R55, R55, UR21, R6.reuse, 0x78, !PT ;  /* 0x0000001537377c12 */ /* 0x100fe4000f8e7806 */
[----:B------:R-:W-:-:S02]  /*253a0*/  LOP3.LUT R57, R57, UR22, R6, 0x78, !PT ;  /* 0x0000001639397c12 */ /* 0x000fc4000f8e7806 */
[----:B------:R-:W-:Y:S01]  /*253b0*/  LOP3.LUT R7, R7, UR23, R6, 0x78, !PT ;  /* 0x0000001707077c12 */ /* 0x000fe2000f8e7806 */
[----:B------:R-:W2:Y:S01]  /*253c0*/  LDCU.128 UR20, c[0x3][0x720] ;  /* 0x00c0e400ff1477ac */ /* 0x000ea20008000c00 */
[--C-:B------:R-:W-:Y:S02]  /*253d0*/  LOP3.LUT R9, R9, UR4, R0.reuse, 0x78, !PT ;  /* 0x0000000409097c12 */ /* 0x100fe4000f8e7800 */
[--C-:B------:R-:W-:Y:S02]  /*253e0*/  LOP3.LUT R11, R11, UR5, R0.reuse, 0x78, !PT ;  /* 0x000000050b0b7c12 */ /* 0x100fe4000f8e7800 */
[--C-:B------:R-:W-:Y:S02]  /*253f0*/  LOP3.LUT R13, R13, UR6, R0.reuse, 0x78, !PT ;  /* 0x000000060d0d7c12 */ /* 0x100fe4000f8e7800 */
[----:B------:R-:W-:Y:S01]  /*25400*/  LOP3.LUT R35, R35, UR7, R0, 0x78, !PT ;  /* 0x0000000723237c12 */ /* 0x000fe2000f8e7800 */
[----:B------:R-:W2:Y:S01]  /*25410*/  LDCU.128 UR4, c[0x3][0x730] ;  /* 0x00c0e600ff0477ac */ /* 0x000ea20008000c00 */
[----:B------:R-:W-:-:S02]  /*25420*/  LOP3.LUT R6, R5, 0x1, RZ, 0xc0, !PT ;  /* 0x0000000105067812 */ /* 0x000fc400078ec0ff */
[--C-:B0-----:R-:W-:Y:S02]  /*25430*/  LOP3.LUT R37, R37, UR24, R0.reuse, 0x78, !PT ;  /* 0x0000001825257c12 */ /* 0x101fe4000f8e7800 */
[----:B------:R-:W-:Y:S01]  /*25440*/  LOP3.LUT R39, R39, UR25, R0, 0x78, !PT ;  /* 0x0000001927277c12 */ /* 0x000fe2000f8e7800 */
[----:B------:R-:W-:Y:S01]  /*25450*/  IMAD.MOV R6, RZ, RZ, -R6 ;  /* 0x000000ffff067224 */ /* 0x000fe200078e0a06 */
        /* <DEDUP_REMOVED lines=21> */
[--C-:B------:R-:W-:Y:S02]  /*255b0*/  LOP3.LUT R43, R43, UR35, R6.reuse, 0x78, !PT ;  /* 0x000000232b2b7c12 */ /* 0x100fe4000f8e7806 */
[--C-:B------:R-:W-:Y:S02]  /*255c0*/  LOP3.LUT R45, R45, UR20, R6.reuse, 0x78, !PT ;  /* 0x000000142d2d7c12 */ /* 0x100fe4000f8e7806 */
[--C-:B------:R-:W-:Y:S02]  /*255d0*/  LOP3.LUT R47, R47, UR21, R6.reuse, 0x78, !PT ;  /* 0x000000152f2f7c12 */ /* 0x100fe4000f8e7806 */
[--C-:B------:R-:W-:Y:S02]  /*255e0*/  LOP3.LUT R49, R49, UR22, R6.reuse, 0x78, !PT ;  /* 0x0000001631317c12 */ /* 0x100fe4000f8e7806 */
[--C-:B------:R-:W-:Y:S02]  /*255f0*/  LOP3.LUT R51, R51, UR23, R6.reuse, 0x78, !PT ;  /* 0x0000001733337c12 */ /* 0x100fe4000f8e7806 */
[----:B------:R-:W-:-:S02]  /*25600*/  LOP3.LUT R53, R53, UR4, R6, 0x78, !PT ;  /* 0x0000000435357c12 */ /* 0x000fc4000f8e7806 */
[--C-:B------:R-:W-:Y:S02]  /*25610*/  LOP3.LUT R55, R55, UR5, R6.reuse, 0x78, !PT ;  /* 0x0000000537377c12 */ /* 0x100fe4000f8e7806 */
[--C-:B------:R-:W-:Y:S01]  /*25620*/  LOP3.LUT R57, R57, UR6, R6.reuse, 0x78, !PT ;  /* 0x0000000639397c12 */ /* 0x100fe2000f8e7806 */
[----:B------:R-:W-:Y:S01]  /*25630*/  IMAD.SHL.U32 R0, R5, 0x40000000, RZ ;  /* 0x4000000005007824 */ /* 0x000fe200078e00ff */
[----:B------:R-:W-:Y:S01]  /*25640*/  LOP3.LUT R59, R7, UR7, R6, 0x78, !PT ;  /* 0x00000007073b7c12 */ /* 0x000fe2000f8e7806 */
[----:B------:R-:W2:Y:S01]  /*25650*/  LDCU.128 UR32, c[0x3][0x780] ;  /* 0x00c0f000ff2077ac */ /* 0x000ea20008000c00 */
[----:B------:R-:W3:Y:S01]  /*25660*/  LDG.E.U8 R6, desc[UR16][R2.64+0x1d] ;  /* 0x00001d1002067981 */ /* 0x000ee2000c1e1100 */
[----:B------:R-:W2:Y:S01]  /*25670*/  LDCU.128 UR20, c[0x3][0x790] ;  /* 0x00c0f200ff1477ac */ /* 0x000ea20008000c00 */
[----:B------:R-:W-:Y:S01]  /*25680*/  SHF.R.S32.HI R0, RZ, 0x1f, R0 ;  /* 0x0000001fff007819 */ /* 0x000fe20000011400 */
[----:B------:R-:W-:Y:S01]  /*25690*/  IMAD.SHL.U32 R7, R5, 0x20000000, RZ ;  /* 0x2000000005077824 */ /* 0x000fe200078e00ff */
[----:B------:R-:W2:Y:S02]  /*256a0*/  LDCU.128 UR4, c[0x3][0x7a0] ;  /* 0x00c0f400ff0477ac */ /* 0x000ea40008000c00 */
        /* <DEDUP_REMOVED lines=20> */
[----:B------:R-:W-:Y:S01]  /*257f0*/  SHF.R.S32.HI R7, RZ, 0x1f, R7 ;  /* 0x0000001fff077819 */ /* 0x000fe20000011407 */
[----:B------:R-:W-:-:S03]  /*25800*/  IMAD.SHL.U32 R0, R5, 0x10000000, RZ ;  /* 0x1000000005007824 */ /* 0x000fc600078e00ff */
[--C-:B--2---:R-:W-:Y:S02]  /*25810*/  LOP3.LUT R9, R8, UR32, R7.reuse, 0x78, !PT ;  /* 0x0000002008097c12 */ /* 0x104fe4000f8e7807 */
[--C-:B------:R-:W-:Y:S02]  /*25820*/  LOP3.LUT R11, R10, UR33, R7.reuse, 0x78, !PT ;  /* 0x000000210a0b7c12 */ /* 0x100fe4000f8e7807 */
[--C-:B------:R-:W-:Y:S02]  /*25830*/  LOP3.LUT R13, R12, UR34, R7.reuse, 0x78, !PT ;  /* 0x000000220c0d7c12 */ /* 0x100fe4000f8e7807 */
[--C-:B------:R-:W-:Y:S01]  /*25840*/  LOP3.LUT R35, R14, UR35, R7.reuse, 0x78, !PT ;  /* 0x000000230e237c12 */ /* 0x100fe2000f8e7807 */
[----:B------:R-:W2:Y:S01]  /*25850*/  LDCU.128 UR32, c[0x3][0x7f0] ;  /* 0x00c0fe00ff2077ac */ /* 0x000ea20008000c00 */
[--C-:B------:R-:W-:Y:S02]  /*25860*/  LOP3.LUT R37, R36, UR20, R7.reuse, 0x78, !PT ;  /* 0x0000001424257c12 */ /* 0x100fe4000f8e7807 */
[----:B------:R-:W-:-:S02]  /*25870*/  LOP3.LUT R39, R38, UR21, R7, 0x78, !PT ;  /* 0x0000001526277c12 */ /* 0x000fc4000f8e7807 */
[--C-:B------:R-:W-:Y:S02]  /*25880*/  LOP3.LUT R41, R40, UR22, R7.reuse, 0x78, !PT ;  /* 0x0000001628297c12 */ /* 0x100fe4000f8e7807 */
[--C-:B------:R-:W-:Y:S01]  /*25890*/  LOP3.LUT R43, R42, UR23, R7.reuse, 0x78, !PT ;  /* 0x000000172a2b7c12 */ /* 0x100fe2000f8e7807 */
[----:B------:R-:W2:Y:S01]  /*258a0*/  LDCU.128 UR20, c[0x3][0x800] ;  /* 0x00c10000ff1477ac */ /* 0x000ea20008000c00 */
[----:B------:R-:W-:Y:S02]  /*258b0*/  SHF.R.S32.HI R0, RZ, 0x1f, R0 ;  /* 0x0000001fff007819 */ /* 0x000fe40000011400 */
[--C-:B------:R-:W-:Y:S02]  /*258c0*/  LOP3.LUT R45, R44, UR4, R7.reuse, 0x78, !PT ;  /* 0x000000042c2d7c12 */ /* 0x100fe4000f8e7807 */
        /* <DEDUP_REMOVED lines=8> */
[----:B------:R-:W-:Y:S01]  /*25950*/  IMAD.SHL.U32 R7, R5, 0x8000000, RZ ;  /* 0x0800000005077824 */ /* 0x000fe200078e00ff */
[--C-:B-----5:R-:W-:Y:S01]  /*25960*/  LOP3.LUT R8, R9, UR8, R0.reuse, 0x78, !PT ;  /* 0x0000000809087c12 */ /* 0x120fe2000f8e7800 */
[----:B------:R-:W0:Y:S01]  /*25970*/  LDCU.128 UR24, c[0x3][0x820] ;  /* 0x00c10400ff1877ac */ /* 0x000e220008000c00 */
[----:B------:R-:W-:-:S02]  /*25980*/  LOP3.LUT R10, R11, UR9, R0, 0x78, !PT ;  /* 0x000000090b0a7c12 */ /* 0x000fc4000f8e7800 */
[--C-:B------:R-:W-:Y:S02]  /*25990*/  LOP3.LUT R12, R13, UR10, R0.reuse, 0x78, !PT ;  /* 0x0000000a0d0c7c12 */ /* 0x100fe4000f8e7800 */
        /* <DEDUP_REMOVED lines=12> */
[----:B------:R-:W-:Y:S02]  /*25a60*/  SHF.R.S32.HI R7, RZ, 0x1f, R7 ;  /* 0x0000001fff077819 */ /* 0x000fe40000011407 */
[--C-:B--2---:R-:W-:Y:S02]  /*25a70*/  LOP3.LUT R52, R53, UR32, R0.reuse, 0x78, !PT ;  /* 0x0000002035347c12 */ /* 0x104fe4000f8e7800 */
[----:B------:R-:W-:-:S02]  /*25a80*/  LOP3.LUT R54, R55, UR33, R0, 0x78, !PT ;  /* 0x0000002137367c12 */ /* 0x000fc4000f8e7800 */
[--C-:B------:R-:W-:Y:S02]  /*25a90*/  LOP3.LUT R56, R57, UR34, R0.reuse, 0x78, !PT ;  /* 0x0000002239387c12 */ /* 0x100fe4000f8e7800 */
[----:B------:R-:W-:Y:S01]  /*25aa0*/  LOP3.LUT R58, R59, UR35, R0, 0x78, !PT ;  /* 0x000000233b3a7c12 */ /* 0x000fe2000f8e7800 */
[----:B------:R-:W2:Y:S01]  /*25ab0*/  LDCU.128 UR32, c[0x3][0x860] ;  /* 0x00c10c00ff2077ac */ /* 0x000ea20008000c00 */
[--C-:B------:R-:W-:Y:S01]  /*25ac0*/  LOP3.LUT R9, R8, UR20, R7.reuse, 0x78, !PT ;  /* 0x0000001408097c12 */ /* 0x100fe2000f8e7807 */
[----:B------:R-:W-:Y:S01]  /*25ad0*/  IMAD.SHL.U32 R0, R5, 0x4000000, RZ ;  /* 0x0400000005007824 */ /* 0x000fe200078e00ff */
        /* <DEDUP_REMOVED lines=8> */
[--C-:B------:R-:W-:Y:S01]  /*25b60*/  LOP3.LUT R43, R42, UR7, R7.reuse, 0x78, !PT ;  /* 0x000000072a2b7c12 */ /* 0x100fe2000f8e7807 */
[----:B------:R-:W2:Y:S01]  /*25b70*/  LDCU.128 UR4, c[0x3][0x880] ;  /* 0x00c11000ff0477ac */ /* 0x000ea20008000c00 */
[--C-:B0-----:R-:W-:Y:S02]  /*25b80*/  LOP3.LUT R45, R44, UR24, R7.reuse, 0x78, !PT ;  /* 0x000000182c2d7c12 */ /* 0x101fe4000f8e7807 */
[----:B------:R-:W-:-:S02]  /*25b90*/  LOP3.LUT R47, R46, UR25, R7, 0x78, !PT ;  /* 0x000000192e2f7c12 */ /* 0x000fc4000f8e7807 */
        /* <DEDUP_REMOVED lines=18> */
[----:B------:R-:W-:Y:S01]  /*25cc0*/  IMAD.SHL.U32 R7, R5, 0x2000000, RZ ;  /* 0x0200000005077824 */ /* 0x000fe200078e00ff */
        /* <DEDUP_REMOVED lines=9> */
[----:B------:R-:W3:Y:S01]  /*25d60*/  LDCU.128 UR20, c[0x3][0x8e0] ;  /* 0x00c11c00ff1477ac */ /* 0x000ee20008000c00 */
[----:B------:R-:W-:Y:S02]  /*25d70*/  SHF.R.U32.HI R0, RZ, 0x7, R5 ;  /* 0x00000007ff007819 */ /* 0x000fe40000011605 */
[----:B------:R-:W-:-:S03]  /*25d80*/  SHF.R.S32.HI R7, RZ, 0x1f, R7 ;  /* 0x0000001fff077819 */ /* 0x000fc60000011407 */
[----:B------:R-:W-:Y:S01]  /*25d90*/  IMAD.MOV R0, RZ, RZ, -R0 ;  /* 0x000000ffff007224 */ /* 0x000fe200078e0a00 */
[--C-:B------:R-:W-:Y:S02]  /*25da0*/  LOP3.LUT R9, R8, UR4, R7.reuse, 0x78, !PT ;  /* 0x0000000408097c12 */ /* 0x100fe4000f8e7807 */
        /* <DEDUP_REMOVED lines=12> */
[--C-:B------:R-:W-:Y:S01]  /*25e70*/  LOP3.LUT R49, R50, UR11, R7.reuse, 0x78, !PT ;  /* 0x0000000b32317c12 */ /* 0x100fe2000f8e7807 */
[----:B------:R-:W5:Y:S01]  /*25e80*/  LDCU.128 UR8, c[0x3][0x910] ;  /* 0x00c12200ff0877ac */ /* 0x000f620008000c00 */
        /* <DEDUP_REMOVED lines=15> */
[----:B---3--:R-:W-:-:S02]  /*25f80*/  LOP3.LUT R9, R4, 0x1, RZ, 0xc0, !PT ;  /* 0x0000000104097812 */ /* 0x008fc400078ec0ff */
[----:B------:R-:W-:-:S03]  /*25f90*/  LOP3.LUT R44, R5, UR20, R0, 0x78, !PT ;  /* 0x00000014052c7c12 */ /* 0x000fc6000f8e7800 */
[----:B------:R-:W-:Y:S01]  /*25fa0*/  IMAD.MOV R5, RZ, RZ, -R9 ;  /* 0x000000ffff057224 */ /* 0x000fe200078e0a09 */
[--C-:B------:R-:W-:Y:S02]  /*25fb0*/  LOP3.LUT R46, R45, UR21, R0.reuse, 0x78, !PT ;  /* 0x000000152d2e7c12 */ /* 0x100fe4000f8e7800 */
[--C-:B------:R-:W-:Y:S02]  /*25fc0*/  LOP3.LUT R48, R47, UR22, R0.reuse, 0x78, !PT ;  /* 0x000000162f307c12 */ /* 0x100fe4000f8e7800 */
[--C-:B------:R-:W-:Y:S01]  /*25fd0*/  LOP3.LUT R50, R49, UR23, R0.reuse, 0x78, !PT ;  /* 0x0000001731327c12 */ /* 0x100fe2000f8e7800 */
[----:B------:R-:W3:Y:S01]  /*25fe0*/  LDCU.128 UR20, c[0x3][0x950] ;  /* 0x00c12a00ff1477ac */ /* 0x000ee20008000c00 */
[--C-:B------:R-:W-:Y:S02]  /*25ff0*/  LOP3.LUT R52, R51, UR4, R0.reuse, 0x78, !PT ;  /* 0x0000000433347c12 */ /* 0x100fe4000f8e7800 */
[--C-:B------:R-:W-:Y:S02]  /*26000*/  LOP3.LUT R54, R53, UR5, R0.reuse, 0x78, !PT ;  /* 0x0000000535367c12 */ /* 0x100fe4000f8e7800 */
[----:B------:R-:W-:-:S02]  /*26010*/  LOP3.LUT R56, R55, UR6, R0, 0x78, !PT ;  /* 0x0000000637387c12 */ /* 0x000fc4000f8e7800 */
[----:B------:R-:W-:Y:S01]  /*26020*/  LOP3.LUT R58, R7, UR7, R0, 0x78, !PT ;  /* 0x00000007073a7c12 */ /* 0x000fe2000f8e7800 */
[----:B------:R-:W-:Y:S01]  /*26030*/  IMAD.SHL.U32 R0, R4, 0x40000000, RZ ;  /* 0x4000000004007824 */ /* 0x000fe200078e00ff */
[--C-:B-----5:R-:W-:Y:S01]  /*26040*/  LOP3.LUT R35, R36, UR8, R5.reuse, 0x78, !PT ;  /* 0x0000000824237c12 */ /* 0x120fe2000f8e7805 */
[----:B------:R-:W5:Y:S01]  /*26050*/  LDCU.128 UR4, c[0x3][0x960] ;  /* 0x00c12c00ff0477ac */ /* 0x000f620008000c00 */
        /* <DEDUP_REMOVED lines=19> */
[----:B------:R-:W4:Y:S01]  /*26190*/  LDG.E.U8 R5, desc[UR16][R2.64+0x1e] ;  /* 0x00001e1002057981 */ /* 0x000f22000c1e1100 */
[----:B------:R-:W-:-:S04]  /*261a0*/  SHF.R.S32.HI R0, RZ, 0x1f, R0 ;  /* 0x0000001fff007819 */ /* 0x000fc80000011400 */
[--C-:B--2---:R-:W-:Y:S01]  /*261b0*/  LOP3.LUT R8, R7, UR32, R0.reuse, 0x78, !PT ;  /* 0x0000002007087c12 */ /* 0x104fe2000f8e7800 */
[----:B------:R-:W-:Y:S01]  /*261c0*/  IMAD.SHL.U32 R7, R4, 0x20000000, RZ ;  /* 0x2000000004077824 */ /* 0x000fe200078e00ff */
[--C-:B------:R-:W-:Y:S02]  /*261d0*/  LOP3.LUT R10, R9, UR33, R0.reuse, 0x78, !PT ;  /* 0x00000021090a7c12 */ /* 0x100fe4000f8e7800 */
[--C-:B------:R-:W-:Y:S02]  /*261e0*/  LOP3.LUT R12, R11, UR34, R0.reuse, 0x78, !PT ;  /* 0x000000220b0c7c12 */ /* 0x100fe4000f8e7800 */
[--C-:B------:R-:W-:Y:S01]  /*261f0*/  LOP3.LUT R14, R13, UR35, R0.reuse, 0x78, !PT ;  /* 0x000000230d0e7c12 */ /* 0x100fe2000f8e7800 */
[----:B------:R-:W2:Y:S01]  /*26200*/  LDCU.128 UR32, c[0x3][0x9b0] ;  /* 0x00c13600ff2077ac */ /* 0x000ea20008000c00 */
[----:B------:R-:W-:Y:S02]  /*26210*/  SHF.R.S32.HI R7, RZ, 0x1f, R7 ;  /* 0x0000001fff077819 */ /* 0x000fe40000011407 */
[----:B---3--:R-:W-:-:S02]  /*26220*/  LOP3.LUT R36, R35, UR20, R0, 0x78, !PT ;  /* 0x0000001423247c12 */ /* 0x008fc4000f8e7800 */
[--C-:B------:R-:W-:Y:S02]  /*26230*/  LOP3.LUT R38, R37, UR21, R0.reuse, 0x78, !PT ;  /* 0x0000001525267c12 */ /* 0x100fe4000f8e7800 */
[--C-:B------:R-:W-:Y:S02]  /*26240*/  LOP3.LUT R40, R39, UR22, R0.reuse, 0x78, !PT ;  /* 0x0000001627287c12 */ /* 0x100fe4000f8e7800 */
[----:B------:R-:W-:Y:S01]  /*26250*/  LOP3.LUT R42, R41, UR23, R0, 0x78, !PT ;  /* 0x00000017292a7c12 */ /* 0x000fe2000f8e7800 */
[----:B------:R-:W3:Y:S01]  /*26260*/  LDCU.128 UR20, c[0x3][0x9c0] ;  /* 0x00c13800ff1477ac */ /* 0x000ee20008000c00 */
[--C-:B-----5:R-:W-:Y:S02]  /*26270*/  LOP3.LUT R9, R8, UR8, R7.reuse, 0x78, !PT ;  /* 0x0000000808097c12 */ /* 0x120fe4000f8e7807 */
[--C-:B------:R-:W-:Y:S02]  /*26280*/  LOP3.LUT R11, R10, UR9, R7.reuse, 0x78, !PT ;  /* 0x000000090a0b7c12 */ /* 0x100fe4000f8e7807 */
[----:B------:R-:W-:-:S02]  /*26290*/  LOP3.LUT R13, R12, UR10, R7, 0x78, !PT ;  /* 0x0000000a0c0d7c12 */ /* 0x000fc4000f8e7807 */
[----:B------:R-:W-:Y:S01]  /*262a0*/  LOP3.LUT R35, R14, UR11, R7, 0x78, !PT ;  /* 0x0000000b0e237c12 */ /* 0x000fe2000f8e7807 */
[----:B------:R-:W5:Y:S01]  /*262b0*/  LDCU.128 UR8, c[0x3][0x9f0] ;  /* 0x00c13e00ff0877ac */ /* 0x000f620008000c00 */
[--C-:B------:R-:W-:Y:S02]  /*262c0*/  LOP3.LUT R44, R43, UR4, R0.reuse, 0x78, !PT ;  /* 0x000000042b2c7c12 */ /* 0x100fe4000f8e7800 */
        /* <DEDUP_REMOVED lines=9> */
[--C-:B-1----:R-:W-:Y:S01]  /*26360*/  LOP3.LUT R37, R36, UR28, R7.reuse, 0x78, !PT ;  /* 0x0000001c24257c12 */ /* 0x102fe2000f8e7807 */
[----:B------:R-:W-:Y:S01]  /*26370*/  IMAD.SHL.U32 R0, R4, 0x10000000, RZ ;  /* 0x1000000004007824 */ /* 0x000fe200078e00ff */
        /* <DEDUP_REMOVED lines=10> */
[--C-:B--2---:R-:W-:Y:S02]  /*26420*/  LOP3.LUT R53, R52, UR32, R7.reuse, 0x78, !PT ;  /* 0x0000002034357c12 */ /* 0x104fe4000f8e7807 */
        /* <DEDUP_REMOVED lines=10> */
[--C-:B-----5:R-:W-:Y:S02]  /*264d0*/  LOP3.LUT R52, R53, UR8, R0.reuse, 0x78, !PT ;  /* 0x0000000835347c12 */ /* 0x120fe4000f8e7800 */
[--C-:B------:R-:W-:Y:S02]  /*264e0*/  LOP3.LUT R54, R55, UR9, R0.reuse, 0x78, !PT ;  /* 0x0000000937367c12 */ /* 0x100fe4000f8e7800 */
[--C-:B------:R-:W-:Y:S02]  /*264f0*/  LOP3.LUT R56, R57, UR10, R0.reuse, 0x78, !PT ;  /* 0x0000000a39387c12 */ /* 0x100fe4000f8e7800 */
[--C-:B------:R-:W-:Y:S01]  /*26500*/  LOP3.LUT R58, R59, UR11, R0.reuse, 0x78, !PT ;  /* 0x0000000b3b3a7c12 */ /* 0x100fe2000f8e7800 */
[----:B------:R-:W5:Y:S01]  /*26510*/  LDCU.128 UR8, c[0x3][0xa60] ;  /* 0x00c14c00ff0877ac */ /* 0x000f620008000c00 */
[----:B------:R-:W-:-:S02]  /*26520*/  LOP3.LUT R36, R37, UR4, R0, 0x78, !PT ;  /* 0x0000000425247c12 */ /* 0x000fc4000f8e7800 */
        /* <DEDUP_REMOVED lines=8> */
[----:B------:R-:W-:Y:S01]  /*265b0*/  LOP3.LUT R50, R51, UR27, R0, 0x78, !PT ;  /* 0x0000001b33327c12 */ /* 0x000fe2000f8e7800 */
[----:B------:R-:W0:Y:S01]  /*265c0*/  LDCU.128 UR24, c[0x3][0xa50] ;  /* 0x00c14a00ff1877ac */ /* 0x000e220008000c00 */
[--C-:B-1----:R-:W-:Y:S02]  /*265d0*/  LOP3.LUT R9, R8, UR28, R7.reuse, 0x78, !PT ;  /* 0x0000001c08097c12 */ /* 0x102fe4000f8e7807 */
[--C-:B------:R-:W-:Y:S02]  /*265e0*/  LOP3.LUT R11, R10, UR29, R7.reuse, 0x78, !PT ;  /* 0x0000001d0a0b7c12 */ /* 0x100fe4000f8e7807 */
[--C-:B------:R-:W-:Y:S02]  /*265f0*/  LOP3.LUT R13, R12, UR30, R7.reuse, 0x78, !PT ;  /* 0x0000001e0c0d7c12 */ /* 0x100fe4000f8e7807 */
[--C-:B------:R-:W-:Y:S01]  /*26600*/  LOP3.LUT R35, R14, UR31, R7.reuse, 0x78, !PT ;  /* 0x0000001f0e237c12 */ /* 0x100fe2000f8e7807 */
[----:B------:R-:W1:Y:S01]  /*26610*/  LDCU.128 UR28, c[0x3][0xa70] ;  /* 0x00c14e00ff1c77ac */ /* 0x000e620008000c00 */
[--C-:B----4-:R-:W-:Y:S01]  /*26620*/  LOP3.LUT R37, R36, UR12, R7.reuse, 0x78, !PT ;  /* 0x0000000c24257c12 */ /* 0x110fe2000f8e7807 */
[----:B------:R-:W-:Y:S01]  /*26630*/  IMAD.SHL.U32 R0, R4, 0x4000000, RZ ;  /* 0x0400000004007824 */ /* 0x000fe200078e00ff */
[----:B------:R-:W-:-:S02]  /*26640*/  LOP3.LUT R39, R38, UR13, R7, 0x78, !PT ;  /* 0x0000000d26277c12 */ /* 0x000fc4000f8e7807 */
[--C-:B------:R-:W-:Y:S02]  /*26650*/  LOP3.LUT R41, R40, UR14, R7.reuse, 0x78, !PT ;  /* 0x0000000e28297c12 */ /* 0x100fe4000f8e7807 */
[--C-:B------:R-:W-:Y:S01]  /*26660*/  LOP3.LUT R43, R42, UR15, R7.reuse, 0x78, !PT ;  /* 0x0000000f2a2b7c12 */ /* 0x100fe2000f8e7807 */
[----:B------:R-:W4:Y:S01]  /*26670*/  LDCU.128 UR12, c[0x3][0xa80] ;  /* 0x00c15000ff0c77ac */ /* 0x000f220008000c00 */
[--C-:B--2---:R-:W-:Y:S02]  /*26680*/  LOP3.LUT R45, R44, UR32, R7.reuse, 0x78, !PT ;  /* 0x000000202c2d7c12 */ /* 0x104fe4000f8e7807 */
[--C-:B------:R-:W-:Y:S02]  /*26690*/  LOP3.LUT R47, R46, UR33, R7.reuse, 0x78, !PT ;  /* 0x000000212e2f7c12 */ /* 0x100fe4000f8e7807 */
[--C-:B------:R-:W-:Y:S02]  /*266a0*/  LOP3.LUT R49, R48, UR34, R7.reuse, 0x78, !PT ;  /* 0x0000002230317c12 */ /* 0x100fe4000f8e7807 */
[----:B------:R-:W-:Y:S01]  /*266b0*/  LOP3.LUT R51, R50, UR35, R7, 0x78, !PT ;  /* 0x0000002332337c12 */ /* 0x000fe2000f8e7807 */
[----:B------:R-:W2:Y:S01]  /*266c0*/  LDCU.128 UR32, c[0x3][0xa90] ;  /* 0x00c15200ff2077ac */ /* 0x000ea20008000c00 */
[----:B------:R-:W-:-:S02]  /*266d0*/  SHF.R.S32.HI R0, RZ, 0x1f, R0 ;  /* 0x0000001fff007819 */ /* 0x000fc40000011400 */
[--C-:B---3--:R-:W-:Y:S02]  /*266e0*/  LOP3.LUT R53, R52, UR20, R7.reuse, 0x78, !PT ;  /* 0x0000001434357c12 */ /* 0x108fe4000f8e7807 */
[--C-:B------:R-:W-:Y:S02]  /*266f0*/  LOP3.LUT R55, R54, UR21, R7.reuse, 0x78, !PT ;  /* 0x0000001536377c12 */ /* 0x100fe4000f8e7807 */
[--C-:B------:R-:W-:Y:S02]  /*26700*/  LOP3.LUT R57, R56, UR22, R7.reuse, 0x78, !PT ;  /* 0x0000001638397c12 */ /* 0x100fe4000f8e7807 */
[----:B------:R-:W-:Y:S01]  /*26710*/  LOP3.LUT R59, R58, UR23, R7, 0x78, !PT ;  /* 0x000000173a3b7c12 */ /* 0x000fe2000f8e7807 */
[----:B------:R-:W-:Y:S01]  /*26720*/  IMAD.SHL.U32 R7, R4, 0x2000000, RZ ;  /* 0x0200000004077824 */ /* 0x000fe200078e00ff */
[--C-:B-----5:R-:W-:Y:S01]  /*26730*/  LOP3.LUT R44, R45, UR8, R0.reuse, 0x78, !PT ;  /* 0x000000082d2c7c12 */ /* 0x120fe2000f8e7800 */
[----:B------:R-:W3:Y:S01]  /*26740*/  LDCU.128 UR20, c[0x3][0xaa0] ;  /* 0x00c15400ff1477ac */ /* 0x000ee20008000c00 */
[----:B------:R-:W-:-:S02]  /*26750*/  LOP3.LUT R46, R47, UR9, R0, 0x78, !PT ;  /* 0x000000092f2e7c12 */ /* 0x000fc4000f8e7800 */
[--C-:B------:R-:W-:Y:S02]  /*26760*/  LOP3.LUT R48, R49, UR10, R0.reuse, 0x78, !PT ;  /* 0x0000000a31307c12 */ /* 0x100fe4000f8e7800 */
[--C-:B------:R-:W-:Y:S01]  /*26770*/  LOP3.LUT R50, R51, UR11, R0.reuse, 0x78, !PT ;  /* 0x0000000b33327c12 */ /* 0x100fe2000f8e7800 */
[----:B------:R-:W5:Y:S01]  /*26780*/  LDCU.128 UR8, c[0x3][0xad0] ;  /* 0x00c15a00ff0877ac */ /* 0x000f620008000c00 */
[--C-:B------:R-:W-:Y:S02]  /*26790*/  LOP3.LUT R8, R9, UR4, R0.reuse, 0x78, !PT ;  /* 0x0000000409087c12 */ /* 0x100fe4000f8e7800 */
[--C-:B------:R-:W-:Y:S02]  /*267a0*/  LOP3.LUT R10, R11, UR5, R0.reuse, 0x78, !PT ;  /* 0x000000050b0a7c12 */ /* 0x100fe4000f8e7800 */
[--C-:B------:R-:W-:Y:S02]  /*267b0*/  LOP3.LUT R12, R13, UR6, R0.reuse, 0x78, !PT ;  /* 0x000000060d0c7c12 */ /* 0x100fe4000f8e7800 */
[----:B------:R-:W-:Y:S01]  /*267c0*/  LOP3.LUT R14, R35, UR7, R0, 0x78, !PT ;  /* 0x00000007230e7c12 */ /* 0x000fe2000f8e7800 */
[----:B------:R-:W3:Y:S01]  /*267d0*/  LDCU.128 UR4, c[0x3][0xab0] ;  /* 0x00c15600ff0477ac */ /* 0x000ee20008000c00 */
[----:B------:R-:W-:-:S02]  /*267e0*/  SHF.R.S32.HI R7, RZ, 0x1f, R7 ;  /* 0x0000001fff077819 */ /* 0x000fc40000011407 */
[--C-:B0-----:R-:W-:Y:S02]  /*267f0*/  LOP3.LUT R36, R37, UR24, R0.reuse, 0x78, !PT ;  /* 0x0000001825247c12 */ /* 0x101fe4000f8e7800 */
[--C-:B------:R-:W-:Y:S02]  /*26800*/  LOP3.LUT R38, R39, UR25, R0.reuse, 0x78, !PT ;  /* 0x0000001927267c12 */ /* 0x100fe4000f8e7800 */
[--C-:B------:R-:W-:Y:S02]  /*26810*/  LOP3.LUT R40, R41, UR26, R0.reuse, 0x78, !PT ;  /* 0x0000001a29287c12 */ /* 0x100fe4000f8e7800 */
[--C-:B------:R-:W-:Y:S01]  /*26820*/  LOP3.LUT R42, R43, UR27, R0.reuse, 0x78, !PT ;  /* 0x0000001b2b2a7c12 */ /* 0x100fe2000f8e7800 */
[----:B------:R-:W0:Y:S01]  /*26830*/  LDCU.128 UR24, c[0x3][0xac0] ;  /* 0x00c15800ff1877ac */ /* 0x000e220008000c00 */
[--C-:B-1----:R-:W-:Y:S02]  /*26840*/  LOP3.LUT R52, R53, UR28, R0.reuse, 0x78, !PT ;  /* 0x0000001c35347c12 */ /* 0x102fe4000f8e7800 */
[----:B------:R-:W-:-:S02]  /*26850*/  LOP3.LUT R54, R55, UR29, R0, 0x78, !PT ;  /* 0x0000001d37367c12 */ /* 0x000fc4000f8e7800 */
[--C-:B------:R-:W-:Y:S02]  /*26860*/  LOP3.LUT R56, R57, UR30, R0.reuse, 0x78, !PT ;  /* 0x0000001e39387c12 */ /* 0x100fe4000f8e7800 */
[----:B------:R-:W-:Y:S01]  /*26870*/  LOP3.LUT R58, R59, UR31, R0, 0x78, !PT ;  /* 0x0000001f3b3a7c12 */ /* 0x000fe2000f8e7800 */
[----:B------:R-:W1:Y:S01]  /*26880*/  LDCU.128 UR28, c[0x3][0xae0] ;  /* 0x00c15c00ff1c77ac */ /* 0x000e620008000c00 */
[--C-:B----4-:R-:W-:Y:S02]  /*26890*/  LOP3.LUT R9, R8, UR12, R7.reuse, 0x78, !PT ;  /* 0x0000000c08097c12 */ /* 0x110fe4000f8e7807 */
[--C-:B------:R-:W-:Y:S02]  /*268a0*/  LOP3.LUT R11, R10, UR13, R7.reuse, 0x78, !PT ;  /* 0x0000000d0a0b7c12 */ /* 0x100fe4000f8e7807 */
[--C-:B------:R-:W-:Y:S02]  /*268b0*/  LOP3.LUT R13, R12, UR14, R7.reuse, 0x78, !PT ;  /* 0x0000000e0c0d7c12 */ /* 0x100fe4000f8e7807 */
[----:B------:R-:W-:Y:S01]  /*268c0*/  LOP3.LUT R35, R14, UR15, R7, 0x78, !PT ;  /* 0x0000000f0e237c12 */ /* 0x000fe2000f8e7807 */
[----:B------:R-:W4:Y:S01]  /*268d0*/  LDCU.128 UR12, c[0x3][0xaf0] ;  /* 0x00c15e00ff0c77ac */ /* 0x000f220008000c00 */
[----:B------:R-:W-:-:S02]  /*268e0*/  SHF.R.U32.HI R0, RZ, 0x7, R4 ;  /* 0x00000007ff007819 */ /* 0x000fc40000011604 */
[--C-:B--2---:R-:W-:Y:S02]  /*268f0*/  LOP3.LUT R37, R36, UR32, R7.reuse, 0x78, !PT ;  /* 0x0000002024257c12 */ /* 0x104fe4000f8e7807 */
[--C-:B------:R-:W-:Y:S01]  /*26900*/  LOP3.LUT R39, R38, UR33, R7.reuse, 0x78, !PT ;  /* 0x0000002126277c12 */ /* 0x100fe2000f8e7807 */
[----:B------:R-:W-:Y:S01]  /*26910*/  IMAD.MOV R0, RZ, RZ, -R0 ;  /* 0x000000ffff007224 */ /* 0x000fe200078e0a00 */
[--C-:B------:R-:W-:Y:S02]  /*26920*/  LOP3.LUT R41, R40, UR34, R7.reuse, 0x78, !PT ;  /* 0x0000002228297c12 */ /* 0x100fe4000f8e7807 */
[----:B------:R-:W-:Y:S01]  /*26930*/  LOP3.LUT R43, R42, UR35, R7, 0x78, !PT ;  /* 0x000000232a2b7c12 */ /* 0x000fe2000f8e7807 */
[----:B------:R-:W2:Y:S01]  /*26940*/  LDCU.128 UR32, c[0x3][0xb00] ;  /* 0x00c16000ff2077ac */ /* 0x000ea20008000c00 */
        /* <DEDUP_REMOVED lines=8> */
[--C-:B------:R-:W-:Y:S01]  /*269d0*/  LOP3.LUT R51, R50, UR23, R7.reuse, 0x78, !PT ;  /* 0x0000001732337c12 */ /* 0x100fe2000f8e7807 */
[----:B------:R-:W3:Y:S01]  /*269e0*/  LDCU.128 UR20, c[0x3][0xb10] ;  /* 0x00c16200ff1477ac */ /* 0x000ee20008000c00 */
[----:B------:R-:W-:-:S02]  /*269f0*/  LOP3.LUT R53, R52, UR4, R7, 0x78, !PT ;  /* 0x0000000434357c12 */ /* 0x000fc4000f8e7807 */
[--C-:B------:R-:W-:Y:S02]  /*26a00*/  LOP3.LUT R55, R54, UR5, R7.reuse, 0x78, !PT ;  /* 0x0000000536377c12 */ /* 0x100fe4000f8e7807 */
[--C-:B------:R-:W-:Y:S02]  /*26a10*/  LOP3.LUT R57, R56, UR6, R7.reuse, 0x78, !PT ;  /* 0x0000000638397c12 */ /* 0x100fe4000f8e7807 */
[----:B------:R-:W-:Y:S02]  /*26a20*/  LOP3.LUT R4, R6, 0x1, RZ, 0xc0, !PT ;  /* 0x0000000106047812 */ /* 0x000fe400078ec0ff */
[----:B------:R-:W-:Y:S01]  /*26a30*/  LOP3.LUT R7, R58, UR7, R7, 0x78, !PT ;  /* 0x000000073a077c12 */ /* 0x000fe2000f8e7807 */
[----:B------:R-:W3:Y:S01]  /*26a40*/  LDCU.128 UR4, c[0x3][0xb20] ;  /* 0x00c16400ff0477ac */ /* 0x000ee20008000c00 */
[----:B0-----:R-:W-:Y:S01]  /*26a50*/  LOP3.LUT R9, R9, UR24, R0, 0x78, !PT ;  /* 0x0000001809097c12 */ /* 0x001fe2000f8e7800 */
[----:B------:R-:W-:Y:S01]  /*26a60*/  IMAD.MOV R4, RZ, RZ, -R4 ;  /* 0x000000ffff047224 */ /* 0x000fe200078e0a04 */
[--C-:B----4-:R-:W-:Y:S01]  /*26a70*/  LOP3.LUT R59, R7, UR15, R0.reuse, 0x78, !PT ;  /* 0x0000000f073b7c12 */ /* 0x110fe2000f8e7800 */
[----:B------:R-:W-:Y:S01]  /*26a80*/  IMAD.SHL.U32 R7, R6, 0x40000000, RZ ;  /* 0x4000000006077824 */ /* 0x000fe200078e00ff */
        /* <DEDUP_REMOVED lines=12> */
[----:B------:R-:W4:Y:S01]  /*26b50*/  LDCU.128 UR12, c[0x3][0xb60] ;  /* 0x00c16c00ff0c77ac */ /* 0x000f220008000c00 */
[----:B--2---:R-:W-:Y:S02]  /*26b60*/  LOP3.LUT R0, R9, UR32, R4, 0x78, !PT ;  /* 0x0000002009007c12 */ /* 0x004fe4000f8e7804 */
[----:B------:R-:W-:-:S04]  /*26b70*/  SHF.R.S32.HI R7, RZ, 0x1f, R7 ;  /* 0x0000001fff077819 */ /* 0x000fc80000011407 */
[----:B-----5:R-:W-:Y:S02]  /*26b80*/  LOP3.LUT R9, R0, UR8, R7, 0x78, !PT ;  /* 0x0000000800097c12 */ /* 0x020fe4000f8e7807 */
[----:B------:R-:W2:Y:S01]  /*26b90*/  LDG.E.U8 R0, desc[UR16][R2.64+0x1f] ;  /* 0x00001f1002007981 */ /* 0x000ea2000c1e1100 */
        /* <DEDUP_REMOVED lines=9> */
[--C-:B------:R-:W-:Y:S02]  /*26c30*/  LOP3.LUT R42, R45, UR4, R4.reuse, 0x78, !PT ;  /* 0x000000042d2a7c12 */ /* 0x100fe4000f8e7804 */
        /* <DEDUP_REMOVED lines=9> */
[--C-:B------:R-:W-:Y:S02]  /*26cd0*/  LOP3.LUT R11, R8, UR9, R7.reuse, 0x78, !PT ;  /* 0x00000009080b7c12 */ /* 0x100fe4000f8e7807 */
[--C-:B------:R-:W-:Y:S02]  /*26ce0*/  LOP3.LUT R13, R10, UR10, R7.reuse, 0x78, !PT ;  /* 0x0000000a0a0d7c12 */ /* 0x100fe4000f8e7807 */
[--C-:B------:R-:W-:Y:S01]  /*26cf0*/  LOP3.LUT R35, R12, UR11, R7.reuse, 0x78, !PT ;  /* 0x0000000b0c237c12 */ /* 0x100fe2000f8e7807 */
[----:B------:R-:W0:Y:S01]  /*26d00*/  LDCU.128 UR8, c[0x3][0xbb0] ;  /* 0x00c17600ff0877ac */ /* 0x000e220008000c00 */
[--C-:B-1----:R-:W-:Y:S01]  /*26d10*/  LOP3.LUT R37, R14, UR28, R7.reuse, 0x78, !PT ;  /* 0x0000001c0e257c12 */ /* 0x102fe2000f8e7807 */
[----:B------:R-:W-:Y:S01]  /*26d20*/  IMAD.SHL.U32 R4, R6, 0x20000000, RZ ;  /* 0x2000000006047824 */ /* 0x000fe200078e00ff */
[----:B------:R-:W-:-:S02]  /*26d30*/  LOP3.LUT R39, R36, UR29, R7, 0x78, !PT ;  /* 0x0000001d24277c12 */ /* 0x000fc4000f8e7807 */
[--C-:B------:R-:W-:Y:S02]  /*26d40*/  LOP3.LUT R41, R38, UR30, R7.reuse, 0x78, !PT ;  /* 0x0000001e26297c12 */ /* 0x100fe4000f8e7807 */
        /* <DEDUP_REMOVED lines=13> */
[--C-:B---3--:R-:W-:Y:S01]  /*26e20*/  LOP3.LUT R8, R9, UR20, R4.reuse, 0x78, !PT ;  /* 0x0000001409087c12 */ /* 0x108fe2000f8e7804 */
[----:B------:R-:W-:Y:S01]  /*26e30*/  IMAD.SHL.U32 R7, R6, 0x10000000, RZ ;  /* 0x1000000006077824 */ /* 0x000fe200078e00ff */
        /* <DEDUP_REMOVED lines=14> */
[--C-:B------:R-:W-:Y:S02]  /*26f20*/  LOP3.LUT R52, R53, UR8, R4.reuse, 0x78, !PT ;  /* 0x0000000835347c12 */ /* 0x100fe4000f8e7804 */
[--C-:B------:R-:W-:Y:S02]  /*26f30*/  LOP3.LUT R54, R55, UR9, R4.reuse, 0x78, !PT ;  /* 0x0000000937367c12 */ /* 0x100fe4000f8e7804 */
[----:B------:R-:W-:-:S02]  /*26f40*/  LOP3.LUT R56, R57, UR10, R4, 0x78, !PT ;  /* 0x0000000a39387c12 */ /* 0x000fc4000f8e7804 */
[----:B------:R-:W-:Y:S01]  /*26f50*/  LOP3.LUT R58, R59, UR11, R4, 0x78, !PT ;  /* 0x0000000b3b3a7c12 */ /* 0x000fe2000f8e7804 */
[----:B------:R-:W0:Y:S01]  /*26f60*/  LDCU.128 UR8, c[0x3][0xc20] ;  /* 0x00c18400ff0877ac */ /* 0x000e220008000c00 */
[----:B------:R-:W-:Y:S01]  /*26f70*/  SHF.R.S32.HI R7, RZ, 0x1f, R7 ;  /* 0x0000001fff077819 */ /* 0x000fe20000011407 */
[----:B------:R-:W-:-:S03]  /*26f80*/  IMAD.SHL.U32 R4, R6, 0x8000000, RZ ;  /* 0x0800000006047824 */ /* 0x000fc600078e00ff */
[--C-:B-1----:R-:W-:Y:S02]  /*26f90*/  LOP3.LUT R9, R8, UR28, R7.reuse, 0x78, !PT ;  /* 0x0000001c08097c12 */ /* 0x102fe4000f8e7807 */
[--C-:B------:R-:W-:Y:S02]  /*26fa0*/  LOP3.LUT R11, R10, UR29, R7.reuse, 0x78, !PT ;  /* 0x0000001d0a0b7c12 */ /* 0x100fe4000f8e7807 */
[--C-:B------:R-:W-:Y:S02]  /*26fb0*/  LOP3.LUT R13, R12, UR30, R7.reuse, 0x78, !PT ;  /* 0x0000001e0c0d7c12 */ /* 0x100fe4000f8e7807 */
[--C-:B------:R-:W-:Y:S01]  /*26fc0*/  LOP3.LUT R35, R14, UR31, R7.reuse, 0x78, !PT ;  /* 0x0000001f0e237c12 */ /* 0x100fe2000f8e7807 */
[----:B------:R-:W1:Y:S01]  /*26fd0*/  LDCU.128 UR28, c[0x3][0xc30] ;  /* 0x00c18600ff1c77ac */ /* 0x000e620008000c00 */
[--C-:B----4-:R-:W-:Y:S02]  /*26fe0*/  LOP3.LUT R37, R36, UR12, R7.reuse, 0x78, !PT ;  /* 0x0000000c24257c12 */ /* 0x110fe4000f8e7807 */
[----:B------:R-:W-:-:S02]  /*26ff0*/  LOP3.LUT R39, R38, UR13, R7, 0x78, !PT ;  /* 0x0000000d26277c12 */ /* 0x000fc4000f8e7807 */
[--C-:B------:R-:W-:Y:S02]  /*27000*/  LOP3.LUT R41, R40, UR14, R7.reuse, 0x78, !PT ;  /* 0x0000000e28297c12 */ /* 0x100fe4000f8e7807 */
[--C-:B------:R-:W-:Y:S01]  /*27010*/  LOP3.LUT R43, R42, UR15, R7.reuse, 0x78, !PT ;  /* 0x0000000f2a2b7c12 */ /* 0x100fe2000f8e7807 */
[----:B------:R-:W4:Y:S01]  /*27020*/  LDCU.128 UR12, c[0x3][0xc40] ;  /* 0x00c18800ff0c77ac */ /* 0x000f220008000c00 */
        /* <DEDUP_REMOVED lines=9> */
[----:B------:R-:W-:Y:S01]  /*270c0*/  LOP3.LUT R59, R58, UR23, R7, 0x78, !PT ;  /* 0x000000173a3b7c12 */ /* 0x000fe2000f8e7807 */
[----:B------:R-:W3:Y:S01]  /*270d0*/  LDCU.128 UR20, c[0x3][0xc60] ;  /* 0x00c18c00ff1477ac */ /* 0x000ee20008000c00 */
[--C-:B------:R-:W-:Y:S01]  /*270e0*/  LOP3.LUT R8, R9, UR4, R4.reuse, 0x78, !PT ;  /* 0x0000000409087c12 */ /* 0x100fe2000f8e7804 */
        /* <DEDUP_REMOVED lines=10> */
[----:B------:R-:W-:-:S02]  /*27190*/  LOP3.LUT R44, R45, UR8, R4, 0x78, !PT ;  /* 0x000000082d2c7c12 */ /* 0x000fc4000f8e7804 */
[--C-:B------:R-:W-:Y:S02]  /*271a0*/  LOP3.LUT R46, R47, UR9, R4.reuse, 0x78, !PT ;  /* 0x000000092f2e7c12 */ /* 0x100fe4000f8e7804 */
[--C-:B------:R-:W-:Y:S02]  /*271b0*/  LOP3.LUT R48, R49, UR10, R4.reuse, 0x78, !PT ;  /* 0x0000000a31307c12 */ /* 0x100fe4000f8e7804 */
[--C-:B------:R-:W-:Y:S01]  /*271c0*/  LOP3.LUT R50, R51, UR11, R4.reuse, 0x78, !PT ;  /* 0x0000000b33327c12 */ /* 0x100fe2000f8e7804 */
[----:B------:R-:W0:Y:S01]  /*271d0*/  LDCU.128 UR8, c[0x3][0xc90] ;  /* 0x00c19200ff0877ac */ /* 0x000e220008000c00 */
[----:B------:R-:W-:Y:S02]  /*271e0*/  SHF.R.S32.HI R7, RZ, 0x1f, R7 ;  /* 0x0000001fff077819 */ /* 0x000fe40000011407 */
[--C-:B-1----:R-:W-:Y:S02]  /*271f0*/  LOP3.LUT R52, R53, UR28, R4.reuse, 0x78, !PT ;  /* 0x0000001c35347c12 */ /* 0x102fe4000f8e7804 */
[----:B------:R-:W-:-:S02]  /*27200*/  LOP3.LUT R54, R55, UR29, R4, 0x78, !PT ;  /* 0x0000001d37367c12 */ /* 0x000fc4000f8e7804 */
[--C-:B------:R-:W-:Y:S02]  /*27210*/  LOP3.LUT R56, R57, UR30, R4.reuse, 0x78, !PT ;  /* 0x0000001e39387c12 */ /* 0x100fe4000f8e7804 */
[----:B------:R-:W-:Y:S01]  /*27220*/  LOP3.LUT R58, R59, UR31, R4, 0x78, !PT ;  /* 0x0000001f3b3a7c12 */ /* 0x000fe2000f8e7804 */
[----:B------:R-:W1:Y:S01]  /*27230*/  LDCU.128 UR28, c[0x3][0xca0] ;  /* 0x00c19400ff1c77ac */ /* 0x000e620008000c00 */
[--C-:B----4-:R-:W-:Y:S01]  /*27240*/  LOP3.LUT R9, R8, UR12, R7.reuse, 0x78, !PT ;  /* 0x0000000c08097c12 */ /* 0x110fe2000f8e7807 */
[----:B------:R-:W-:Y:S01]  /*27250*/  IMAD.SHL.U32 R4, R6, 0x2000000, RZ ;  /* 0x0200000006047824 */ /* 0x000fe200078e00ff */
        /* <DEDUP_REMOVED lines=30> */
[----:B------:R-:W-:Y:S02]  /*27440*/  SHF.R.U32.HI R6, RZ, 0x7, R6 ;  /* 0x00000007ff067819 */ /* 0x000fe40000011606 */
        /* <DEDUP_REMOVED lines=9> */
[----:B------:R-:W-:Y:S01]  /*274e0*/  IMAD.MOV R6, RZ, RZ, -R6 ;  /* 0x000000ffff067224 */ /* 0x000fe200078e0a06 */
[----:B------:R-:W-:Y:S01]  /*274f0*/  LOP3.LUT R4, R5, 0x1, RZ, 0xc0, !PT ;  /* 0x0000000105047812 */ /* 0x000fe200078ec0ff */
[----:B------:R-:W4:Y:S03]  /*27500*/  LDCU.128 UR12, c[0x3][0xd20] ;  /* 0x00c1a400ff0c77ac */ /* 0x000f260008000c00 */
[----:B-----5:R-:W-:Y:S01]  /*27510*/  LOP3.LUT R9, R9, UR32, R6, 0x78, !PT ;  /* 0x0000002009097c12 */ /* 0x020fe2000f8e7806 */
[----:B------:R-:W-:Y:S01]  /*27520*/  IMAD.MOV R4, RZ, RZ, -R4 ;  /* 0x000000ffff047224 */ /* 0x000fe200078e0a04 */
[----:B------:R-:W-:-:S02]  /*27530*/  LOP3.LUT R11, R11, UR33, R6, 0x78, !PT ;  /* 0x000000210b0b7c12 */ /* 0x000fc4000f8e7806 */
[--C-:B------:R-:W-:Y:S02]  /*27540*/  LOP3.LUT R13, R13, UR34, R6.reuse, 0x78, !PT ;  /* 0x000000220d0d7c12 */ /* 0x100fe4000f8e7806 */
[--C-:B------:R-:W-:Y:S01]  /*27550*/  LOP3.LUT R35, R35, UR35, R6.reuse, 0x78, !PT ;  /* 0x0000002323237c12 */ /* 0x100fe2000f8e7806 */
        /* <DEDUP_REMOVED lines=9> */
[--C-:B------:R-:W-:Y:S01]  /*275f0*/  LOP3.LUT R51, R51, UR7, R6.reuse, 0x78, !PT ;  /* 0x0000000733337c12 */ /* 0x100fe2000f8e7806 */
[----:B------:R-:W3:Y:S01]  /*27600*/  LDCU.128 UR4, c[0x3][0xd50] ;  /* 0x00c1aa00ff0477ac */ /* 0x000ee20008000c00 */
[--C-:B0-----:R-:W-:Y:S02]  /*27610*/  LOP3.LUT R53, R53, UR24, R6.reuse, 0x78, !PT ;  /* 0x0000001835357c12 */ /* 0x101fe4000f8e7806 */
[--C-:B------:R-:W-:Y:S02]  /*27620*/  LOP3.LUT R55, R55, UR25, R6.reuse, 0x78, !PT ;  /* 0x0000001937377c12 */ /* 0x100fe4000f8e7806 */
[----:B------:R-:W-:-:S02]  /*27630*/  LOP3.LUT R57, R57, UR26, R6, 0x78, !PT ;  /* 0x0000001a39397c12 */ /* 0x000fc4000f8e7806 */
[----:B------:R-:W-:Y:S01]  /*27640*/  LOP3.LUT R7, R7, UR27, R6, 0x78, !PT ;  /* 0x0000001b07077c12 */ /* 0x000fe2000f8e7806 */
[----:B------:R-:W0:Y:S01]  /*27650*/  LDCU.128 UR24, c[0x3][0xd60] ;  /* 0x00c1ac00ff1877ac */ /* 0x000e220008000c00 */
[--C-:B------:R-:W-:Y:S02]  /*27660*/  LOP3.LUT R9, R9, UR8, R4.reuse, 0x78, !PT ;  /* 0x0000000809097c12 */ /* 0x100fe4000f8e7804 */
[--C-:B------:R-:W-:Y:S02]  /*27670*/  LOP3.LUT R11, R11, UR9, R4.reuse, 0x78, !PT ;  /* 0x000000090b0b7c12 */ /* 0x100fe4000f8e7804 */
[--C-:B------:R-:W-:Y:S02]  /*27680*/  LOP3.LUT R13, R13, UR10, R4.reuse, 0x78, !PT ;  /* 0x0000000a0d0d7c12 */ /* 0x100fe4000f8e7804 */
[--C-:B------:R-:W-:Y:S01]  /*27690*/  LOP3.LUT R35, R35, UR11, R4.reuse, 0x78, !PT ;  /* 0x0000000b23237c12 */ /* 0x100fe2000f8e7804 */
[----:B------:R-:W2:Y:S01]  /*276a0*/  LDCU.128 UR8, c[0x3][0xd70] ;  /* 0x00c1ae00ff0877ac */ /* 0x000ea20008000c00 */
        /* <DEDUP_REMOVED lines=36> */
[----:B------:R-:W-:Y:S01]  /*278f0*/  LOP3.LUT R7, R7, UR11, R6, 0x78, !PT ;  /* 0x0000000b07077c12 */ /* 0x000fe2000f8e7806 */
[----:B------:R-:W2:Y:S01]  /*27900*/  LDCU.128 UR8, c[0x3][0xde0] ;  /* 0x00c1bc00ff0877ac */ /* 0x000ea20008000c00 */
        /* <DEDUP_REMOVED lines=121> */
[----:B------:R-:W-:-:S02]  /*280a0*/  LOP3.LUT R4, R0, 0x1, RZ, 0xc0, !PT ;  /* 0x0000000100047812 */ /* 0x000fc400078ec0ff */
[--C-:B----4-:R-:W-:Y:S02]  /*280b0*/  LOP3.LUT R43, R42, UR12, R5.reuse, 0x78, !PT ;  /* 0x0000000c2a2b7c12 */ /* 0x110fe4000f8e7805 */
[--C-:B------:R-:W-:Y:S02]  /*280c0*/  LOP3.LUT R45, R44, UR13, R5.reuse, 0x78, !PT ;  /* 0x0000000d2c2d7c12 */ /* 0x100fe4000f8e7805 */
[--C-:B------:R-:W-:Y:S02]  /*280d0*/  LOP3.LUT R47, R46, UR14, R5.reuse, 0x78, !PT ;  /* 0x0000000e2e2f7c12 */ /* 0x100fe4000f8e7805 */
[--C-:B------:R-:W-:Y:S01]  /*280e0*/  LOP3.LUT R49, R48, UR15, R5.reuse, 0x78, !PT ;  /* 0x0000000f30317c12 */ /* 0x100fe2000f8e7805 */
[----:B------:R-:W4:Y:S01]  /*280f0*/  LDCU.128 UR12, c[0x3][0xf50] ;  /* 0x00c1ea00ff0c77ac */ /* 0x000f220008000c00 */
[----:B------:R-:W-:Y:S01]  /*28100*/  IMAD.MOV R4, RZ, RZ, -R4 ;  /* 0x000000ffff047224 */ /* 0x000fe200078e0a04 */
[--C-:B-----5:R-:W-:Y:S02]  /*28110*/  LOP3.LUT R51, R50, UR32, R5.reuse, 0x78, !PT ;  /* 0x0000002032337c12 */ /* 0x120fe4000f8e7805 */
[----:B------:R-:W-:-:S02]  /*28120*/  LOP3.LUT R53, R52, UR33, R5, 0x78, !PT ;  /* 0x0000002134357c12 */ /* 0x000fc4000f8e7805 */
[--C-:B------:R-:W-:Y:S02]  /*28130*/  LOP3.LUT R55, R54, UR34, R5.reuse, 0x78, !PT ;  /* 0x0000002236377c12 */ /* 0x100fe4000f8e7805 */
[----:B------:R-:W-:Y:S01]  /*28140*/  LOP3.LUT R57, R56, UR35, R5, 0x78, !PT ;  /* 0x0000002338397c12 */ /* 0x000fe2000f8e7805 */
[----:B------:R-:W5:Y:S01]  /*28150*/  LDCU.128 UR32, c[0x3][0xf60] ;  /* 0x00c1ec00ff2077ac */ /* 0x000f620008000c00 */
[--C-:B---3--:R-:W-:Y:S01]  /*28160*/  LOP3.LUT R6, R7, UR20, R4.reuse, 0x78, !PT ;  /* 0x0000001407067c12 */ /* 0x108fe2000f8e7804 */
[----:B------:R-:W-:Y:S01]  /*28170*/  IMAD.SHL.U32 R5, R0, 0x40000000, RZ ;  /* 0x4000000000057824 */ /* 0x000fe200078e00ff */
        /* <DEDUP_REMOVED lines=58> */
[----:B------:R-:W-:Y:S02]  /*28520*/  SHF.R.S32.HI R5, RZ, 0x1f, R5 ;  /* 0x0000001fff057819 */ /* 0x000fe40000011405 */
[--C-:B-1----:R-:W-:Y:S02]  /*28530*/  LOP3.LUT R50, R51, UR28, R4.reuse, 0x78, !PT ;  /* 0x0000001c33327c12 */ /* 0x102fe4000f8e7804 */
[----:B------:R-:W-:-:S02]  /*28540*/  LOP3.LUT R52, R53, UR29, R4, 0x78, !PT ;  /* 0x0000001d35347c12 */ /* 0x000fc4000f8e7804 */
[--C-:B------:R-:W-:Y:S02]  /*28550*/  LOP3.LUT R54, R55, UR30, R4.reuse, 0x78, !PT ;  /* 0x0000001e37367c12 */ /* 0x100fe4000f8e7804 */
[----:B------:R-:W-:Y:S01]  /*28560*/  LOP3.LUT R56, R57, UR31, R4, 0x78, !PT ;  /* 0x0000001f39387c12 */ /* 0x000fe2000f8e7804 */
[----:B------:R-:W-:Y:S01]  /*28570*/  IMAD.SHL.U32 R4, R0, 0x8000000, RZ ;  /* 0x0800000000047824 */ /* 0x000fe200078e00ff */
[--C-:B----4-:R-:W-:Y:S01]  /*28580*/  LOP3.LUT R7, R6, UR12, R5.reuse, 0x78, !PT ;  /* 0x0000000c06077c12 */ /* 0x110fe2000f8e7805 */
[----:B------:R-:W1:Y:S01]  /*28590*/  LDCU.128 UR28, c[0x3][0x1020] ;  /* 0x00c20400ff1c77ac */ /* 0x000e620008000c00 */
        /* <DEDUP_REMOVED lines=40> */
[----:B------:R-:W-:Y:S01]  /*28820*/  IMAD.SHL.U32 R4, R0, 0x2000000, RZ ;  /* 0x0200000000047824 */ /* 0x000fe200078e00ff */
[----:B------:R-:W-:Y:S01]  /*28830*/  SHF.R.S32.HI R5, RZ, 0x1f, R5 ;  /* 0x0000001fff057819 */ /* 0x000fe20000011405 */
[----:B------:R-:W4:Y:S03]  /*28840*/  LDCU.128 UR12, c[0x3][0x10a0] ;  /* 0x00c21400ff0c77ac */ /* 0x000f260008000c00 */
[----:B-----5:R-:W-:-:S02]  /*28850*/  LOP3.LUT R7, R6, UR32, R5, 0x78, !PT ;  /* 0x0000002006077c12 */ /* 0x020fc4000f8e7805 */
[--C-:B------:R-:W-:Y:S02]  /*28860*/  LOP3.LUT R9, R8, UR33, R5.reuse, 0x78, !PT ;  /* 0x0000002108097c12 */ /* 0x100fe4000f8e7805 */
[--C-:B------:R-:W-:Y:S02]  /*28870*/  LOP3.LUT R11, R10, UR34, R5.reuse, 0x78, !PT ;  /* 0x000000220a0b7c12 */ /* 0x100fe4000f8e7805 */
[--C-:B------:R-:W-:Y:S01]  /*28880*/  LOP3.LUT R13, R12, UR35, R5.reuse, 0x78, !PT ;  /* 0x000000230c0d7c12 */ /* 0x100fe2000f8e7805 */
[----:B------:R-:W5:Y:S01]  /*28890*/  LDCU.128 UR32, c[0x3][0x10b0] ;  /* 0x00c21600ff2077ac */ /* 0x000f620008000c00 */
[----:B------:R-:W-:Y:S02]  /*288a0*/  SHF.R.S32.HI R4, RZ, 0x1f, R4 ;  /* 0x0000001fff047819 */ /* 0x000fe40000011404 */
        /* <DEDUP_REMOVED lines=18> */
[----:B------:R-:W-:Y:S01]  /*289d0*/  LOP3.LUT R13, R13, UR11, R4, 0x78, !PT ;  /* 0x0000000b0d0d7c12 */ /* 0x000fe2000f8e7804 */
[----:B------:R-:W2:Y:S01]  /*289e0*/  LDCU.128 UR8, c[0x3][0x10f0] ;  /* 0x00c21e00ff0877ac */ /* 0x000ea20008000c00 */
[----:B------:R-:W-:Y:S02]  /*289f0*/  SHF.R.U32.HI R0, RZ, 0x7, R0 ;  /* 0x00000007ff007819 */ /* 0x000fe40000011600 */
[----:B-1----:R-:W-:-:S03]  /*28a00*/  LOP3.LUT R35, R35, UR28, R4, 0x78, !PT ;  /* 0x0000001c23237c12 */ /* 0x002fc6000f8e7804 */
[----:B------:R-:W-:Y:S01]  /*28a10*/  IMAD.MOV R46, RZ, RZ, -R0 ;  /* 0x000000ffff2e7224 */ /* 0x000fe200078e0a00 */
        /* <DEDUP_REMOVED lines=17> */
[--C-:B------:R-:W-:Y:S01]  /*28b30*/  LOP3.LUT R13, R13, UR23, R46.reuse, 0x78, !PT ;  /* 0x000000170d0d7c12 */ /* 0x100fe2000f8e782e */
[----:B------:R-:W3:Y:S01]  /*28b40*/  LDCU.128 UR20, c[0x3][0x30] ;  /* 0x00c00600ff1477ac */ /* 0x000ee20008000c00 */
[--C-:B------:R-:W-:Y:S02]  /*28b50*/  LOP3.LUT R35, R35, UR4, R46.reuse, 0x78, !PT ;  /* 0x0000000423237c12 */ /* 0x100fe4000f8e782e */
        /* <DEDUP_REMOVED lines=14> */
[----:B----4-:R-:W-:Y:S02]  /*28c40*/  LOP3.LUT R51, R11, UR12, RZ, 0x3c, !PT ;  /* 0x0000000c0b337c12 */ /* 0x010fe4000f8e3cff */
[----:B------:R-:W-:Y:S02]  /*28c50*/  LOP3.LUT R40, R13, UR13, RZ, 0x3c, !PT ;  /* 0x0000000d0d287c12 */ /* 0x000fe4000f8e3cff */
[----:B------:R-:W-:-:S02]  /*28c60*/  LOP3.LUT R55, R14, UR36, RZ, 0x3c, !PT ;  /* 0x000000240e377c12 */ /* 0x000fc4000f8e3cff */
[----:B-1----:R-:W-:Y:S02]  /*28c70*/  LOP3.LUT R36, R36, UR28, RZ, 0x3c, !PT ;  /* 0x0000001c24247c12 */ /* 0x002fe4000f8e3cff */
[----:B---3--:R-:W-:Y:S02]  /*28c80*/  LOP3.LUT R13, R39, UR22, RZ, 0x3c, !PT ;  /* 0x00000016270d7c12 */ /* 0x008fe4000f8e3cff */
[----:B0-----:R-:W-:Y:S02]  /*28c90*/  LOP3.LUT R11, R23, UR24, RZ, 0x3c, !PT ;  /* 0x00000018170b7c12 */ /* 0x001fe4000f8e3cff */
[----:B-----5:R-:W-:Y:S02]  /*28ca0*/  LOP3.LUT R14, R5, UR4, RZ, 0x3c, !PT ;  /* 0x00000004050e7c12 */ /* 0x020fe4000f8e3cff */
[----:B------:R-:W-:Y:S02]  /*28cb0*/  LOP3.LUT R43, R19, UR32, RZ, 0x3c, !PT ;  /* 0x00000020132b7c12 */ /* 0x000fe4000f8e3cff */
[----:B------:R-:W-:-:S02]  /*28cc0*/  LOP3.LUT R6, R22, UR31, RZ, 0x3c, !PT ;  /* 0x0000001f16067c12 */ /* 0x000fc4000f8e3cff */
[----:B------:R-:W-:Y:S02]  /*28cd0*/  LOP3.LUT R47, R12, UR23, RZ, 0x3c, !PT ;  /* 0x000000170c2f7c12 */ /* 0x000fe4000f8e3cff */
[----:B------:R-:W-:Y:S02]  /*28ce0*/  LOP3.LUT R5, R25, UR7, RZ, 0x3c, !PT ;  /* 0x0000000719057c12 */ /* 0x000fe4000f8e3cff */
[----:B------:R-:W-:Y:S02]  /*28cf0*/  LOP3.LUT R7, R7, UR27, RZ, 0x3c, !PT ;  /* 0x0000001b07077c12 */ /* 0x000fe4000f8e3cff */
[----:B------:R-:W-:Y:S02]  /*28d00*/  LOP3.LUT R39, R4, UR35, RZ, 0x3c, !PT ;  /* 0x0000002304277c12 */ /* 0x000fe4000f8e3cff */
[----:B------:R-:W-:Y:S02]  /*28d10*/  LOP3.LUT R12, R42, UR37, RZ, 0x3c, !PT ;  /* 0x000000252a0c7c12 */ /* 0x000fe4000f8e3cff */
[----:B--2---:R-:W-:-:S02]  /*28d20*/  LOP3.LUT R59, R20, UR9, RZ, 0x3c, !PT ;  /* 0x00000009143b7c12 */ /* 0x004fc4000f8e3cff */
[----:B------:R-:W-:Y:S02]  /*28d30*/  LOP3.LUT R10, R9, UR29, RZ, 0x3c, !PT ;  /* 0x0000001d090a7c12 */ /* 0x000fe4000f8e3cff */
[--C-:B------:R-:W-:Y:S02]  /*28d40*/  LOP3.LUT R9, R11, R14, R36.reuse, 0x78, !PT ;  /* 0x0000000e0b097212 */ /* 0x100fe400078e7824 */
[----:B------:R-:W-:Y:S02]  /*28d50*/  LOP3.LUT R48, R43, R11, R36, 0x1e, !PT ;  /* 0x0000000b2b307212 */ /* 0x000fe400078e1e24 */
[----:B------:R-:W-:Y:S02]  /*28d60*/  LOP3.LUT R41, R16, UR21, R27, 0x96, !PT ;  /* 0x0000001510297c12 */ /* 0x000fe4000f8e961b */
[--C-:B------:R-:W-:Y:S02]  /*28d70*/  LOP3.LUT R44, R7, R5, R6.reuse, 0x78, !PT ;  /* 0x00000005072c7212 */ /* 0x100fe400078e7806 */
[----:B------:R-:W-:-:S02]  /*28d80*/  LOP3.LUT R11, R39, R7, R6, 0x1e, !PT ;  /* 0x00000007270b7212 */ /* 0x000fc400078e1e06 */
[----:B------:R-:W-:Y:S02]  /*28d90*/  LOP3.LUT R8, R15, UR14, R28, 0x96, !PT ;  /* 0x0000000e0f087c12 */ /* 0x000fe4000f8e961c */
[----:B------:R-:W-:Y:S02]  /*28da0*/  LOP3.LUT R57, R24, UR38, RZ, 0x3c, !PT ;  /* 0x0000002618397c12 */ /* 0x000fe4000f8e3cff */
[----:B------:R-:W-:Y:S02]  /*28db0*/  LOP3.LUT R53, R53, UR10, RZ, 0x3c, !PT ;  /* 0x0000000a35357c12 */ /* 0x000fe4000f8e3cff */
[----:B------:R-:W-:Y:S02]  /*28dc0*/  LOP3.LUT R7, R59, R12, R40, 0x78, !PT ;  /* 0x0000000c3b077212 */ /* 0x000fe400078e7828 */
[----:B------:R-:W-:Y:S01]  /*28dd0*/  LOP3.LUT R49, R26, UR15, RZ, 0x3c, !PT ;  /* 0x0000000f1a317c12 */ /* 0x000fe2000f8e3cff */
[----:B------:R-:W0:Y:S01]  /*28de0*/  LDCU.128 UR12, c[0x3][0x30] ;  /* 0x00c00600ff0c77ac */ /* 0x000e220008000c00 */
[----:B------:R-:W-:-:S02]  /*28df0*/  LOP3.LUT R0, R17, UR39, R30, 0x96, !PT ;  /* 0x0000002711007c12 */ /* 0x000fc4000f8e961e */
[----:B------:R-:W-:Y:S02]  /*28e00*/  LOP3.LUT R46, R46, UR11, RZ, 0x3c, !PT ;  /* 0x0000000b2e2e7c12 */ /* 0x000fe4000f8e3cff */
[----:B------:R-:W-:Y:S02]  /*28e10*/  LOP3.LUT R43, R9, R14, R43, 0x96, !PT ;  /* 0x0000000e092b7212 */ /* 0x000fe400078e962b */
[----:B------:R-:W-:Y:S02]  /*28e20*/  LOP3.LUT R50, R41, R59, R40, 0x1e, !PT ;  /* 0x0000003b29327212 */ /* 0x000fe400078e1e28 */
[----:B------:R-:W-:Y:S02]  /*28e30*/  LOP3.LUT R14, R53, R57, R8, 0x78, !PT ;  /* 0x00000039350e7212 */ /* 0x000fe400078e7808 */
[----:B------:R-:W-:Y:S02]  /*28e40*/  LOP3.LUT R41, R7, R12, R41, 0x96, !PT ;  /* 0x0000000c07297212 */ /* 0x000fe400078e9629 */
[----:B------:R-:W-:-:S02]  /*28e50*/  LOP3.LUT R12, R46, R0, R49, 0x78, !PT ;  /* 0x000000002e0c7212 */ /* 0x000fc400078e7831 */
[----:B------:R-:W-:Y:S01]  /*28e60*/  LOP3.LUT R52, R21, UR20, RZ, 0x3c, !PT ;  /* 0x0000001415347c12 */ /* 0x000fe2000f8e3cff */
[----:B------:R-:W1:Y:S01]  /*28e70*/  LDCU.128 UR20, c[0x3][0x40] ;  /* 0x00c00800ff1477ac */ /* 0x000e620008000c00 */
[----:B------:R-:W-:Y:S02]  /*28e80*/  LOP3.LUT R42, R18, UR8, R29, 0x96, !PT ;  /* 0x00000008122a7c12 */ /* 0x000fe4000f8e961d */
[----:B------:R-:W-:Y:S01]  /*28e90*/  LOP3.LUT R39, R44, R5, R39, 0x96, !PT ;  /* 0x000000052c277212 */ /* 0x000fe200078e9627 */
[----:B------:R-:W2:Y:S01]  /*28ea0*/  LDCU.128 UR8, c[0x3][0x20] ;  /* 0x00c00400ff0877ac */ /* 0x000ea20008000c00 */
[----:B------:R-:W-:Y:S02]  /*28eb0*/  LOP3.LUT R53, R13, R53, R8, 0x1e, !PT ;  /* 0x000000350d357212 */ /* 0x000fe400078e1e08 */
[----:B------:R-:W-:Y:S02]  /*28ec0*/  LOP3.LUT R5, R14, R57, R13, 0x96, !PT ;  /* 0x000000390e057212 */ /* 0x000fe400078e960d */
[----:B------:R-:W-:-:S02]  /*28ed0*/  LOP3.LUT R54, R43, R36, RZ, 0x3c, !PT ;  /* 0x000000242b367212 */ /* 0x000fc400078e3cff */
[----:B------:R-:W-:Y:S02]  /*28ee0*/  LOP3.LUT R13, R47, R46, R49, 0x1e, !PT ;  /* 0x0000002e2f0d7212 */ /* 0x000fe400078e1e31 */
[----:B------:R-:W-:Y:S02]  /*28ef0*/  LOP3.LUT R0, R12, R0, R47, 0x96, !PT ;  /* 0x000000000c007212 */ /* 0x000fe400078e962f */
[--C-:B------:R-:W-:Y:S02]  /*28f00*/  LOP3.LUT R4, R42, R55, R51.reuse, 0x78, !PT ;  /* 0x000000372a047212 */ /* 0x100fe400078e7833 */
[----:B------:R-:W-:Y:S02]  /*28f10*/  LOP3.LUT R47, R52, R42, R51, 0x1e, !PT ;  /* 0x0000002a342f7212 */ /* 0x000fe400078e1e33 */
[C---:B------:R-:W-:Y:S02]  /*28f20*/  LOP3.LUT R42, R48.reuse, R43, R36, 0xf6, !PT ;  /* 0x0000002b302a7212 */ /* 0x040fe400078ef624 */
        /* <DEDUP_REMOVED lines=10> */
[----:B------:R-:W-:Y:S02]  /*28fd0*/  LOP3.LUT R7, R40, R7, RZ, 0x3c, !PT ;  /* 0x0000000728077212 */ /* 0x000fe400078e3cff */
[----:B------:R-:W-:Y:S02]  /*28fe0*/  LOP3.LUT R42, R11, R48, R44, 0x6c, !PT ;  /* 0x000000300b2a7212 */ /* 0x000fe400078e6c2c */
[----:B------:R-:W-:-:S02]  /*28ff0*/  LOP3.LUT R40, R0, R49, RZ, 0x3c, !PT ;  /* 0x0000003100287212 */ /* 0x000fc400078e3cff */
[----:B------:R-:W-:Y:S02]  /*29000*/  LOP3.LUT R11, R11, R48, R44, 0x9c, !PT ;  /* 0x000000300b0b7212 */ /* 0x000fe400078e9c2c */
[----:B------:R-:W-:Y:S02]  /*29010*/  LOP3.LUT R6, R55, R44, RZ, 0x3c, !PT ;  /* 0x0000002c37067212 */ /* 0x000fe400078e3cff */
[----:B------:R-:W-:Y:S02]  /*29020*/  LOP3.LUT R44, R5, R8, RZ, 0x3c, !PT ;  /* 0x00000008052c7212 */ /* 0x000fe400078e3cff */
[----:B------:R-:W-:Y:S02]  /*29030*/  LOP3.LUT R59, R13, R0, R49, 0xf6, !PT ;  /* 0x000000000d3b7212 */ /* 0x000fe400078ef631 */
[----:B------:R-:W-:Y:S02]  /*29040*/  LOP3.LUT R55, R53, R5, R8, 0xf6, !PT ;  /* 0x0000000535377212 */ /* 0x000fe400078ef608 */
[----:B------:R-:W-:-:S02]  /*29050*/  LOP3.LUT R49, R13, R40, R12, 0x6c, !PT ;  /* 0x000000280d317212 */ /* 0x000fc400078e6c0c */
[----:B------:R-:W-:Y:S02]  /*29060*/  LOP3.LUT R13, R13, R40, R12, 0x9c, !PT ;  /* 0x000000280d0d7212 */ /* 0x000fe400078e9c0c */
[CCC-:B------:R-:W-:Y:S02]  /*29070*/  LOP3.LUT R8, R53.reuse, R44.reuse, R14.reuse, 0x6c, !PT ;  /* 0x0000002c35087212 */ /* 0x1c0fe400078e6c0e */
[----:B------:R-:W-:Y:S02]  /*29080*/  LOP3.LUT R40, R52, R51, RZ, 0x3c, !PT ;  /* 0x0000003334287212 */ /* 0x000fe400078e3cff */
[----:B------:R-:W-:Y:S02]  /*29090*/  LOP3.LUT R53, R53, R44, R14, 0x9c, !PT ;  /* 0x0000002c35357212 */ /* 0x000fe400078e9c0e */
[----:B------:R-:W-:Y:S02]  /*290a0*/  LOP3.LUT R14, R55, R14, RZ, 0x3c, !PT ;  /* 0x0000000e370e7212 */ /* 0x000fe400078e3cff */
[----:B------:R-:W-:-:S02]  /*290b0*/  LOP3.LUT R12, R59, R12, RZ, 0x3c, !PT ;  /* 0x0000000c3b0c7212 */ /* 0x000fc400078e3cff */
[----:B------:R-:W-:Y:S02]  /*290c0*/  LOP3.LUT R61, R47, R52, R51, 0xf6, !PT ;  /* 0x000000342f3d7212 */ /* 0x000fe400078ef633 */
[----:B------:R-:W-:Y:S02]  /*290d0*/  LOP3.LUT R55, R38, UR5, RZ, 0x3c, !PT ;  /* 0x0000000526377c12 */ /* 0x000fe4000f8e3cff */
[----:B------:R-:W-:Y:S02]  /*290e0*/  LOP3.LUT R59, R33, UR25, RZ, 0x3c, !PT ;  /* 0x00000019213b7c12 */ /* 0x000fe4000f8e3cff */
[CCC-:B------:R-:W-:Y:S02]  /*290f0*/  LOP3.LUT R51, R47.reuse, R40.reuse, R4.reuse, 0x6c, !PT ;  /* 0x000000282f337212 */ /* 0x1c0fe400078e6c04 */
[----:B------:R-:W-:Y:S02]  /*29100*/  LOP3.LUT R47, R47, R40, R4, 0x9c, !PT ;  /* 0x000000282f2f7212 */ /* 0x000fe400078e9c04 */
[----:B------:R-:W-:Y:S01]  /*29110*/  LOP3.LUT R45, R32, UR30, RZ, 0x3c, !PT ;  /* 0x0000001e202d7c12 */ /* 0x000fe2000f8e3cff */
[----:B------:R-:W3:Y:S01]  /*29120*/  LDCU.128 UR28, c[0x3][0x60] ;  /* 0x00c00c00ff1c77ac */ /* 0x000ee20008000c00 */
[----:B------:R-:W-:-:S02]  /*29130*/  LOP3.LUT R4, R61, R4, RZ, 0x3c, !PT ;  /* 0x000000043d047212 */ /* 0x000fc400078e3cff */
[----:B------:R-:W-:Y:S01]  /*29140*/  LOP3.LUT R38, R37, UR26, RZ, 0x3c, !PT ;  /* 0x0000001a25267c12 */ /* 0x000fe2000f8e3cff */
[----:B------:R-:W4:Y:S01]  /*29150*/  LDCU.128 UR24, c[0x3][0x50] ;  /* 0x00c00a00ff1877ac */ /* 0x000f220008000c00 */
[----:B------:R-:W-:Y:S02]  /*29160*/  LOP3.LUT R44, R34, UR6, RZ, 0x3c, !PT ;  /* 0x00000006222c7c12 */ /* 0x000fe4000f8e3cff */
[----:B------:R-:W-:Y:S01]  /*29170*/  LOP3.LUT R61, R31, UR33, RZ, 0x3c, !PT ;  /* 0x000000211f3d7c12 */ /* 0x000fe2000f8e3cff */
[----:B------:R-:W5:Y:S01]  /*29180*/  LDCU.128 UR4, c[0x3][0x10] ;  /* 0x00c00200ff0477ac */ /* 0x000f620008000c00 */
[----:B------:R-:W-:Y:S02]  /*29190*/  LOP3.LUT R54, R59, R55, R10, 0x78, !PT ;  /* 0x000000373b367212 */ /* 0x000fe400078e780a */
[----:B------:R-:W-:Y:S01]  /*291a0*/  LOP3.LUT R35, R35, UR34, RZ, 0x3c, !PT ;  /* 0x0000002223237c12 */ /* 0x000fe2000f8e3cff */
[----:B------:R-:W0:Y:S01]  /*291b0*/  LDCU.128 UR32, c[0x3][0x70] ;  /* 0x00c00e00ff2077ac */ /* 0x000e220008000c00 */
[----:B------:R-:W-:-:S02]  /*291c0*/  LOP3.LUT R48, R38, R44, R45, 0x78, !PT ;  /* 0x0000002c26307212 */ /* 0x000fc400078e782d */
[----:B------:R-:W-:Y:S02]  /*291d0*/  LOP3.LUT R37, R54, R55, R61, 0x96, !PT ;  /* 0x0000003736257212 */ /* 0x000fe400078e963d */
[--C-:B------:R-:W-:Y:S02]  /*291e0*/  LOP3.LUT R59, R61, R59, R10.reuse, 0x1e, !PT ;  /* 0x0000003b3d3b7212 */ /* 0x100fe400078e1e0a */
[----:B------:R-:W-:Y:S02]  /*291f0*/  LOP3.LUT R61, R35, R38, R45, 0x1e, !PT ;  /* 0x00000026233d7212 */ /* 0x000fe400078e1e2d */
[----:B------:R-:W-:Y:S02]  /*29200*/  LOP3.LUT R44, R48, R44, R35, 0x96, !PT ;  /* 0x0000002c302c7212 */ /* 0x000fe400078e9623 */
[----:B------:R-:W-:Y:S02]  /*29210*/  LOP3.LUT R35, R37, R10, RZ, 0x3c, !PT ;  /* 0x0000000a25237212 */ /* 0x000fe400078e3cff */
[----:B------:R-:W-:-:S02]  /*29220*/  LOP3.LUT R10, R59, R37, R10, 0xf6, !PT ;  /* 0x000000253b0a7212 */ /* 0x000fc400078ef60a */
[CCC-:B------:R-:W-:Y:S02]  /*29230*/  LOP3.LUT R55, R59.reuse, R35.reuse, R54.reuse, 0x6c, !PT ;  /* 0x000000233b377212 */ /* 0x1c0fe400078e6c36 */
[----:B------:R-:W-:Y:S02]  /*29240*/  LOP3.LUT R35, R59, R35, R54, 0x9c, !PT ;  /* 0x000000233b237212 */ /* 0x000fe400078e9c36 */
[----:B------:R-:W-:Y:S02]  /*29250*/  LOP3.LUT R54, R10, R54, RZ, 0x3c, !PT ;  /* 0x000000360a367212 */ /* 0x000fe400078e3cff */
[----:B------:R-:W-:Y:S02]  /*29260*/  SHF.L.W.U32.HI R52, R52, 0xd, R52 ;  /* 0x0000000d34347819 */ /* 0x000fe40000010e34 */
[----:B------:R-:W-:Y:S02]  /*29270*/  LOP3.LUT R10, R44, R45, RZ, 0x3c, !PT ;  /* 0x0000002d2c0a7212 */ /* 0x000fe400078e3cff */
[----:B------:R-:W-:Y:S01]  /*29280*/  LOP3.LUT R53, R53, R14, RZ, 0x3c, !PT ;  /* 0x0000000e35357212 */ /* 0x000fe200078e3cff */
[----:B------:R-:W-:Y:S01]  /*29290*/  IMAD.SHL.U32 R38, R52, 0x8, RZ ;  /* 0x0000000834267824 */ /* 0x000fe200078e00ff */
[----:B------:R-:W-:-:S02]  /*292a0*/  LOP3.LUT R59, R61, R44, R45, 0xf6, !PT ;  /* 0x0000002c3d3b7212 */ /* 0x000fc400078ef62d */
[CCC-:B------:R-:W-:Y:S02]  /*292b0*/  LOP3.LUT R40, R61.reuse, R10.reuse, R48.reuse, 0x6c, !PT ;  /* 0x0000000a3d287212 */ /* 0x1c0fe400078e6c30 */
[----:B------:R-:W-:Y:S02]  /*292c0*/  LOP3.LUT R45, R61, R10, R48, 0x9c, !PT ;  /* 0x0000000a3d2d7212 */ /* 0x000fe400078e9c30 */
[----:B------:R-:W-:Y:S02]  /*292d0*/  SHF.L.W.U32.HI R10, R53, 0x3, R53 ;  /* 0x00000003350a7819 */ /* 0x000fe40000010e35 */
[----:B------:R-:W-:Y:S02]  /*292e0*/  SHF.L.W.U32.HI R41, R41, 0xd, R41 ;  /* 0x0000000d29297819 */ /* 0x000fe40000010e29 */
[----:B------:R-:W-:Y:S02]  /*292f0*/  LOP3.LUT R53, R13, R12, RZ, 0x3c, !PT ;  /* 0x0000000c0d357212 */ /* 0x000fe400078e3cff */
[----:B------:R-:W-:Y:S01]  /*29300*/  LOP3.LUT R38, R10, R49, R38, 0x96, !PT ;  /* 0x000000310a267212 */ /* 0x000fe200078e9626 */
[----:B------:R-:W-:Y:S01]  /*29310*/  IMAD.SHL.U32 R49, R41, 0x8, RZ ;  /* 0x0000000829317824 */ /* 0x000fe200078e00ff */
[----:B------:R-:W-:-:S02]  /*29320*/  SHF.L.W.U32.HI R53, R53, 0x3, R53 ;  /* 0x0000000335357819 */ /* 0x000fc40000010e35 */
[----:B------:R-:W-:Y:S02]  /*29330*/  LOP3.LUT R36, R36, R9, RZ, 0x3c, !PT ;  /* 0x0000000924247212 */ /* 0x000fe400078e3cff */
[----:B------:R-:W-:Y:S02]  /*29340*/  SHF.L.W.U32.HI R5, R5, 0xd, R5 ;  /* 0x0000000d05057819 */ /* 0x000fe40000010e05 */
[----:B------:R-:W-:Y:S02]  /*29350*/  LOP3.LUT R50, R50, R7, RZ, 0x3c, !PT ;  /* 0x0000000732327212 */ /* 0x000fe400078e3cff */
[----:B------:R-:W-:Y:S02]  /*29360*/  SHF.L.W.U32.HI R39, R39, 0xd, R39 ;  /* 0x0000000d27277819 */ /* 0x000fe40000010e27 */
[----:B------:R-:W-:Y:S02]  /*29370*/  LOP3.LUT R49, R53, R46, R49, 0x96, !PT ;  /* 0x0000002e35317212 */ /* 0x000fe400078e9631 */
[----:B------:R-:W-:-:S02]  /*29380*/  LOP3.LUT R46, R47, R4, RZ, 0x3c, !PT ;  /* 0x000000042f2e7212 */ /* 0x000fc400078e3cff */
        /* <DEDUP_REMOVED lines=8> */
[----:B------:R-:W-:Y:S02]  /*29410*/  LOP3.LUT R55, R13, R39, R4, 0x96, !PT ;  /* 0x000000270d377212 */ /* 0x000fe400078e9604 */
[----:B------:R-:W-:Y:S02]  /*29420*/  LOP3.LUT R4, R11, R6, RZ, 0x3c, !PT ;  /* 0x000000060b047212 */ /* 0x000fe400078e3cff */
[----:B------:R-:W-:Y:S02]  /*29430*/  LOP3.LUT R56, RZ, R8, RZ, 0x33, !PT ;  /* 0x00000008ff387212 */ /* 0x000fe400078e33ff */
[----:B------:R-:W-:Y:S01]  /*29440*/  SHF.L.W.U32.HI R11, R55, 0x1, R55 ;  /* 0x00000001370b7819 */ /* 0x000fe20000010e37 */
[----:B------:R-:W-:Y:S01]  /*29450*/  IMAD.SHL.U32 R55, R37, 0x8, RZ ;  /* 0x0000000825377824 */ /* 0x000fe200078e00ff */
[----:B------:R-:W-:Y:S02]  /*29460*/  SHF.L.W.U32.HI R8, R4, 0x3, R4 ;  /* 0x0000000304087819 */ /* 0x000fe40000010e04 */
[----:B------:R-:W-:Y:S01]  /*29470*/  SHF.L.W.U32.HI R4, R56, 0x7, R56 ;  /* 0x0000000738047819 */ /* 0x000fe20000010e38 */
[----:B------:R-:W-:Y:S01]  /*29480*/  IMAD.SHL.U32 R56, R11, 0x80, RZ ;  /* 0x000000800b387824 */ /* 0x000fe200078e00ff */
[----:B------:R-:W-:-:S02]  /*29490*/  LOP3.LUT R51, R8, R51, R55, 0x96, !PT ;  /* 0x0000003308337212 */ /* 0x000fc400078e9637 */
[----:B------:R-:W-:Y:S02]  /*294a0*/  LOP3.LUT R7, R10, R52, R7, 0x96, !PT ;  /* 0x000000340a077212 */ /* 0x000fe400078e9607 */
[----:B------:R-:W-:Y:S02]  /*294b0*/  LOP3.LUT R55, R53, R41, R14, 0x96, !PT ;  /* 0x0000002935377212 */ /* 0x000fe400078e960e */
[----:B------:R-:W-:Y:S02]  /*294c0*/  LOP3.LUT R13, R4, R56, R13, 0x96, !PT ;  /* 0x00000038040d7212 */ /* 0x000fe400078e960d */
[----:B------:R-:W-:Y:S02]  /*294d0*/  LOP3.LUT R14, RZ, R38, RZ, 0x33, !PT ;  /* 0x00000026ff0e7212 */ /* 0x000fe400078e33ff */
[----:B------:R-:W-:Y:S02]  /*294e0*/  SHF.L.W.U32.HI R7, R7, 0x1, R7 ;  /* 0x0000000107077819 */ /* 0x000fe40000010e07 */
[----:B------:R-:W-:-:S02]  /*294f0*/  LOP3.LUT R56, RZ, R49, RZ, 0x33, !PT ;  /* 0x00000031ff387212 */ /* 0x000fc400078e33ff */
[----:B------:R-:W-:Y:S01]  /*29500*/  SHF.L.W.U32.HI R38, R55, 0x1, R55 ;  /* 0x0000000137267819 */ /* 0x000fe20000010e37 */
[----:B------:R-:W-:Y:S01]  /*29510*/  IMAD.SHL.U32 R55, R7, 0x80, RZ ;  /* 0x0000008007377824 */ /* 0x000fe200078e00ff */
[----:B------:R-:W-:Y:S02]  /*29520*/  LOP3.LUT R48, R59, R48, RZ, 0x3c, !PT ;  /* 0x000000303b307212 */ /* 0x000fe400078e3cff */
[----:B------:R-:W-:Y:S02]  /*29530*/  SHF.L.W.U32.HI R49, R14, 0x7, R14 ;  /* 0x000000070e317819 */ /* 0x000fe40000010e0e */
[----:B------:R-:W-:Y:S01]  /*29540*/  SHF.L.W.U32.HI R14, R56, 0x7, R56 ;  /* 0x00000007380e7819 */ /* 0x000fe20000010e38 */
[----:B------:R-:W-:Y:S01]  /*29550*/  IMAD.SHL.U32 R56, R38, 0x80, RZ ;  /* 0x0000008026387824 */ /* 0x000fe200078e00ff */
[----:B------:R-:W-:Y:S02]  /*29560*/  SHF.L.W.U32.HI R43, R43, 0xd, R43 ;  /* 0x0000000d2b2b7819 */ /* 0x000fe40000010e2b */
[----:B------:R-:W-:-:S02]  /*29570*/  SHF.L.W.U32.HI R0, R0, 0xd, R0 ;  /* 0x0000000d00007819 */ /* 0x000fc40000010e00 */
[----:B------:R-:W-:Y:S02]  /*29580*/  LOP3.LUT R45, R45, R48, RZ, 0x3c, !PT ;  /* 0x000000302d2d7212 */ /* 0x000fe400078e3cff */
[----:B------:R-:W-:Y:S02]  /*29590*/  LOP3.LUT R35, R35, R54, RZ, 0x3c, !PT ;  /* 0x0000003623237212 */ /* 0x000fe400078e3cff */
[----:B------:R-:W-:Y:S01]  /*295a0*/  LOP3.LUT R10, R49, R55, R10, 0x96, !PT ;  /* 0x00000037310a7212 */ /* 0x000fe200078e960a */
[----:B------:R-:W-:Y:S01]  /*295b0*/  IMAD.SHL.U32 R55, R43, 0x8, RZ ;  /* 0x000000082b377824 */ /* 0x000fe200078e00ff */
[----:B------:R-:W-:Y:S01]  /*295c0*/  LOP3.LUT R53, R14, R56, R53, 0x96, !PT ;  /* 0x000000380e357212 */ /* 0x000fe200078e9635 */
[----:B------:R-:W-:Y:S01]  /*295d0*/  IMAD.SHL.U32 R56, R0, 0x8, RZ ;  /* 0x0000000800387824 */ /* 0x000fe200078e00ff */
[----:B------:R-:W-:Y:S01]  /*295e0*/  SHF.L.W.U32.HI R45, R45, 0x3, R45 ;  /* 0x000000032d2d7819 */ /* 0x000fe20000010e2d */
[----:B------:R-:W-:Y:S01]  /*295f0*/  IMAD.SHL.U32 R50, R47, 0x8, RZ ;  /* 0x000000082f327824 */ /* 0x000fe200078e00ff */
[----:B------:R-:W-:-:S02]  /*29600*/  SHF.L.W.U32.HI R35, R35, 0x3, R35 ;  /* 0x0000000323237819 */ /* 0x000fc40000010e23 */
[----:B------:R-:W-:Y:S02]  /*29610*/  SHF.L.W.U32.HI R46, R46, 0x3, R46 ;  /* 0x000000032e2e7819 */ /* 0x000fe40000010e2e */
[----:B------:R-:W-:Y:S02]  /*29620*/  LOP3.LUT R42, R45, R42, R55, 0x96, !PT ;  /* 0x0000002a2d2a7212 */ /* 0x000fe400078e9637 */
[----:B------:R-:W-:Y:S02]  /*29630*/  LOP3.LUT R55, R35, R40, R56, 0x96, !PT ;  /* 0x0000002823377212 */ /* 0x000fe400078e9638 */
[----:B------:R-:W-:Y:S02]  /*29640*/  LOP3.LUT R50, R46, R57, R50, 0x96, !PT ;  /* 0x000000392e327212 */ /* 0x000fe400078e9632 */
[----:B------:R-:W-:Y:S02]  /*29650*/  LOP3.LUT R40, R8, R37, R48, 0x96, !PT ;  /* 0x0000002508287212 */ /* 0x000fe400078e9630 */
[----:B------:R-:W-:-:S02]  /*29660*/  LOP3.LUT R6, R46, R47, R6, 0x96, !PT ;  /* 0x0000002f2e067212 */ /* 0x000fc400078e9606 */
[----:B------:R-:W-:Y:S02]  /*29670*/  LOP3.LUT R48, RZ, R50, RZ, 0x33, !PT ;  /* 0x00000032ff307212 */ /* 0x000fe400078e33ff */
[----:B------:R-:W-:Y:S02]  /*29680*/  SHF.L.W.U32.HI R40, R40, 0x1, R40 ;  /* 0x0000000128287819 */ /* 0x000fe40000010e28 */
[----:B------:R-:W-:Y:S02]  /*29690*/  LOP3.LUT R51, RZ, R51, RZ, 0x33, !PT ;  /* 0x00000033ff337212 */ /* 0x000fe400078e33ff */
[----:B------:R-:W-:Y:S02]  /*296a0*/  SHF.L.W.U32.HI R50, R6, 0x1, R6 ;  /* 0x0000000106327819 */ /* 0x000fe40000010e06 */
[----:B------:R-:W-:Y:S01]  /*296b0*/  SHF.L.W.U32.HI R6, R48, 0x7, R48 ;  /* 0x0000000730067819 */ /* 0x000fe20000010e30 */
[----:B------:R-:W-:Y:S01]  /*296c0*/  IMAD.SHL.U32 R48, R40, 0x80, RZ ;  /* 0x0000008028307824 */ /* 0x000fe200078e00ff */
[----:B------:R-:W-:-:S02]  /*296d0*/  SHF.L.W.U32.HI R51, R51, 0x7, R51 ;  /* 0x0000000733337819 */ /* 0x000fc40000010e33 */
        /* <DEDUP_REMOVED lines=8> */
[----:B------:R-:W-:Y:S02]  /*29760*/  SHF.L.W.U32.HI R55, R48, 0x7, R48 ;  /* 0x0000000730377819 */ /* 0x000fe40000010e30 */
[----:B------:R-:W-:Y:S01]  /*29770*/  SHF.L.W.U32.HI R48, R56, 0x7, R56 ;  /* 0x0000000738307819 */ /* 0x000fe20000010e38 */
[----:B------:R-:W-:Y:S01]  /*29780*/  IMAD.SHL.U32 R56, R9, 0x80, RZ ;  /* 0x0000008009387824 */ /* 0x000fe200078e00ff */
[C---:B------:R-:W-:Y:S02]  /*29790*/  LOP3.LUT R44, R55.reuse, R12, R44, 0x96, !PT ;  /* 0x0000000c372c7212 */ /* 0x040fe400078e962c */
[----:B------:R-:W-:Y:S02]  /*297a0*/  LOP3.LUT R5, R55, R36, R5, 0x96, !PT ;  /* 0x0000002437057212 */ /* 0x000fe400078e9605 */
[----:B------:R-:W-:-:S02]  /*297b0*/  LOP3.LUT R12, R48, R56, R35, 0x96, !PT ;  /* 0x00000038300c7212 */ /* 0x000fc400078e9623 */
[----:B------:R-:W-:Y:S01]  /*297c0*/  SHF.L.W.U32.HI R35, R55, 0xd, R55 ;  /* 0x0000000d37237819 */ /* 0x000fe20000010e37 */
[----:B------:R-:W-:Y:S01]  /*297d0*/  IMAD.SHL.U32 R57, R50, 0x80, RZ ;  /* 0x0000008032397824 */ /* 0x000fe200078e00ff */
[----:B------:R-:W-:Y:S02]  /*297e0*/  LOP3.LUT R55, R45, R43, R54, 0x96, !PT ;  /* 0x0000002b2d377212 */ /* 0x000fe400078e9636 */
[C---:B------:R-:W-:Y:S02]  /*297f0*/  LOP3.LUT R37, R51.reuse, R40, R37, 0x96, !PT ;  /* 0x0000002833257212 */ /* 0x040fe400078e9625 */
[----:B------:R-:W-:Y:S02]  /*29800*/  SHF.L.W.U32.HI R54, R51, 0x3, R51 ;  /* 0x0000000333367819 */ /* 0x000fe40000010e33 */
[----:B------:R-:W-:Y:S01]  /*29810*/  SHF.L.W.U32.HI R51, R55, 0x1, R55 ;  /* 0x0000000137337819 */ /* 0x000fe20000010e37 */
[----:B------:R-:W-:Y:S01]  /*29820*/  IMAD.SHL.U32 R56, R35, 0x8, RZ ;  /* 0x0000000823387824 */ /* 0x000fe200078e00ff */
[----:B------:R-:W-:-:S02]  /*29830*/  LOP3.LUT R46, R6, R57, R46, 0x96, !PT ;  /* 0x00000039062e7212 */ /* 0x000fc400078e962e */
[----:B------:R-:W-:Y:S02]  /*29840*/  LOP3.LUT R39, R4, R11, R39, 0x96, !PT ;  /* 0x0000000b04277212 */ /* 0x000fe400078e9627 */
[----:B------:R-:W-:Y:S02]  /*29850*/  SHF.L.W.U32.HI R57, R11, 0x3, R11 ;  /* 0x000000030b397819 */ /* 0x000fe40000010e0b */
[----:B------:R-:W-:Y:S02]  /*29860*/  SHF.L.W.U32.HI R11, R51, 0xd, R51 ;  /* 0x0000000d330b7819 */ /* 0x000fe40000010e33 */
[----:B------:R-:W-:Y:S02]  /*29870*/  LOP3.LUT R52, R49, R7, R52, 0x96, !PT ;  /* 0x0000000731347212 */ /* 0x000fe400078e9634 */
[----:B------:R-:W-:Y:S01]  /*29880*/  LOP3.LUT R49, R54, R56, R49, 0x96, !PT ;  /* 0x0000003836317212 */ /* 0x000fe200078e9631 */
[----:B------:R-:W-:Y:S01]  /*29890*/  IMAD.SHL.U32 R56, R11, 0x8, RZ ;  /* 0x000000080b387824 */ /* 0x000fe200078e00ff */
[----:B------:R-:W-:-:S02]  /*298a0*/  LOP3.LUT R55, R57, R11, R50, 0x96, !PT ;  /* 0x0000000b39377212 */ /* 0x000fc400078e9632 */
[----:B------:R-:W-:Y:S02]  /*298b0*/  LOP3.LUT R47, R6, R50, R47, 0x96, !PT ;  /* 0x00000032062f7212 */ /* 0x000fe400078e962f */
[----:B------:R-:W-:Y:S02]  /*298c0*/  LOP3.LUT R50, R14, R38, R41, 0x96, !PT ;  /* 0x000000260e327212 */ /* 0x000fe400078e9629 */
[----:B------:R-:W-:Y:S02]  /*298d0*/  LOP3.LUT R56, R57, R56, R38, 0x96, !PT ;  /* 0x0000003839387212 */ /* 0x000fe400078e9626 */
[----:B------:R-:W-:Y:S02]  /*298e0*/  SHF.L.W.U32.HI R38, R55, 0x1, R55 ;  /* 0x0000000137267819 */ /* 0x000fe40000010e37 */
[----:B------:R-:W-:Y:S02]  /*298f0*/  LOP3.LUT R55, R48, R9, R0, 0x96, !PT ;  /* 0x0000000930377212 */ /* 0x000fe400078e9600 */
[----:B------:R-:W-:Y:S01]  /*29900*/  SHF.L.W.U32.HI R0, R56, 0x7, R56 ;  /* 0x0000000738007819 */ /* 0x000fe20000010e38 */
[----:B------:R-:W-:Y:S01]  /*29910*/  IMAD.SHL.U32 R41, R38, 0x80, RZ ;  /* 0x0000008026297824 */ /* 0x000fe200078e00ff */
[----:B------:R-:W-:-:S04]  /*29920*/  LOP3.LUT R48, R54, R35, R48, 0x96, !PT ;  /* 0x0000002336307212 */ /* 0x000fc800078e9630 */
[----:B------:R-:W-:Y:S02]  /*29930*/  LOP3.LUT R57, R0, R41, R57, 0x96, !PT ;  /* 0x0000002900397212 */ /* 0x000fe400078e9639 */
[----:B------:R-:W-:Y:S02]  /*29940*/  SHF.L.W.U32.HI R41, R48, 0x1, R48 ;  /* 0x0000000130297819 */ /* 0x000fe40000010e30 */
[----:B------:R-:W-:-:S03]  /*29950*/  SHF.L.W.U32.HI R56, R49, 0x7, R49 ;  /* 0x0000000731387819 */ /* 0x000fc60000010e31 */
[----:B------:R-:W-:Y:S01]  /*29960*/  IMAD.SHL.U32 R49, R41, 0x80, RZ ;  /* 0x0000008029317824 */ /* 0x000fe200078e00ff */
[----:B------:R-:W-:-:S04]  /*29970*/  LOP3.LUT R42, RZ, R42, RZ, 0x33, !PT ;  /* 0x0000002aff2a7212 */ /* 0x000fc800078e33ff */
[----:B------:R-:W-:Y:S02]  /*29980*/  LOP3.LUT R54, R56, R49, R54, 0x96, !PT ;  /* 0x0000003138367212 */ /* 0x000fe400078e9636 */
[----:B------:R-:W-:Y:S02]  /*29990*/  SHF.L.W.U32.HI R42, R42, 0x7, R42 ;  /* 0x000000072a2a7819 */ /* 0x000fe40000010e2a */
[----:B------:R-:W-:Y:S02]  /*299a0*/  SHF.L.W.U32.HI R49, R46, 0x16, R46 ;  /* 0x000000162e317819 */ /* 0x000fe40000010e2e */
[----:B------:R-:W-:Y:S02]  /*299b0*/  SHF.L.W.U32.HI R54, R54, 0x16, R54 ;  /* 0x0000001636367819 */ /* 0x000fe40000010e36 */
[----:B------:R-:W-:Y:S02]  /*299c0*/  SHF.L.W.U32.HI R48, R52, 0x5, R52 ;  /* 0x0000000534307819 */ /* 0x000fe40000010e34 */
[----:B------:R-:W-:Y:S01]  /*299d0*/  LOP3.LUT R46, R42, R51, R43, 0x96, !PT ;  /* 0x000000332a2e7212 */ /* 0x000fe200078e962b */
[----:B------:R-:W-:Y:S01]  /*299e0*/  IMAD.SHL.U32 R43, R51, 0x80, RZ ;  /* 0x00000080332b7824 */ /* 0x000fe200078e00ff */
[----:B------:R-:W-:-:S02]  /*299f0*/  SHF.L.W.U32.HI R57, R57, 0x16, R57 ;  /* 0x0000001639397819 */ /* 0x000fc40000010e39 */
[----:B----4-:R-:W-:Y:S02]  /*29a00*/  LOP3.LUT R51, R49, UR24, RZ, 0x3c, !PT ;  /* 0x0000001831337c12 */ /* 0x010fe4000f8e3cff */
[----:B0-----:R-:W-:Y:S02]  /*29a10*/  LOP3.LUT R49, R54, UR32, RZ, 0x3c, !PT ;  /* 0x0000002036317c12 */ /* 0x001fe4000f8e3cff */
[----:B-----5:R-:W-:Y:S02]  /*29a20*/  LOP3.LUT R48, R48, UR4, RZ, 0x3c, !PT ;  /* 0x0000000430307c12 */ /* 0x020fe4000f8e3cff */
[----:B------:R-:W-:Y:S02]  /*29a30*/  LOP3.LUT R54, R57, UR12, RZ, 0x3c, !PT ;  /* 0x0000000c39367c12 */ /* 0x000fe4000f8e3cff */
[----:B------:R-:W-:Y:S02]  /*29a40*/  SHF.L.W.U32.HI R44, R44, 0x16, R44 ;  /* 0x000000162c2c7819 */ /* 0x000fe40000010e2c */
[----:B------:R-:W-:-:S02]  /*29a50*/  LOP3.LUT R43, R42, R43, R45, 0x96, !PT ;  /* 0x0000002b2a2b7212 */ /* 0x000fc400078e962d */
[--C-:B------:R-:W-:Y:S02]  /*29a60*/  LOP3.LUT R45, R49, R51, R48.reuse, 0x78, !PT ;  /* 0x00000033312d7212 */ /* 0x100fe400078e7830 */
        /* <DEDUP_REMOVED lines=10> */
[----:B------:R-:W-:Y:S02]  /*29b10*/  SHF.L.W.U32.HI R8, R8, 0x16, R8 ;  /* 0x0000001608087819 */ /* 0x000fe40000010e08 */
[----:B------:R-:W-:-:S02]  /*29b20*/  SHF.L.W.U32.HI R47, R47, 0x5, R47 ;  /* 0x000000052f2f7819 */ /* 0x000fc40000010e2f */
[----:B------:R-:W-:Y:S01]  /*29b30*/  LOP3.LUT R51, R45, R51, R54, 0x96, !PT ;  /* 0x000000332d337212 */ /* 0x000fe200078e9636 */
[----:B------:R-:W-:Y:S01]  /*29b40*/  IMAD.SHL.U32 R54, R46, 0x8, RZ ;  /* 0x000000082e367824 */ /* 0x000fe200078e00ff */
[C---:B------:R-:W-:Y:S02]  /*29b50*/  LOP3.LUT R50, R10.reuse, R44, R57, 0x96, !PT ;  /* 0x0000002c0a327212 */ /* 0x040fe400078e9639 */
[----:B------:R-:W-:Y:S02]  /*29b60*/  SHF.L.W.U32.HI R44, R55, 0x5, R55 ;  /* 0x00000005372c7819 */ /* 0x000fe40000010e37 */
[----:B------:R-:W-:Y:S02]  /*29b70*/  LOP3.LUT R8, R10, R49, R8, 0x96, !PT ;  /* 0x000000310a087212 */ /* 0x000fe400078e9608 */
[C---:B------:R-:W-:Y:S02]  /*29b80*/  LOP3.LUT R47, R13.reuse, R46, R47, 0x96, !PT ;  /* 0x0000002e0d2f7212 */ /* 0x040fe400078e962f */
[----:B------:R-:W-:-:S02]  /*29b90*/  LOP3.LUT R54, R13, R54, R44, 0x96, !PT ;  /* 0x000000360d367212 */ /* 0x000fc400078e962c */
[----:B------:R-:W-:Y:S02]  /*29ba0*/  SHF.L.W.U32.HI R44, R8, 0x1, R8 ;  /* 0x00000001082c7819 */ /* 0x000fe40000010e08 */
[----:B------:R-:W-:Y:S02]  /*29bb0*/  SHF.L.W.U32.HI R55, R47, 0x1, R47 ;  /* 0x000000012f377819 */ /* 0x000fe40000010e2f */
[----:B------:R-:W-:Y:S01]  /*29bc0*/  SHF.L.W.U32.HI R8, R50, 0x7, R50 ;  /* 0x0000000732087819 */ /* 0x000fe20000010e32 */
[----:B------:R-:W-:Y:S01]  /*29bd0*/  IMAD.SHL.U32 R57, R44, 0x80, RZ ;  /* 0x000000802c397824 */ /* 0x000fe200078e00ff */
[----:B------:R-:W-:Y:S01]  /*29be0*/  SHF.L.W.U32.HI R58, R54, 0x7, R54 ;  /* 0x00000007363a7819 */ /* 0x000fe20000010e36 */
[----:B------:R-:W-:-:S03]  /*29bf0*/  IMAD.SHL.U32 R47, R55, 0x80, RZ ;  /* 0x00000080372f7824 */ /* 0x000fc600078e00ff */
[----:B------:R-:W-:Y:S02]  /*29c00*/  LOP3.LUT R57, R8, R57, R10, 0x96, !PT ;  /* 0x0000003908397212 */ /* 0x000fe400078e960a */
[----:B------:R-:W-:Y:S02]  /*29c10*/  LOP3.LUT R47, R58, R47, R13, 0x96, !PT ;  /* 0x0000002f3a2f7212 */ /* 0x000fe400078e960d */
[----:B------:R-:W-:Y:S02]  /*29c20*/  LOP3.LUT R13, R51, R48, RZ, 0x3c, !PT ;  /* 0x00000030330d7212 */ /* 0x000fe400078e3cff */
[----:B------:R-:W-:Y:S02]  /*29c30*/  SHF.L.W.U32.HI R57, R57, 0x16, R57 ;  /* 0x0000001639397819 */ /* 0x000fe40000010e39 */
[----:B------:R-:W-:Y:S02]  /*29c40*/  SHF.L.W.U32.HI R47, R47, 0x16, R47 ;  /* 0x000000162f2f7819 */ /* 0x000fe40000010e2f */
[----:B------:R-:W-:-:S02]  /*29c50*/  LOP3.LUT R10, R52, R13, R45, 0x6c, !PT ;  /* 0x0000000d340a7212 */ /* 0x000fc400078e6c2d */
[C---:B------:R-:W-:Y:S02]  /*29c60*/  LOP3.LUT R48, R52.reuse, R51, R48, 0xf6, !PT ;  /* 0x0000003334307212 */ /* 0x040fe400078ef630 */
[----:B------:R-:W-:Y:S02]  /*29c70*/  LOP3.LUT R13, R52, R13, R45, 0x9c, !PT ;  /* 0x0000000d340d7212 */ /* 0x000fe400078e9c2d */
[----:B------:R-:W-:Y:S02]  /*29c80*/  LOP3.LUT R54, R6, UR33, RZ, 0x3c, !PT ;  /* 0x0000002106367c12 */ /* 0x000fe4000f8e3cff */
[----:B------:R-:W-:Y:S02]  /*29c90*/  LOP3.LUT R52, R57, UR25, RZ, 0x3c, !PT ;  /* 0x0000001939347c12 */ /* 0x000fe4000f8e3cff */
[----:B------:R-:W-:Y:S02]  /*29ca0*/  LOP3.LUT R47, R47, UR5, RZ, 0x3c, !PT ;  /* 0x000000052f2f7c12 */ /* 0x000fe4000f8e3cff */
[----:B------:R-:W-:-:S02]  /*29cb0*/  LOP3.LUT R7, R7, UR13, RZ, 0x3c, !PT ;  /* 0x0000000d07077c12 */ /* 0x000fc4000f8e3cff */
[-C--:B------:R-:W-:Y:S02]  /*29cc0*/  LOP3.LUT R50, R54, R52.reuse, R47, 0x78, !PT ;  /* 0x0000003436327212 */ /* 0x080fe400078e782f */
[----:B------:R-:W-:Y:S02]  /*29cd0*/  LOP3.LUT R6, R48, R45, RZ, 0x3c, !PT ;  /* 0x0000002d30067212 */ /* 0x000fe400078e3cff */
[----:B------:R-:W-:Y:S02]  /*29ce0*/  LOP3.LUT R48, R50, R52, R7, 0x96, !PT ;  /* 0x0000003432307212 */ /* 0x000fe400078e9607 */
[--C-:B------:R-:W-:Y:S02]  /*29cf0*/  LOP3.LUT R45, R7, R54, R47.reuse, 0x1e, !PT ;  /* 0x00000036072d7212 */ /* 0x100fe400078e1e2f */
[----:B------:R-:W-:Y:S02]  /*29d00*/  LOP3.LUT R52, R48, R47, RZ, 0x3c, !PT ;  /* 0x0000002f30347212 */ /* 0x000fe400078e3cff */
[----:B------:R-:W-:-:S02]  /*29d10*/  LOP3.LUT R57, R45, R48, R47, 0xf6, !PT ;  /* 0x000000302d397212 */ /* 0x000fc400078ef62f */
[CCC-:B------:R-:W-:Y:S02]  /*29d20*/  LOP3.LUT R7, R45.reuse, R52.reuse, R50.reuse, 0x6c, !PT ;  /* 0x000000342d077212 */ /* 0x1c0fe400078e6c32 */
[----:B------:R-:W-:Y:S02]  /*29d30*/  LOP3.LUT R47, R45, R52, R50, 0x9c, !PT ;  /* 0x000000342d2f7212 */ /* 0x000fe400078e9c32 */
[----:B------:R-:W-:Y:S02]  /*29d40*/  SHF.L.W.U32.HI R52, R5, 0x5, R5 ;  /* 0x0000000505347819 */ /* 0x000fe40000010e05 */
[----:B------:R-:W-:Y:S02]  /*29d50*/  LOP3.LUT R49, R8, R44, R49, 0x96, !PT ;  /* 0x0000002c08317212 */ /* 0x000fe400078e9631 */
[----:B------:R-:W-:Y:S02]  /*29d60*/  LOP3.LUT R61, R4, UR34, RZ, 0x3c, !PT ;  /* 0x00000022043d7c12 */ /* 0x000fe4000f8e3cff */
[----:B------:R-:W-:Y:S01]  /*29d70*/  LOP3.LUT R52, R52, UR6, RZ, 0x3c, !PT ;  /* 0x0000000634347c12 */ /* 0x000fe2000f8e3cff */
[----:B------:R-:W0:Y:S01]  /*29d80*/  LDC.64 R4, c[0x3][RZ] ;  /* 0x00c00000ff047b82 */ /* 0x000e220000000a00 */
[----:B------:R-:W-:-:S02]  /*29d90*/  LOP3.LUT R8, R8, UR26, RZ, 0x3c, !PT ;  /* 0x0000001a08087c12 */ /* 0x000fc4000f8e3cff */
[C---:B------:R-:W-:Y:S02]  /*29da0*/  LOP3.LUT R59, R0.reuse, R38, R11, 0x96, !PT ;  /* 0x00000026003b7212 */ /* 0x040fe400078e960b */
[----:B------:R-:W-:Y:S02]  /*29db0*/  LOP3.LUT R0, R0, UR14, RZ, 0x3c, !PT ;  /* 0x0000000e00007c12 */ /* 0x000fe4000f8e3cff */
[-CC-:B------:R-:W-:Y:S02]  /*29dc0*/  LOP3.LUT R45, R61, R8.reuse, R52.reuse, 0x78, !PT ;  /* 0x000000083d2d7212 */ /* 0x180fe400078e7834 */
[----:B------:R-:W-:Y:S02]  /*29dd0*/  LOP3.LUT R54, R0, R61, R52, 0x1e, !PT ;  /* 0x0000003d00367212 */ /* 0x000fe400078e1e34 */
[----:B------:R-:W-:Y:S02]  /*29de0*/  LOP3.LUT R11, R45, R8, R0, 0x96, !PT ;  /* 0x000000082d0b7212 */ /* 0x000fe400078e9600 */
[----:B------:R-:W-:-:S02]  /*29df0*/  LOP3.LUT R0, R57, R50, RZ, 0x3c, !PT ;  /* 0x0000003239007212 */ /* 0x000fc400078e3cff */
[----:B------:R-:W-:Y:S02]  /*29e00*/  LOP3.LUT R50, R11, R52, RZ, 0x3c, !PT ;  /* 0x000000340b327212 */ /* 0x000fe400078e3cff */
[C---:B------:R-:W-:Y:S02]  /*29e10*/  LOP3.LUT R52, R54.reuse, R11, R52, 0xf6, !PT ;  /* 0x0000000b36347212 */ /* 0x040fe400078ef634 */
[CCC-:B------:R-:W-:Y:S02]  /*29e20*/  LOP3.LUT R8, R54.reuse, R50.reuse, R45.reuse, 0x6c, !PT ;  /* 0x0000003236087212 */ /* 0x1c0fe400078e6c2d */
[----:B------:R-:W-:Y:S02]  /*29e30*/  LOP3.LUT R54, R54, R50, R45, 0x9c, !PT ;  /* 0x0000003236367212 */ /* 0x000fe400078e9c2d */
[----:B------:R-:W-:Y:S02]  /*29e40*/  SHF.L.W.U32.HI R50, R37, 0x5, R37 ;  /* 0x0000000525327819 */ /* 0x000fe40000010e25 */
[----:B------:R-:W-:-:S02]  /*29e50*/  LOP3.LUT R37, R56, R41, R35, 0x96, !PT ;  /* 0x0000002938257212 */ /* 0x000fc400078e9623 */
[----:B------:R-:W-:Y:S02]  /*29e60*/  SHF.L.W.U32.HI R12, R12, 0x16, R12 ;  /* 0x000000160c0c7819 */ /* 0x000fe40000010e0c */
[----:B------:R-:W-:Y:S02]  /*29e70*/  SHF.L.W.U32.HI R37, R37, 0x5, R37 ;  /* 0x0000000525257819 */ /* 0x000fe40000010e25 */
[----:B0-----:R-:W-:Y:S02]  /*29e80*/  LOP3.LUT R35, R50, 0x1, R5, 0x96, !PT ;  /* 0x0000000132237812 */ /* 0x001fe400078e9605 */
[----:B------:R-:W-:Y:S02]  /*29e90*/  SHF.L.W.U32.HI R59, R59, 0x5, R59 ;  /* 0x000000053b3b7819 */ /* 0x000fe40000010e3b */
[----:B-1----:R-:W-:Y:S02]  /*29ea0*/  LOP3.LUT R12, R12, UR21, RZ, 0x3c, !PT ;  /* 0x000000150c0c7c12 */ /* 0x002fe4000f8e3cff */
[----:B---3--:R-:W-:-:S02]  /*29eb0*/  LOP3.LUT R57, R37, UR29, RZ, 0x3c, !PT ;  /* 0x0000001d25397c12 */ /* 0x008fc4000f8e3cff */
[----:B------:R-:W-:Y:S02]  /*29ec0*/  LOP3.LUT R46, R58, R55, R46, 0x96, !PT ;  /* 0x000000373a2e7212 */ /* 0x000fe400078e962e */
[----:B--2---:R-:W-:Y:S02]  /*29ed0*/  LOP3.LUT R50, R59, UR9, RZ, 0x3c, !PT ;  /* 0x000000093b327c12 */ /* 0x004fe4000f8e3cff */
[-C--:B------:R-:W-:Y:S02]  /*29ee0*/  LOP3.LUT R5, R57, R12.reuse, R35, 0x78, !PT ;  /* 0x0000000c39057212 */ /* 0x080fe400078e7823 */
[----:B------:R-:W-:Y:S02]  /*29ef0*/  SHF.L.W.U32.HI R37, R46, 0x5, R46 ;  /* 0x000000052e257819 */ /* 0x000fe40000010e2e */
[----:B------:R-:W-:Y:S02]  /*29f00*/  SHF.L.W.U32.HI R49, R49, 0x5, R49 ;  /* 0x0000000531317819 */ /* 0x000fe40000010e31 */
[----:B------:R-:W-:-:S02]  /*29f10*/  LOP3.LUT R12, R5, R12, R50, 0x96, !PT ;  /* 0x0000000c050c7212 */ /* 0x000fc400078e9632 */
[----:B------:R-:W-:Y:S02]  /*29f20*/  LOP3.LUT R60, R50, R57, R35, 0x1e, !PT ;  /* 0x00000039323c7212 */ /* 0x000fe400078e1e23 */
[----:B------:R-:W-:Y:S02]  /*29f30*/  LOP3.LUT R4, R37, R4, RZ, 0x3c, !PT ;  /* 0x0000000425047212 */ /* 0x000fe400078e3cff */
[----:B------:R-:W-:Y:S02]  /*29f40*/  LOP3.LUT R57, R14, UR28, RZ, 0x3c, !PT ;  /* 0x0000001c0e397c12 */ /* 0x000fe4000f8e3cff */
[----:B------:R-:W-:Y:S02]  /*29f50*/  LOP3.LUT R49, R49, UR20, RZ, 0x3c, !PT ;  /* 0x0000001431317c12 */ /* 0x000fe4000f8e3cff */
[----:B------:R-:W-:Y:S02]  /*29f60*/  LOP3.LUT R37, R12, R35, RZ, 0x3c, !PT ;  /* 0x000000230c257212 */ /* 0x000fe400078e3cff */
[----:B------:R-:W-:-:S02]  /*29f70*/  LOP3.LUT R14, R9, UR8, RZ, 0x3c, !PT ;  /* 0x00000008090e7c12 */ /* 0x000fc4000f8e3cff */
[----:B------:R-:W-:Y:S02]  /*29f80*/  LOP3.LUT R9, R57, R49, R4, 0x78, !PT ;  /* 0x0000003139097212 */ /* 0x000fe400078e7804 */
[C---:B------:R-:W-:Y:S02]  /*29f90*/  LOP3.LUT R50, R60.reuse, R12, R35, 0xf6, !PT ;  /* 0x0000000c3c327212 */ /* 0x040fe400078ef623 */
[CCC-:B------:R-:W-:Y:S02]  /*29fa0*/  LOP3.LUT R46, R60.reuse, R37.reuse, R5.reuse, 0x6c, !PT ;  /* 0x000000253c2e7212 */ /* 0x1c0fe400078e6c05 */
[----:B------:R-:W-:Y:S02]  /*29fb0*/  LOP3.LUT R35, R60, R37, R5, 0x9c, !PT ;  /* 0x000000253c237212 */ /* 0x000fe400078e9c05 */
[----:B------:R-:W-:Y:S02]  /*29fc0*/  LOP3.LUT R37, R9, R49, R14, 0x96, !PT ;  /* 0x0000003109257212 */ /* 0x000fe400078e960e */
[----:B------:R-:W-:-:S02]  /*29fd0*/  LOP3.LUT R60, R14, R57, R4, 0x1e, !PT ;  /* 0x000000390e3c7212 */ /* 0x000fc400078e1e04 */
[----:B------:R-:W-:Y:S02]  /*29fe0*/  LOP3.LUT R14, R50, R5, RZ, 0x3c, !PT ;  /* 0x00000005320e7212 */ /* 0x000fe400078e3cff */
[----:B------:R-:W-:Y:S02]  /*29ff0*/  LOP3.LUT R50, R37, R4, RZ, 0x3c, !PT ;  /* 0x0000000425327212 */ /* 0x000fe400078e3cff */
[C---:B------:R-:W-:Y:S02]  /*2a000*/  LOP3.LUT R4, R60.reuse, R37, R4, 0xf6, !PT ;  /* 0x000000253c047212 */ /* 0x040fe400078ef604 */
[CCC-:B------:R-:W-:Y:S02]  /*2a010*/  LOP3.LUT R49, R60.reuse, R50.reuse, R9.reuse, 0x6c, !PT ;  /* 0x000000323c317212 */ /* 0x1c0fe400078e6c09 */
[----:B------:R-:W-:Y:S02]  /*2a020*/  LOP3.LUT R50, R60, R50, R9, 0x9c, !PT ;  /* 0x000000323c327212 */ /* 0x000fe400078e9c09 */
[----:B------:R-:W-:-:S02]  /*2a030*/  LOP3.LUT R9, R4, R9, RZ, 0x3c, !PT ;  /* 0x0000000904097212 */ /* 0x000fc400078e3cff */
[----:B------:R-:W-:Y:S02]  /*2a040*/  SHF.L.W.U32.HI R4, R53, 0x16, R53 ;  /* 0x0000001635047819 */ /* 0x000fe40000010e35 */
[----:B------:R-:W-:Y:S01]  /*2a050*/  LOP3.LUT R53, R58, UR7, RZ, 0x3c, !PT ;  /* 0x000000073a357c12 */ /* 0x000fe2000f8e3cff */
[----:B------:R-:W0:Y:S01]  /*2a060*/  LDCU.128 UR4, c[0x3][0x10] ;  /* 0x00c00200ff0477ac */ /* 0x000e220008000c00 */
[----:B------:R-:W-:Y:S02]  /*2a070*/  LOP3.LUT R58, R4, UR27, RZ, 0x3c, !PT ;  /* 0x0000001b043a7c12 */ /* 0x000fe4000f8e3cff */
[----:B------:R-:W1:Y:S01]  /*2a080*/  LDC.64 R4, c[0x3][0x8] ;  /* 0x00c00200ff047b82 */ /* 0x000e620000000a00 */
[----:B------:R-:W-:Y:S01]  /*2a090*/  LOP3.LUT R60, R56, UR35, RZ, 0x3c, !PT ;  /* 0x00000023383c7c12 */ /* 0x000fe2000f8e3cff */
[----:B------:R-:W2:Y:S01]  /*2a0a0*/  LDCU.128 UR32, c[0x3][0x70] ;  /* 0x00c00e00ff2077ac */ /* 0x000ea20008000c00 */
[----:B------:R-:W-:Y:S02]  /*2a0b0*/  LOP3.LUT R57, R36, UR15, RZ, 0x3c, !PT ;  /* 0x0000000f24397c12 */ /* 0x000fe4000f8e3cff */
[-C--:B------:R-:W-:Y:S01]  /*2a0c0*/  LOP3.LUT R56, R60, R58.reuse, R53, 0x78, !PT ;  /* 0x0000003a3c387212 */ /* 0x080fe200078e7835 */
[----:B------:R-:W3:Y:S03]  /*2a0d0*/  LDCU.128 UR24, c[0x3][0x50] ;  /* 0x00c00a00ff1877ac */ /* 0x000ee60008000c00 */
[----:B------:R-:W-:Y:S01]  /*2a0e0*/  LOP3.LUT R36, R56, R58, R57, 0x96, !PT ;  /* 0x0000003a38247212 */ /* 0x000fe200078e9639 */
[----:B------:R-:W4:Y:S01]  /*2a0f0*/  LDCU.128 UR12, c[0x3][0x30] ;  /* 0x00c00600ff0c77ac */ /* 0x000f220008000c00 */
[----:B------:R-:W-:-:S02]  /*2a100*/  LOP3.LUT R57, R57, R60, R53, 0x1e, !PT ;  /* 0x0000003c39397212 */ /* 0x000fc400078e1e35 */
[----:B------:R-:W-:Y:S02]  /*2a110*/  LOP3.LUT R45, R52, R45, RZ, 0x3c, !PT ;  /* 0x0000002d342d7212 */ /* 0x000fe400078e3cff */
[----:B------:R-:W-:Y:S02]  /*2a120*/  LOP3.LUT R52, R36, R53, RZ, 0x3c, !PT ;  /* 0x0000003524347212 */ /* 0x000fe400078e3cff */
[----:B------:R-:W-:Y:S02]  /*2a130*/  LOP3.LUT R59, R57, R36, R53, 0xf6, !PT ;  /* 0x00000024393b7212 */ /* 0x000fe400078ef635 */
[----:B------:R-:W-:Y:S02]  /*2a140*/  SHF.L.W.U32.HI R58, R39, 0x5, R39 ;  /* 0x00000005273a7819 */ /* 0x000fe40000010e27 */
[CCC-:B------:R-:W-:Y:S02]  /*2a150*/  LOP3.LUT R53, R57.reuse, R52.reuse, R56.reuse, 0x6c, !PT ;  /* 0x0000003439357212 */ /* 0x1c0fe400078e6c38 */
[----:B------:R-:W-:-:S02]  /*2a160*/  LOP3.LUT R52, R57, R52, R56, 0x9c, !PT ;  /* 0x0000003439347212 */ /* 0x000fc400078e9c38 */
[----:B------:R-:W-:Y:S02]  /*2a170*/  LOP3.LUT R39, R59, R56, RZ, 0x3c, !PT ;  /* 0x000000383b277212 */ /* 0x000fe400078e3cff */
[----:B-1----:R-:W-:Y:S02]  /*2a180*/  LOP3.LUT R5, R58, R5, RZ, 0x3c, !PT ;  /* 0x000000053a057212 */ /* 0x002fe400078e3cff */
[----:B------:R-:W-:Y:S02]  /*2a190*/  LOP3.LUT R56, R42, UR31, RZ, 0x3c, !PT ;  /* 0x0000001f2a387c12 */ /* 0x000fe4000f8e3cff */
[----:B------:R-:W-:Y:S02]  /*2a1a0*/  LOP3.LUT R57, R44, UR23, RZ, 0x3c, !PT ;  /* 0x000000172c397c12 */ /* 0x000fe4000f8e3cff */
[----:B------:R-:W-:Y:S02]  /*2a1b0*/  LOP3.LUT R55, R55, R4, RZ, 0x3c, !PT ;  /* 0x0000000437377212 */ /* 0x000fe400078e3cff */
[----:B------:R-:W-:-:S02]  /*2a1c0*/  SHF.L.W.U32.HI R43, R43, 0x16, R43 ;  /* 0x000000162b2b7819 */ /* 0x000fc40000010e2b */
[----:B------:R-:W-:Y:S02]  /*2a1d0*/  LOP3.LUT R38, R38, UR11, RZ, 0x3c, !PT ;  /* 0x0000000b26267c12 */ /* 0x000fe4000f8e3cff */
[--C-:B------:R-:W-:Y:S02]  /*2a1e0*/  LOP3.LUT R4, R56, R57, R5.reuse, 0x78, !PT ;  /* 0x0000003938047212 */ /* 0x100fe400078e7805 */
[----:B------:R-:W-:Y:S01]  /*2a1f0*/  LOP3.LUT R42, R41, UR30, RZ, 0x3c, !PT ;  /* 0x0000001e292a7c12 */ /* 0x000fe2000f8e3cff */
[----:B------:R-:W1:Y:S01]  /*2a200*/  LDCU.128 UR28, c[0x3][0x60] ;  /* 0x00c00c00ff1c77ac */ /* 0x000e620008000c00 */
[----:B------:R-:W-:Y:S02]  /*2a210*/  LOP3.LUT R43, R43, UR22, RZ, 0x3c, !PT ;  /* 0x000000162b2b7c12 */ /* 0x000fe4000f8e3cff */
[----:B------:R-:W-:Y:S01]  /*2a220*/  LOP3.LUT R41, R38, R56, R5, 0x1e, !PT ;  /* 0x0000003826297212 */ /* 0x000fe200078e1e05 */
[----:B------:R-:W5:Y:S01]  /*2a230*/  LDCU.128 UR20, c[0x3][0x40] ;  /* 0x00c00800ff1477ac */ /* 0x000f620008000c00 */
[----:B------:R-:W-:-:S02]  /*2a240*/  LOP3.LUT R40, R40, UR10, RZ, 0x3c, !PT ;  /* 0x0000000a28287c12 */ /* 0x000fc4000f8e3cff */
[----:B------:R-:W-:Y:S01]  /*2a250*/  LOP3.LUT R38, R4, R57, R38, 0x96, !PT ;  /* 0x0000003904267212 */ /* 0x000fe200078e9626 */
[----:B------:R-:W1:Y:S01]  /*2a260*/  LDCU.128 UR8, c[0x3][0x20] ;  /* 0x00c00400ff0877ac */ /* 0x000e620008000c00 */
[--C-:B------:R-:W-:Y:S02]  /*2a270*/  LOP3.LUT R56, R42, R43, R55.reuse, 0x78, !PT ;  /* 0x0000002b2a387212 */ /* 0x100fe400078e7837 */
[----:B------:R-:W-:Y:S02]  /*2a280*/  LOP3.LUT R57, R40, R42, R55, 0x1e, !PT ;  /* 0x0000002a28397212 */ /* 0x000fe400078e1e37 */
[----:B------:R-:W-:Y:S02]  /*2a290*/  LOP3.LUT R42, R38, R5, RZ, 0x3c, !PT ;  /* 0x00000005262a7212 */ /* 0x000fe400078e3cff */
[C---:B------:R-:W-:Y:S02]  /*2a2a0*/  LOP3.LUT R5, R41.reuse, R38, R5, 0xf6, !PT ;  /* 0x0000002629057212 */ /* 0x040fe400078ef605 */
[----:B------:R-:W-:-:S02]  /*2a2b0*/  LOP3.LUT R44, R41, R42, R4, 0x6c, !PT ;  /* 0x0000002a292c7212 */ /* 0x000fc400078e6c04 */
[----:B------:R-:W-:Y:S02]  /*2a2c0*/  LOP3.LUT R41, R41, R42, R4, 0x9c, !PT ;  /* 0x0000002a29297212 */ /* 0x000fe400078e9c04 */
[----:B------:R-:W-:Y:S02]  /*2a2d0*/  LOP3.LUT R4, R5, R4, RZ, 0x3c, !PT ;  /* 0x0000000405047212 */ /* 0x000fe400078e3cff */
[----:B------:R-:W-:Y:S02]  /*2a2e0*/  SHF.L.W.U32.HI R5, R51, 0xd, R51 ;  /* 0x0000000d33057819 */ /* 0x000fe40000010e33 */
[----:B------:R-:W-:-:S03]  /*2a2f0*/  LOP3.LUT R54, R54, R45, RZ, 0x3c, !PT ;  /* 0x0000002d36367212 */ /* 0x000fc600078e3cff */
[----:B------:R-:W-:Y:S01]  /*2a300*/  IMAD.SHL.U32 R51, R5, 0x8, RZ ;  /* 0x0000000805337824 */ /* 0x000fe200078e00ff */
[----:B------:R-:W-:Y:S02]  /*2a310*/  SHF.L.W.U32.HI R58, R54, 0x3, R54 ;  /* 0x00000003363a7819 */ /* 0x000fe40000010e36 */
[----:B------:R-:W-:Y:S02]  /*2a320*/  LOP3.LUT R40, R56, R43, R40, 0x96, !PT ;  /* 0x0000002b38287212 */ /* 0x000fe400078e9628 */
[C---:B------:R-:W-:Y:S02]  /*2a330*/  LOP3.LUT R53, R58.reuse, R53, R51, 0x96, !PT ;  /* 0x000000353a357212 */ /* 0x040fe400078e9633 */
[----:B------:R-:W-:Y:S02]  /*2a340*/  LOP3.LUT R51, R47, R0, RZ, 0x3c, !PT ;  /* 0x000000002f337212 */ /* 0x000fe400078e3cff */
[----:B------:R-:W-:Y:S02]  /*2a350*/  LOP3.LUT R0, R58, R5, R0, 0x96, !PT ;  /* 0x000000053a007212 */ /* 0x000fe400078e9600 */
[----:B------:R-:W-:-:S02]  /*2a360*/  LOP3.LUT R42, R40, R55, RZ, 0x3c, !PT ;  /* 0x00000037282a7212 */ /* 0x000fc400078e3cff */
[----:B------:R-:W-:Y:S02]  /*2a370*/  LOP3.LUT R55, R57, R40, R55, 0xf6, !PT ;  /* 0x0000002839377212 */ /* 0x000fe400078ef637 */
[----:B------:R-:W-:Y:S02]  /*2a380*/  SHF.L.W.U32.HI R0, R0, 0x1, R0 ;  /* 0x0000000100007819 */ /* 0x000fe40000010e00 */
[----:B------:R-:W-:Y:S02]  /*2a390*/  LOP3.LUT R47, RZ, R53, RZ, 0x33, !PT ;  /* 0x00000035ff2f7212 */ /* 0x000fe400078e33ff */
[----:B------:R-:W-:Y:S01]  /*2a3a0*/  LOP3.LUT R53, R55, R56, RZ, 0x3c, !PT ;  /* 0x0000003837357212 */ /* 0x000fe200078e3cff */
[----:B------:R-:W-:Y:S01]  /*2a3b0*/  IMAD.SHL.U32 R55, R0, 0x80, RZ ;  /* 0x0000008000377824 */ /* 0x000fe200078e00ff */
[----:B------:R-:W-:Y:S02]  /*2a3c0*/  SHF.L.W.U32.HI R47, R47, 0x7, R47 ;  /* 0x000000072f2f7819 */ /* 0x000fe40000010e2f */
[----:B------:R-:W-:-:S02]  /*2a3d0*/  LOP3.LUT R52, R52, R39, RZ, 0x3c, !PT ;  /* 0x0000002734347212 */ /* 0x000fc400078e3cff */
[----:B------:R-:W-:Y:S02]  /*2a3e0*/  SHF.L.W.U32.HI R54, R48, 0xd, R48 ;  /* 0x0000000d30367819 */ /* 0x000fe40000010e30 */
[CCC-:B------:R-:W-:Y:S02]  /*2a3f0*/  LOP3.LUT R43, R57.reuse, R42.reuse, R56.reuse, 0x6c, !PT ;  /* 0x0000002a392b7212 */ /* 0x1c0fe400078e6c38 */
[----:B------:R-:W-:Y:S02]  /*2a400*/  LOP3.LUT R42, R57, R42, R56, 0x9c, !PT ;  /* 0x0000002a392a7212 */ /* 0x000fe400078e9c38 */
[----:B------:R-:W-:Y:S01]  /*2a410*/  LOP3.LUT R48, R47, R55, R58, 0x96, !PT ;  /* 0x000000372f307212 */ /* 0x000fe200078e963a */
[----:B------:R-:W-:Y:S01]  /*2a420*/  IMAD.SHL.U32 R55, R54, 0x8, RZ ;  /* 0x0000000836377824 */ /* 0x000fe200078e00ff */
[----:B------:R-:W-:Y:S02]  /*2a430*/  SHF.L.W.U32.HI R52, R52, 0x3, R52 ;  /* 0x0000000334347819 */ /* 0x000fe40000010e34 */
[----:B------:R-:W-:-:S02]  /*2a440*/  SHF.L.W.U32.HI R56, R11, 0xd, R11 ;  /* 0x0000000d0b387819 */ /* 0x000fc40000010e0b */
[----:B------:R-:W-:Y:S02]  /*2a450*/  LOP3.LUT R50, R50, R9, RZ, 0x3c, !PT ;  /* 0x0000000932327212 */ /* 0x000fe400078e3cff */
[----:B------:R-:W-:Y:S01]  /*2a460*/  LOP3.LUT R45, R52, R54, R45, 0x96, !PT ;  /* 0x00000036342d7212 */ /* 0x000fe200078e962d */
[----:B------:R-:W-:Y:S01]  /*2a470*/  IMAD.SHL.U32 R11, R56, 0x8, RZ ;  /* 0x00000008380b7824 */ /* 0x000fe200078e00ff */
[----:B------:R-:W-:Y:S02]  /*2a480*/  LOP3.LUT R49, R52, R49, R55, 0x96, !PT ;  /* 0x0000003134317212 */ /* 0x000fe400078e9637 */
[----:B------:R-:W-:Y:S02]  /*2a490*/  SHF.L.W.U32.HI R50, R50, 0x3, R50 ;  /* 0x0000000332327819 */ /* 0x000fe40000010e32 */
[----:B------:R-:W-:Y:S02]  /*2a4a0*/  SHF.L.W.U32.HI R45, R45, 0x1, R45 ;  /* 0x000000012d2d7819 */ /* 0x000fe40000010e2d */
[----:B------:R-:W-:-:S02]  /*2a4b0*/  LOP3.LUT R49, RZ, R49, RZ, 0x33, !PT ;  /* 0x00000031ff317212 */ /* 0x000fc400078e33ff */
[C---:B------:R-:W-:Y:S02]  /*2a4c0*/  LOP3.LUT R55, R50.reuse, R46, R11, 0x96, !PT ;  /* 0x0000002e32377212 */ /* 0x040fe400078e960b */
[----:B------:R-:W-:Y:S01]  /*2a4d0*/  LOP3.LUT R39, R50, R56, R39, 0x96, !PT ;  /* 0x0000003832277212 */ /* 0x000fe200078e9627 */
[----:B------:R-:W-:Y:S01]  /*2a4e0*/  IMAD.SHL.U32 R46, R45, 0x80, RZ ;  /* 0x000000802d2e7824 */ /* 0x000fe200078e00ff */
[----:B------:R-:W-:Y:S02]  /*2a4f0*/  SHF.L.W.U32.HI R11, R49, 0x7, R49 ;  /* 0x00000007310b7819 */ /* 0x000fe40000010e31 */
[----:B------:R-:W-:Y:S02]  /*2a500*/  LOP3.LUT R55, RZ, R55, RZ, 0x33, !PT ;  /* 0x00000037ff377212 */ /* 0x000fe400078e33ff */
[----:B------:R-:W-:Y:S02]  /*2a510*/  SHF.L.W.U32.HI R39, R39, 0x1, R39 ;  /* 0x0000000127277819 */ /* 0x000fe40000010e27 */
[----:B------:R-:W-:-:S02]  /*2a520*/  LOP3.LUT R46, R11, R46, R52, 0x96, !PT ;  /* 0x0000002e0b2e7212 */ /* 0x000fc400078e9634 */
[----:B------:R-:W-:Y:S01]  /*2a530*/  SHF.L.W.U32.HI R49, R55, 0x7, R55 ;  /* 0x0000000737317819 */ /* 0x000fe20000010e37 */
[----:B------:R-:W-:Y:S01]  /*2a540*/  IMAD.SHL.U32 R55, R39, 0x80, RZ ;  /* 0x0000008027377824 */ /* 0x000fe200078e00ff */
[----:B------:R-:W-:Y:S02]  /*2a550*/  LOP3.LUT R52, R41, R4, RZ, 0x3c, !PT ;  /* 0x0000000429347212 */ /* 0x000fe400078e3cff */
[----:B------:R-:W-:Y:S02]  /*2a560*/  SHF.L.W.U32.HI R41, R12, 0xd, R12 ;  /* 0x0000000d0c297819 */ /* 0x000fe40000010e0c */
[----:B------:R-:W-:Y:S02]  /*2a570*/  LOP3.LUT R12, R49, R55, R50, 0x96, !PT ;  /* 0x00000037310c7212 */ /* 0x000fe400078e9632 */
[----:B------:R-:W-:Y:S01]  /*2a580*/  LOP3.LUT R35, R35, R14, RZ, 0x3c, !PT ;  /* 0x0000000e23237212 */ /* 0x000fe200078e3cff */
[----:B------:R-:W-:Y:S01]  /*2a590*/  IMAD.SHL.U32 R55, R41, 0x8, RZ ;  /* 0x0000000829377824 */ /* 0x000fe200078e00ff */
[----:B------:R-:W-:-:S02]  /*2a5a0*/  SHF.L.W.U32.HI R36, R36, 0xd, R36 ;  /* 0x0000000d24247819 */ /* 0x000fc40000010e24 */
[----:B------:R-:W-:Y:S02]  /*2a5b0*/  SHF.L.W.U32.HI R52, R52, 0x3, R52 ;  /* 0x0000000334347819 */ /* 0x000fe40000010e34 */
[----:B------:R-:W-:Y:S01]  /*2a5c0*/  SHF.L.W.U32.HI R58, R35, 0x3, R35 ;  /* 0x00000003233a7819 */ /* 0x000fe20000010e23 */
[----:B------:R-:W-:Y:S01]  /*2a5d0*/  IMAD.SHL.U32 R35, R36, 0x8, RZ ;  /* 0x0000000824237824 */ /* 0x000fe200078e00ff */
[----:B------:R-:W-:Y:S02]  /*2a5e0*/  LOP3.LUT R50, R52, R10, R55, 0x96, !PT ;  /* 0x0000000a34327212 */ /* 0x000fe400078e9637 */
[----:B------:R-:W-:Y:S02]  /*2a5f0*/  LOP3.LUT R42, R42, R53, RZ, 0x3c, !PT ;  /* 0x000000352a2a7212 */ /* 0x000fe400078e3cff */
[----:B------:R-:W-:Y:S02]  /*2a600*/  SHF.L.W.U32.HI R10, R37, 0xd, R37 ;  /* 0x0000000d250a7819 */ /* 0x000fe40000010e25 */
[----:B------:R-:W-:-:S02]  /*2a610*/  LOP3.LUT R43, R58, R43, R35, 0x96, !PT ;  /* 0x0000002b3a2b7212 */ /* 0x000fc400078e9623 */
[----:B------:R-:W-:Y:S01]  /*2a620*/  SHF.L.W.U32.HI R35, R42, 0x3, R42 ;  /* 0x000000032a237819 */ /* 0x000fe20000010e2a */
[----:B------:R-:W-:Y:S01]  /*2a630*/  IMAD.SHL.U32 R42, R10, 0x8, RZ ;  /* 0x000000080a2a7824 */ /* 0x000fe200078e00ff */
[----:B------:R-:W-:Y:S02]  /*2a640*/  LOP3.LUT R13, R13, R6, RZ, 0x3c, !PT ;  /* 0x000000060d0d7212 */ /* 0x000fe400078e3cff */
[----:B------:R-:W-:Y:S02]  /*2a650*/  SHF.L.W.U32.HI R37, R40, 0xd, R40 ;  /* 0x0000000d28257819 */ /* 0x000fe40000010e28 */
[----:B------:R-:W-:Y:S02]  /*2a660*/  LOP3.LUT R53, R52, R41, R53, 0x96, !PT ;  /* 0x0000002934357212 */ /* 0x000fe400078e9635 */
[----:B------:R-:W-:Y:S02]  /*2a670*/  LOP3.LUT R44, R35, R44, R42, 0x96, !PT ;  /* 0x0000002c232c7212 */ /* 0x000fe400078e962a */
[----:B------:R-:W-:Y:S01]  /*2a680*/  SHF.L.W.U32.HI R42, R13, 0x3, R13 ;  /* 0x000000030d2a7819 */ /* 0x000fe20000010e0d */
[----:B------:R-:W-:Y:S01]  /*2a690*/  IMAD.SHL.U32 R13, R37, 0x8, RZ ;  /* 0x00000008250d7824 */ /* 0x000fe200078e00ff */
[----:B------:R-:W-:-:S02]  /*2a6a0*/  LOP3.LUT R40, RZ, R50, RZ, 0x33, !PT ;  /* 0x00000032ff287212 */ /* 0x000fc400078e33ff */
[----:B------:R-:W-:Y:S02]  /*2a6b0*/  SHF.L.W.U32.HI R50, R53, 0x1, R53 ;  /* 0x0000000135327819 */ /* 0x000fe40000010e35 */
[----:B------:R-:W-:Y:S02]  /*2a6c0*/  SHF.L.W.U32.HI R53, R38, 0xd, R38 ;  /* 0x0000000d26357819 */ /* 0x000fe40000010e26 */
[----:B------:R-:W-:Y:S02]  /*2a6d0*/  LOP3.LUT R14, R35, R10, R14, 0x96, !PT ;  /* 0x0000000a230e7212 */ /* 0x000fe400078e960e */
[C---:B------:R-:W-:Y:S02]  /*2a6e0*/  LOP3.LUT R13, R42.reuse, R7, R13, 0x96, !PT ;  /* 0x000000072a0d7212 */ /* 0x040fe400078e960d */
[----:B------:R-:W-:Y:S01]  /*2a6f0*/  LOP3.LUT R4, R42, R37, R4, 0x96, !PT ;  /* 0x000000252a047212 */ /* 0x000fe200078e9604 */
[----:B------:R-:W-:Y:S01]  /*2a700*/  IMAD.SHL.U32 R7, R50, 0x80, RZ ;  /* 0x0000008032077824 */ /* 0x000fe200078e00ff */
[----:B------:R-:W-:Y:S01]  /*2a710*/  SHF.L.W.U32.HI R57, R51, 0x3, R51 ;  /* 0x0000000333397819 */ /* 0x000fe20000010e33 */
[----:B------:R-:W-:Y:S01]  /*2a720*/  IMAD.SHL.U32 R51, R53, 0x8, RZ ;  /* 0x0000000835337824 */ /* 0x000fe200078e00ff */
[----:B------:R-:W-:-:S02]  /*2a730*/  SHF.L.W.U32.HI R40, R40, 0x7, R40 ;  /* 0x0000000728287819 */ /* 0x000fc40000010e28 */
[----:B------:R-:W-:Y:S02]  /*2a740*/  SHF.L.W.U32.HI R38, R14, 0x1, R14 ;  /* 0x000000010e267819 */ /* 0x000fe40000010e0e */
[----:B------:R-:W-:Y:S02]  /*2a750*/  LOP3.LUT R13, RZ, R13, RZ, 0x33, !PT ;  /* 0x0000000dff0d7212 */ /* 0x000fe400078e33ff */
[----:B------:R-:W-:Y:S02]  /*2a760*/  SHF.L.W.U32.HI R55, R4, 0x1, R4 ;  /* 0x0000000104377819 */ /* 0x000fe40000010e04 */
[----:B------:R-:W-:Y:S02]  /*2a770*/  LOP3.LUT R44, RZ, R44, RZ, 0x33, !PT ;  /* 0x0000002cff2c7212 */ /* 0x000fe400078e33ff */
[----:B------:R-:W-:Y:S02]  /*2a780*/  LOP3.LUT R4, R58, R36, R9, 0x96, !PT ;  /* 0x000000243a047212 */ /* 0x000fe400078e9609 */
[----:B------:R-:W-:Y:S01]  /*2a790*/  LOP3.LUT R7, R40, R7, R52, 0x96, !PT ;  /* 0x0000000728077212 */ /* 0x000fe200078e9634 */
[----:B------:R-:W-:Y:S01]  /*2a7a0*/  IMAD.SHL.U32 R52, R38, 0x80, RZ ;  /* 0x0000008026347824 */ /* 0x000fe200078e00ff */
[----:B------:R-:W-:Y:S01]  /*2a7b0*/  LOP3.LUT R14, R57, R8, R51, 0x96, !PT ;  /* 0x00000008390e7212 */ /* 0x000fe200078e9633 */
[----:B------:R-:W-:Y:S01]  /*2a7c0*/  IMAD.SHL.U32 R9, R55, 0x80, RZ ;  /* 0x0000008037097824 */ /* 0x000fe200078e00ff */
[----:B------:R-:W-:-:S02]  /*2a7d0*/  SHF.L.W.U32.HI R8, R13, 0x7, R13 ;  /* 0x000000070d087819 */ /* 0x000fc40000010e0d */
[----:B------:R-:W-:Y:S02]  /*2a7e0*/  SHF.L.W.U32.HI R51, R44, 0x7, R44 ;  /* 0x000000072c337819 */ /* 0x000fe40000010e2c */
[----:B------:R-:W-:Y:S02]  /*2a7f0*/  SHF.L.W.U32.HI R13, R4, 0x1, R4 ;  /* 0x00000001040d7819 */ /* 0x000fe40000010e04 */
[----:B------:R-:W-:Y:S02]  /*2a800*/  LOP3.LUT R43, RZ, R43, RZ, 0x33, !PT ;  /* 0x0000002bff2b7212 */ /* 0x000fe400078e33ff */
[----:B------:R-:W-:Y:S02]  /*2a810*/  LOP3.LUT R6, R57, R53, R6, 0x96, !PT ;  /* 0x0000003539067212 */ /* 0x000fe400078e9606 */
[----:B------:R-:W-:Y:S01]  /*2a820*/  LOP3.LUT R52, R51, R52, R35, 0x96, !PT ;  /* 0x0000003433347212 */ /* 0x000fe200078e9623 */
[----:B------:R-:W-:Y:S01]  /*2a830*/  IMAD.SHL.U32 R35, R13, 0x80, RZ ;  /* 0x000000800d237824 */ /* 0x000fe200078e00ff */
[----:B------:R-:W-:-:S02]  /*2a840*/  LOP3.LUT R9, R8, R9, R42, 0x96, !PT ;  /* 0x0000000908097212 */ /* 0x000fc400078e962a */
[----:B------:R-:W-:Y:S02]  /*2a850*/  SHF.L.W.U32.HI R43, R43, 0x7, R43 ;  /* 0x000000072b2b7819 */ /* 0x000fe40000010e2b */
[----:B------:R-:W-:Y:S02]  /*2a860*/  SHF.L.W.U32.HI R42, R6, 0x1, R6 ;  /* 0x00000001062a7819 */ /* 0x000fe40000010e06 */
[----:B------:R-:W-:Y:S02]  /*2a870*/  LOP3.LUT R4, RZ, R14, RZ, 0x33, !PT ;  /* 0x0000000eff047212 */ /* 0x000fe400078e33ff */
[----:B------:R-:W-:Y:S01]  /*2a880*/  LOP3.LUT R14, R43, R35, R58, 0x96, !PT ;  /* 0x000000232b0e7212 */ /* 0x000fe200078e963a */
[----:B------:R-:W-:Y:S01]  /*2a890*/  IMAD.SHL.U32 R35, R42, 0x80, RZ ;  /* 0x000000802a237824 */ /* 0x000fe200078e00ff */
[----:B------:R-:W-:Y:S02]  /*2a8a0*/  SHF.L.W.U32.HI R4, R4, 0x7, R4 ;  /* 0x0000000704047819 */ /* 0x000fe40000010e04 */
[----:B------:R-:W-:-:S02]  /*2a8b0*/  LOP3.LUT R6, R51, R38, R10, 0x96, !PT ;  /* 0x0000002633067212 */ /* 0x000fc400078e960a */
[----:B------:R-:W-:Y:S02]  /*2a8c0*/  LOP3.LUT R10, R4, R35, R57, 0x96, !PT ;  /* 0x00000023040a7212 */ /* 0x000fe400078e9639 */
[----:B------:R-:W-:Y:S02]  /*2a8d0*/  SHF.L.W.U32.HI R35, R6, 0x5, R6 ;  /* 0x0000000506237819 */ /* 0x000fe40000010e06 */
[----:B------:R-:W-:Y:S02]  /*2a8e0*/  SHF.L.W.U32.HI R6, R38, 0xd, R38 ;  /* 0x0000000d26067819 */ /* 0x000fe40000010e26 */
[----:B------:R-:W-:-:S03]  /*2a8f0*/  LOP3.LUT R54, R11, R45, R54, 0x96, !PT ;  /* 0x0000002d0b367212 */ /* 0x000fc600078e9636 */
[----:B------:R-:W-:Y:S01]  /*2a900*/  IMAD.SHL.U32 R57, R6, 0x8, RZ ;  /* 0x0000000806397824 */ /* 0x000fe200078e00ff */
[----:B------:R-:W-:Y:S02]  /*2a910*/  SHF.L.W.U32.HI R44, R54, 0x5, R54 ;  /* 0x00000005362c7819 */ /* 0x000fe40000010e36 */
[----:B------:R-:W-:Y:S02]  /*2a920*/  SHF.L.W.U32.HI R54, R42, 0x3, R42 ;  /* 0x000000032a367819 */ /* 0x000fe40000010e2a */
[----:B------:R-:W-:Y:S02]  /*2a930*/  LOP3.LUT R53, R4, R42, R53, 0x96, !PT ;  /* 0x0000002a04357212 */ /* 0x000fe400078e9635 */
[----:B------:R-:W-:Y:S02]  /*2a940*/  LOP3.LUT R36, R43, R13, R36, 0x96, !PT ;  /* 0x0000000d2b247212 */ /* 0x000fe400078e9624 */
[----:B------:R-:W-:Y:S02]  /*2a950*/  SHF.L.W.U32.HI R42, R49, 0xd, R49 ;  /* 0x0000000d312a7819 */ /* 0x000fe40000010e31 */
[----:B------:R-:W-:-:S02]  /*2a960*/  LOP3.LUT R57, R54, R57, R45, 0x96, !PT ;  /* 0x0000003936397212 */ /* 0x000fc400078e962d */
[----:B------:R-:W-:Y:S02]  /*2a970*/  LOP3.LUT R45, R54, R6, R55, 0x96, !PT ;  /* 0x00000006362d7212 */ /* 0x000fe400078e9637 */
[----:B------:R-:W-:Y:S02]  /*2a980*/  LOP3.LUT R37, R8, R55, R37, 0x96, !PT ;  /* 0x0000003708257212 */ /* 0x000fe400078e9625 */
[----:B------:R-:W-:Y:S02]  /*2a990*/  SHF.L.W.U32.HI R59, R36, 0x5, R36 ;  /* 0x00000005243b7819 */ /* 0x000fe40000010e24 */
[----:B------:R-:W-:Y:S01]  /*2a9a0*/  LOP3.LUT R38, R49, R39, R56, 0x96, !PT ;  /* 0x0000002731267212 */ /* 0x000fe200078e9638 */
[----:B------:R-:W-:Y:S01]  /*2a9b0*/  IMAD.SHL.U32 R49, R42, 0x8, RZ ;  /* 0x000000082a317824 */ /* 0x000fe200078e00ff */
[C---:B------:R-:W-:Y:S02]  /*2a9c0*/  LOP3.LUT R36, R40.reuse, R50, R41, 0x96, !PT ;  /* 0x0000003228247212 */ /* 0x040fe400078e9629 */
[----:B------:R-:W-:-:S02]  /*2a9d0*/  SHF.L.W.U32.HI R40, R40, 0x3, R40 ;  /* 0x0000000328287819 */ /* 0x000fc40000010e28 */
[----:B------:R-:W-:Y:S02]  /*2a9e0*/  SHF.L.W.U32.HI R45, R45, 0x1, R45 ;  /* 0x000000012d2d7819 */ /* 0x000fe40000010e2d */
[----:B------:R-:W-:Y:S02]  /*2a9f0*/  SHF.L.W.U32.HI R35, R35, 0xd, R35 ;  /* 0x0000000d23237819 */ /* 0x000fe40000010e23 */
        /* <DEDUP_REMOVED lines=8> */
[----:B------:R-:W-:Y:S02]  /*2aa80*/  LOP3.LUT R41, R5, R47, R54, 0x96, !PT ;  /* 0x0000002f05297212 */ /* 0x000fe400078e9636 */
[----:B------:R-:W-:Y:S02]  /*2aa90*/  SHF.L.W.U32.HI R47, R12, 0x16, R12 ;  /* 0x000000160c2f7819 */ /* 0x000fe40000010e0c */
[----:B------:R-:W-:Y:S02]  /*2aaa0*/  SHF.L.W.U32.HI R12, R10, 0x16, R10 ;  /* 0x000000160a0c7819 */ /* 0x000fe40000010e0a */
[----:B------:R-:W-:-:S02]  /*2aab0*/  SHF.L.W.U32.HI R47, R47, 0xd, R47 ;  /* 0x0000000d2f2f7819 */ /* 0x000fc40000010e2f */
[----:B------:R-:W-:Y:S02]  /*2aac0*/  SHF.L.W.U32.HI R10, R7, 0x16, R7 ;  /* 0x00000016070a7819 */ /* 0x000fe40000010e07 */
[----:B------:R-:W-:Y:S02]  /*2aad0*/  LOP3.LUT R43, R40, R42, R43, 0x96, !PT ;  /* 0x0000002a282b7212 */ /* 0x000fe400078e962b */
[----:B------:R-:W-:Y:S01]  /*2aae0*/  SHF.L.W.U32.HI R7, R12, 0x3, R12 ;  /* 0x000000030c077819 */ /* 0x000fe20000010e0c */
[----:B------:R-:W-:Y:S01]  /*2aaf0*/  IMAD.SHL.U32 R12, R47, 0x8, RZ ;  /* 0x000000082f0c7824 */ /* 0x000fe200078e00ff */
        /* <DEDUP_REMOVED lines=18> */
[----:B------:R-:W-:-:S02]  /*2ac20*/  SHF.L.W.U32.HI R9, R9, 0x16, R9 ;  /* 0x0000001609097819 */ /* 0x000fc40000010e09 */
[----:B--2---:R-:W-:Y:S02]  /*2ac30*/  LOP3.LUT R7, R8, UR33, RZ, 0x3c, !PT ;  /* 0x0000002108077c12 */ /* 0x004fe4000f8e3cff */
[----:B0-----:R-:W-:Y:S02]  /*2ac40*/  LOP3.LUT R8, R37, UR4, RZ, 0x3c, !PT ;  /* 0x0000000425087c12 */ /* 0x001fe4000f8e3cff */
[----:B------:R-:W-:Y:S02]  /*2ac50*/  LOP3.LUT R43, R12, UR32, RZ, 0x3c, !PT ;  /* 0x000000200c2b7c12 */ /* 0x000fe4000f8e3cff */
[----:B------:R-:W-:Y:S02]  /*2ac60*/  SHF.L.W.U32.HI R12, R44, 0x16, R44 ;  /* 0x000000162c0c7819 */ /* 0x000fe40000010e2c */
[----:B------:R-:W-:Y:S02]  /*2ac70*/  SHF.L.W.U32.HI R37, R10, 0x16, R10 ;  /* 0x000000160a257819 */ /* 0x000fe40000010e0a */
[----:B------:R-:W-:-:S02]  /*2ac80*/  SHF.L.W.U32.HI R41, R41, 0x16, R41 ;  /* 0x0000001629297819 */ /* 0x000fc40000010e29 */
[----:B---3--:R-:W-:Y:S02]  /*2ac90*/  LOP3.LUT R9, R9, UR24, RZ, 0x3c, !PT ;  /* 0x0000001809097c12 */ /* 0x008fe4000f8e3cff */
[----:B------:R-:W-:Y:S02]  /*2aca0*/  LOP3.LUT R12, R12, UR5, RZ, 0x3c, !PT ;  /* 0x000000050c0c7c12 */ /* 0x000fe4000f8e3cff */
[----:B------:R-:W-:Y:S02]  /*2acb0*/  LOP3.LUT R40, R37, UR25, RZ, 0x3c, !PT ;  /* 0x0000001925287c12 */ /* 0x000fe4000f8e3cff */
[----:B----4-:R-:W-:Y:S02]  /*2acc0*/  LOP3.LUT R41, R41, UR12, RZ, 0x3c, !PT ;  /* 0x0000000c29297c12 */ /* 0x010fe4000f8e3cff */
[----:B------:R-:W-:Y:S02]  /*2acd0*/  LOP3.LUT R10, R43, R9, R8, 0x78, !PT ;  /* 0x000000092b0a7212 */ /* 0x000fe400078e7808 */
[----:B------:R-:W-:-:S02]  /*2ace0*/  LOP3.LUT R0, R0, UR13, RZ, 0x3c, !PT ;  /* 0x0000000d00007c12 */ /* 0x000fc4000f8e3cff */
[-C--:B------:R-:W-:Y:S02]  /*2acf0*/  LOP3.LUT R57, R7, R40.reuse, R12, 0x78, !PT ;  /* 0x0000002807397212 */ /* 0x080fe400078e780c */
[----:B------:R-:W-:Y:S02]  /*2ad00*/  LOP3.LUT R43, R41, R43, R8, 0x1e, !PT ;  /* 0x0000002b292b7212 */ /* 0x000fe400078e1e08 */
[----:B------:R-:W-:Y:S02]  /*2ad10*/  LOP3.LUT R41, R10, R9, R41, 0x96, !PT ;  /* 0x000000090a297212 */ /* 0x000fe400078e9629 */
[----:B------:R-:W-:Y:S02]  /*2ad20*/  LOP3.LUT R37, R0, R7, R12, 0x1e, !PT ;  /* 0x0000000700257212 */ /* 0x000fe400078e1e0c */
[----:B------:R-:W-:Y:S02]  /*2ad30*/  LOP3.LUT R0, R57, R40, R0, 0x96, !PT ;  /* 0x0000002839007212 */ /* 0x000fe400078e9600 */
[----:B------:R-:W-:-:S02]  /*2ad40*/  LOP3.LUT R9, R41, R8, RZ, 0x3c, !PT ;  /* 0x0000000829097212 */ /* 0x000fc400078e3cff */
[C---:B------:R-:W-:Y:S02]  /*2ad50*/  LOP3.LUT R59, R43.reuse, R41, R8, 0xf6, !PT ;  /* 0x000000292b3b7212 */ /* 0x040fe400078ef608 */
[----:B------:R-:W-:Y:S02]  /*2ad60*/  LOP3.LUT R40, R0, R12, RZ, 0x3c, !PT ;  /* 0x0000000c00287212 */ /* 0x000fe400078e3cff */
[CCC-:B------:R-:W-:Y:S02]  /*2ad70*/  LOP3.LUT R7, R43.reuse, R9.reuse, R10.reuse, 0x6c, !PT ;  /* 0x000000092b077212 */ /* 0x1c0fe400078e6c0a */
[----:B------:R-:W-:Y:S02]  /*2ad80*/  LOP3.LUT R9, R43, R9, R10, 0x9c, !PT ;  /* 0x000000092b097212 */ /* 0x000fe400078e9c0a */
[----:B------:R-:W-:Y:S02]  /*2ad90*/  LOP3.LUT R8, R37, R0, R12, 0xf6, !PT ;  /* 0x0000000025087212 */ /* 0x000fe400078ef60c */
[----:B------:R-:W-:-:S02]  /*2ada0*/  LOP3.LUT R10, R59, R10, RZ, 0x3c, !PT ;  /* 0x0000000a3b0a7212 */ /* 0x000fc400078e3cff */
[CCC-:B------:R-:W-:Y:S02]  /*2adb0*/  LOP3.LUT R12, R37.reuse, R40.reuse, R57.reuse, 0x6c, !PT ;  /* 0x00000028250c7212 */ /* 0x1c0fe400078e6c39 */
[----:B------:R-:W-:Y:S02]  /*2adc0*/  LOP3.LUT R37, R37, R40, R57, 0x9c, !PT ;  /* 0x0000002825257212 */ /* 0x000fe400078e9c39 */
[----:B------:R-:W-:Y:S02]  /*2add0*/  SHF.L.W.U32.HI R59, R38, 0x5, R38 ;  /* 0x00000005263b7819 */ /* 0x000fe40000010e26 */
[----:B------:R-:W-:Y:S02]  /*2ade0*/  LOP3.LUT R38, R4, UR34, RZ, 0x3c, !PT ;  /* 0x0000002204267c12 */ /* 0x000fe4000f8e3cff */
[C---:B------:R-:W-:Y:S02]  /*2adf0*/  LOP3.LUT R43, R5.reuse, R45, R6, 0x96, !PT ;  /* 0x0000002d052b7212 */ /* 0x040fe400078e9606 */
[----:B------:R-:W-:-:S02]  /*2ae00*/  LOP3.LUT R40, R5, UR14, RZ, 0x3c, !PT ;  /* 0x0000000e05287c12 */ /* 0x000fc4000f8e3cff */
[----:B------:R-:W0:Y:S01]  /*2ae10*/  LDC.64 R4, c[0x3][RZ] ;  /* 0x00c00000ff047b82 */ /* 0x000e220000000a00 */
[----:B------:R-:W-:Y:S02]  /*2ae20*/  LOP3.LUT R42, R49, R54, R42, 0x96, !PT ;  /* 0x00000036312a7212 */ /* 0x000fe400078e962a */
[----:B------:R-:W-:Y:S02]  /*2ae30*/  SHF.L.W.U32.HI R14, R14, 0x16, R14 ;  /* 0x000000160e0e7819 */ /* 0x000fe40000010e0e */
[----:B------:R-:W-:Y:S02]  /*2ae40*/  LOP3.LUT R35, R58, R55, R35, 0x96, !PT ;  /* 0x000000373a237212 */ /* 0x000fe400078e9623 */
[----:B------:R-:W-:Y:S02]  /*2ae50*/  SHF.L.W.U32.HI R36, R36, 0x5, R36 ;  /* 0x0000000524247819 */ /* 0x000fe40000010e24 */
[----:B------:R-:W-:Y:S02]  /*2ae60*/  SHF.L.W.U32.HI R42, R42, 0x5, R42 ;  /* 0x000000052a2a7819 */ /* 0x000fe40000010e2a */
[----:B------:R-:W-:-:S02]  /*2ae70*/  SHF.L.W.U32.HI R43, R43, 0x5, R43 ;  /* 0x000000052b2b7819 */ /* 0x000fc40000010e2b */
[----:B------:R-:W-:Y:S02]  /*2ae80*/  LOP3.LUT R44, R48, R56, R47, 0x96, !PT ;  /* 0x00000038302c7212 */ /* 0x000fe400078e962f */
[----:B-----5:R-:W-:Y:S02]  /*2ae90*/  LOP3.LUT R60, R14, UR21, RZ, 0x3c, !PT ;  /* 0x000000150e3c7c12 */ /* 0x020fe4000f8e3cff */
[----:B------:R-:W-:Y:S02]  /*2aea0*/  SHF.L.W.U32.HI R35, R35, 0x5, R35 ;  /* 0x0000000523237819 */ /* 0x000fe40000010e23 */
[----:B-1----:R-:W-:Y:S02]  /*2aeb0*/  LOP3.LUT R42, R42, UR29, RZ, 0x3c, !PT ;  /* 0x0000001d2a2a7c12 */ /* 0x002fe4000f8e3cff */
[----:B------:R-:W-:Y:S02]  /*2aec0*/  LOP3.LUT R14, R43, UR9, RZ, 0x3c, !PT ;  /* 0x000000092b0e7c12 */ /* 0x000fe4000f8e3cff */
[----:B------:R-:W-:-:S02]  /*2aed0*/  SHF.L.W.U32.HI R44, R44, 0x5, R44 ;  /* 0x000000052c2c7819 */ /* 0x000fc40000010e2c */
[----:B0-----:R-:W-:Y:S02]  /*2aee0*/  LOP3.LUT R5, R36, 0x2, R5, 0x96, !PT ;  /* 0x0000000224057812 */ /* 0x001fe400078e9605 */
[----:B------:R-:W-:Y:S02]  /*2aef0*/  LOP3.LUT R4, R35, R4, RZ, 0x3c, !PT ;  /* 0x0000000423047212 */ /* 0x000fe400078e3cff */
[--C-:B------:R-:W-:Y:S02]  /*2af00*/  LOP3.LUT R43, R42, R60, R5.reuse, 0x78, !PT ;  /* 0x0000003c2a2b7212 */ /* 0x100fe400078e7805 */
[----:B------:R-:W-:Y:S02]  /*2af10*/  LOP3.LUT R36, R14, R42, R5, 0x1e, !PT ;  /* 0x0000002a0e247212 */ /* 0x000fe400078e1e05 */
[----:B------:R-:W-:Y:S02]  /*2af20*/  LOP3.LUT R35, R11, UR28, RZ, 0x3c, !PT ;  /* 0x0000001c0b237c12 */ /* 0x000fe4000f8e3cff */
[----:B------:R-:W-:-:S02]  /*2af30*/  LOP3.LUT R42, R44, UR20, RZ, 0x3c, !PT ;  /* 0x000000142c2a7c12 */ /* 0x000fc4000f8e3cff */
[----:B------:R-:W-:Y:S02]  /*2af40*/  LOP3.LUT R13, R13, UR8, RZ, 0x3c, !PT ;  /* 0x000000080d0d7c12 */ /* 0x000fe4000f8e3cff */
[----:B------:R-:W-:Y:S02]  /*2af50*/  LOP3.LUT R11, R35, R42, R4, 0x78, !PT ;  /* 0x0000002a230b7212 */ /* 0x000fe400078e7804 */
[----:B------:R-:W-:Y:S02]  /*2af60*/  LOP3.LUT R14, R43, R60, R14, 0x96, !PT ;  /* 0x0000003c2b0e7212 */ /* 0x000fe400078e960e */
[----:B------:R-:W-:Y:S02]  /*2af70*/  LOP3.LUT R44, R13, R35, R4, 0x1e, !PT ;  /* 0x000000230d2c7212 */ /* 0x000fe400078e1e04 */
[----:B------:R-:W-:Y:S02]  /*2af80*/  LOP3.LUT R35, R11, R42, R13, 0x96, !PT ;  /* 0x0000002a0b237212 */ /* 0x000fe400078e960d */
[----:B------:R-:W-:-:S02]  /*2af90*/  LOP3.LUT R13, R14, R5, RZ, 0x3c, !PT ;  /* 0x000000050e0d7212 */ /* 0x000fc400078e3cff */
[C---:B------:R-:W-:Y:S02]  /*2afa0*/  LOP3.LUT R60, R36.reuse, R14, R5, 0xf6, !PT ;  /* 0x0000000e243c7212 */ /* 0x040fe400078ef605 */
[----:B------:R-:W-:Y:S02]  /*2afb0*/  LOP3.LUT R5, R35, R4, RZ, 0x3c, !PT ;  /* 0x0000000423057212 */ /* 0x000fe400078e3cff */
[--C-:B------:R-:W-:Y:S02]  /*2afc0*/  LOP3.LUT R42, R36, R13, R43.reuse, 0x6c, !PT ;  /* 0x0000000d242a7212 */ /* 0x100fe400078e6c2b */
[----:B------:R-:W-:Y:S02]  /*2afd0*/  LOP3.LUT R4, R44, R35, R4, 0xf6, !PT ;  /* 0x000000232c047212 */ /* 0x000fe400078ef604 */
[----:B------:R-:W-:Y:S02]  /*2afe0*/  LOP3.LUT R36, R36, R13, R43, 0x9c, !PT ;  /* 0x0000000d24247212 */ /* 0x000fe400078e9c2b */
[----:B------:R-:W-:-:S02]  /*2aff0*/  LOP3.LUT R59, R59, UR6, RZ, 0x3c, !PT ;  /* 0x000000063b3b7c12 */ /* 0x000fc4000f8e3cff */
[----:B------:R-:W-:Y:S02]  /*2b000*/  LOP3.LUT R6, R48, UR26, RZ, 0x3c, !PT ;  /* 0x0000001a30067c12 */ /* 0x000fe4000f8e3cff */
[----:B------:R-:W-:Y:S02]  /*2b010*/  LOP3.LUT R13, R60, R43, RZ, 0x3c, !PT ;  /* 0x0000002b3c0d7212 */ /* 0x000fe400078e3cff */
[CCC-:B------:R-:W-:Y:S02]  /*2b020*/  LOP3.LUT R43, R44.reuse, R5.reuse, R11.reuse, 0x6c, !PT ;  /* 0x000000052c2b7212 */ /* 0x1c0fe400078e6c0b */
[----:B------:R-:W-:Y:S02]  /*2b030*/  LOP3.LUT R44, R44, R5, R11, 0x9c, !PT ;  /* 0x000000052c2c7212 */ /* 0x000fe400078e9c0b */
[----:B------:R-:W-:Y:S02]  /*2b040*/  LOP3.LUT R11, R4, R11, RZ, 0x3c, !PT ;  /* 0x0000000b040b7212 */ /* 0x000fe400078e3cff */
[-C--:B------:R-:W-:Y:S01]  /*2b050*/  LOP3.LUT R47, R38, R6.reuse, R59, 0x78, !PT ;  /* 0x00000006262f7212 */ /* 0x080fe200078e783b */
[----:B------:R-:W0:Y:S03]  /*2b060*/  LDC.64 R4, c[0x3][0x8] ;  /* 0x00c00200ff047b82 */ /* 0x000e260000000a00 */
[----:B------:R-:W-:-:S02]  /*2b070*/  LOP3.LUT R6, R47, R6, R40, 0x96, !PT ;  /* 0x000000062f067212 */ /* 0x000fc400078e9628 */
[--C-:B------:R-:W-:Y:S02]  /*2b080*/  LOP3.LUT R40, R40, R38, R59.reuse, 0x1e, !PT ;  /* 0x0000002628287212 */ /* 0x100fe400078e1e3b */
[----:B------:R-:W-:Y:S02]  /*2b090*/  LOP3.LUT R38, R8, R57, RZ, 0x3c, !PT ;  /* 0x0000003908267212 */ /* 0x000fe400078e3cff */
[----:B------:R-:W-:Y:S02]  /*2b0a0*/  LOP3.LUT R57, R6, R59, RZ, 0x3c, !PT ;  /* 0x0000003b06397212 */ /* 0x000fe400078e3cff */
[----:B------:R-:W-:Y:S02]  /*2b0b0*/  SHF.L.W.U32.HI R46, R46, 0x16, R46 ;  /* 0x000000162e2e7819 */ /* 0x000fe40000010e2e */
[C---:B------:R-:W-:Y:S02]  /*2b0c0*/  LOP3.LUT R48, R40.reuse, R6, R59, 0xf6, !PT ;  /* 0x0000000628307212 */ /* 0x040fe400078ef63b */
[----:B------:R-:W-:-:S02]  /*2b0d0*/  LOP3.LUT R8, R40, R57, R47, 0x6c, !PT ;  /* 0x0000003928087212 */ /* 0x000fc400078e6c2f */
[----:B------:R-:W-:Y:S02]  /*2b0e0*/  LOP3.LUT R40, R40, R57, R47, 0x9c, !PT ;  /* 0x0000003928287212 */ /* 0x000fe400078e9c2f */
[----:B------:R-:W-:Y:S01]  /*2b0f0*/  LOP3.LUT R58, R58, UR7, RZ, 0x3c, !PT ;  /* 0x000000073a3a7c12 */ /* 0x000fe2000f8e3cff */
[----:B------:R-:W1:Y:S01]  /*2b100*/  LDCU.128 UR4, c[0x3][0x10] ;  /* 0x00c00200ff0477ac */ /* 0x000e620008000c00 */
[----:B------:R-:W-:Y:S02]  /*2b110*/  LOP3.LUT R57, R46, UR27, RZ, 0x3c, !PT ;  /* 0x0000001b2e397c12 */ /* 0x000fe4000f8e3cff */
[----:B------:R-:W-:Y:S01]  /*2b120*/  LOP3.LUT R59, R49, UR35, RZ, 0x3c, !PT ;  /* 0x00000023313b7c12 */ /* 0x000fe2000f8e3cff */
[----:B------:R-:W2:Y:S01]  /*2b130*/  LDCU.128 UR32, c[0x3][0x70] ;  /* 0x00c00e00ff2077ac */ /* 0x000ea20008000c00 */
[----:B------:R-:W-:Y:S02]  /*2b140*/  LOP3.LUT R49, R39, UR15, RZ, 0x3c, !PT ;  /* 0x0000000f27317c12 */ /* 0x000fe4000f8e3cff */
[----:B------:R-:W-:Y:S01]  /*2b150*/  LOP3.LUT R46, R59, R57, R58, 0x78, !PT ;  /* 0x000000393b2e7212 */ /* 0x000fe200078e783a */
[----:B------:R-:W3:Y:S01]  /*2b160*/  LDCU.128 UR24, c[0x3][0x50] ;  /* 0x00c00a00ff1877ac */ /* 0x000ee20008000c00 */
[----:B------:R-:W-:-:S02]  /*2b170*/  SHF.L.W.U32.HI R52, R52, 0x16, R52 ;  /* 0x0000001634347819 */ /* 0x000fc40000010e34 */
[----:B------:R-:W-:Y:S01]  /*2b180*/  LOP3.LUT R39, R46, R57, R49, 0x96, !PT ;  /* 0x000000392e277212 */ /* 0x000fe200078e9631 */
[----:B------:R-:W4:Y:S01]  /*2b190*/  LDCU.128 UR12, c[0x3][0x30] ;  /* 0x00c00600ff0c77ac */ /* 0x000f220008000c00 */
[----:B------:R-:W-:Y:S02]  /*2b1a0*/  LOP3.LUT R49, R49, R59, R58, 0x1e, !PT ;  /* 0x0000003b31317212 */ /* 0x000fe400078e1e3a */
[----:B0-----:R-:W-:Y:S02]  /*2b1b0*/  LOP3.LUT R55, R55, R4, RZ, 0x3c, !PT ;  /* 0x0000000437377212 */ /* 0x001fe400078e3cff */
[----:B------:R-:W-:Y:S02]  /*2b1c0*/  SHF.L.W.U32.HI R4, R53, 0x5, R53 ;  /* 0x0000000535047819 */ /* 0x000fe40000010e35 */
[----:B------:R-:W-:Y:S02]  /*2b1d0*/  LOP3.LUT R57, R39, R58, RZ, 0x3c, !PT ;  /* 0x0000003a27397212 */ /* 0x000fe400078e3cff */
[----:B------:R-:W-:-:S02]  /*2b1e0*/  LOP3.LUT R53, R52, UR22, RZ, 0x3c, !PT ;  /* 0x0000001634357c12 */ /* 0x000fc4000f8e3cff */
[----:B------:R-:W-:Y:S02]  /*2b1f0*/  LOP3.LUT R54, R54, UR30, RZ, 0x3c, !PT ;  /* 0x0000001e36367c12 */ /* 0x000fe4000f8e3cff */
[C---:B------:R-:W-:Y:S02]  /*2b200*/  LOP3.LUT R59, R49.reuse, R39, R58, 0xf6, !PT ;  /* 0x00000027313b7212 */ /* 0x040fe400078ef63a */
[----:B------:R-:W-:Y:S02]  /*2b210*/  LOP3.LUT R47, R48, R47, RZ, 0x3c, !PT ;  /* 0x0000002f302f7212 */ /* 0x000fe400078e3cff */
[----:B------:R-:W-:Y:S02]  /*2b220*/  LOP3.LUT R50, R50, UR10, RZ, 0x3c, !PT ;  /* 0x0000000a32327c12 */ /* 0x000fe4000f8e3cff */
[----:B------:R-:W-:Y:S02]  /*2b230*/  LOP3.LUT R48, R49, R57, R46, 0x6c, !PT ;  /* 0x0000003931307212 */ /* 0x000fe400078e6c2e */
[----:B------:R-:W-:-:S02]  /*2b240*/  LOP3.LUT R52, R54, R53, R55, 0x78, !PT ;  /* 0x0000003536347212 */ /* 0x000fc400078e7837 */
[----:B------:R-:W-:Y:S02]  /*2b250*/  LOP3.LUT R49, R49, R57, R46, 0x9c, !PT ;  /* 0x0000003931317212 */ /* 0x000fe400078e9c2e */
[----:B------:R-:W-:Y:S02]  /*2b260*/  LOP3.LUT R46, R59, R46, RZ, 0x3c, !PT ;  /* 0x0000002e3b2e7212 */ /* 0x000fe400078e3cff */
[----:B------:R-:W-:Y:S01]  /*2b270*/  LOP3.LUT R57, R51, UR31, RZ, 0x3c, !PT ;  /* 0x0000001f33397c12 */ /* 0x000fe2000f8e3cff */
[----:B------:R-:W0:Y:S01]  /*2b280*/  LDCU.128 UR28, c[0x3][0x60] ;  /* 0x00c00c00ff1c77ac */ /* 0x000e220008000c00 */
[----:B------:R-:W-:Y:S02]  /*2b290*/  LOP3.LUT R4, R4, R5, RZ, 0x3c, !PT ;  /* 0x0000000504047212 */ /* 0x000fe400078e3cff */
[----:B------:R-:W-:Y:S01]  /*2b2a0*/  LOP3.LUT R59, R56, UR23, RZ, 0x3c, !PT ;  /* 0x00000017383b7c12 */ /* 0x000fe2000f8e3cff */
[----:B------:R-:W5:Y:S01]  /*2b2b0*/  LDCU.128 UR20, c[0x3][0x40] ;  /* 0x00c00800ff1477ac */ /* 0x000f620008000c00 */
[----:B------:R-:W-:-:S02]  /*2b2c0*/  LOP3.LUT R51, R50, R54, R55, 0x1e, !PT ;  /* 0x0000003632337212 */ /* 0x000fc400078e1e37 */
[----:B------:R-:W-:Y:S02]  /*2b2d0*/  LOP3.LUT R50, R52, R53, R50, 0x96, !PT ;  /* 0x0000003534327212 */ /* 0x000fe400078e9632 */
[----:B------:R-:W-:Y:S01]  /*2b2e0*/  LOP3.LUT R5, R45, UR11, RZ, 0x3c, !PT ;  /* 0x0000000b2d057c12 */ /* 0x000fe2000f8e3cff */
[----:B------:R-:W0:Y:S01]  /*2b2f0*/  LDCU.128 UR8, c[0x3][0x20] ;  /* 0x00c00400ff0877ac */ /* 0x000e220008000c00 */
[--C-:B------:R-:W-:Y:S02]  /*2b300*/  LOP3.LUT R56, R57, R59, R4.reuse, 0x78, !PT ;  /* 0x0000003b39387212 */ /* 0x100fe400078e7804 */
        /* <DEDUP_REMOVED lines=8> */
[----:B------:R-:W-:-:S02]  /*2b390*/  LOP3.LUT R55, R57, R5, R4, 0xf6, !PT ;  /* 0x0000000539377212 */ /* 0x000fc400078ef604 */
[CCC-:B------:R-:W-:Y:S02]  /*2b3a0*/  LOP3.LUT R53, R57.reuse, R52.reuse, R56.reuse, 0x6c, !PT ;  /* 0x0000003439357212 */ /* 0x1c0fe400078e6c38 */
[----:B------:R-:W-:Y:S02]  /*2b3b0*/  LOP3.LUT R52, R57, R52, R56, 0x9c, !PT ;  /* 0x0000003439347212 */ /* 0x000fe400078e9c38 */
[----:B------:R-:W-:Y:S02]  /*2b3c0*/  LOP3.LUT R55, R55, R56, RZ, 0x3c, !PT ;  /* 0x0000003837377212 */ /* 0x000fe400078e3cff */
[----:B------:R-:W-:Y:S02]  /*2b3d0*/  SHF.L.W.U32.HI R56, R0, 0xd, R0 ;  /* 0x0000000d00387819 */ /* 0x000fe40000010e00 */
[----:B------:R-:W-:-:S03]  /*2b3e0*/  LOP3.LUT R49, R49, R46, RZ, 0x3c, !PT ;  /* 0x0000002e31317212 */ /* 0x000fc600078e3cff */
[----:B------:R-:W-:Y:S01]  /*2b3f0*/  IMAD.SHL.U32 R0, R56, 0x8, RZ ;  /* 0x0000000838007824 */ /* 0x000fe200078e00ff */
[----:B------:R-:W-:Y:S02]  /*2b400*/  SHF.L.W.U32.HI R58, R49, 0x3, R49 ;  /* 0x00000003313a7819 */ /* 0x000fe40000010e31 */
[----:B------:R-:W-:Y:S02]  /*2b410*/  SHF.L.W.U32.HI R41, R41, 0xd, R41 ;  /* 0x0000000d29297819 */ /* 0x000fe40000010e29 */
[----:B------:R-:W-:Y:S02]  /*2b420*/  LOP3.LUT R44, R44, R11, RZ, 0x3c, !PT ;  /* 0x0000000b2c2c7212 */ /* 0x000fe400078e3cff */
[----:B------:R-:W-:Y:S02]  /*2b430*/  SHF.L.W.U32.HI R49, R6, 0xd, R6 ;  /* 0x0000000d06317819 */ /* 0x000fe40000010e06 */
[----:B------:R-:W-:Y:S02]  /*2b440*/  LOP3.LUT R40, R40, R47, RZ, 0x3c, !PT ;  /* 0x0000002f28287212 */ /* 0x000fe400078e3cff */
[C---:B------:R-:W-:Y:S01]  /*2b450*/  LOP3.LUT R0, R58.reuse, R43, R0, 0x96, !PT ;  /* 0x0000002b3a007212 */ /* 0x040fe200078e9600 */
[----:B------:R-:W-:Y:S01]  /*2b460*/  IMAD.SHL.U32 R4, R41, 0x8, RZ ;  /* 0x0000000829047824 */ /* 0x000fe200078e00ff */
[----:B------:R-:W-:Y:S01]  /*2b470*/  LOP3.LUT R43, R58, R56, R47, 0x96, !PT ;  /* 0x000000383a2b7212 */ /* 0x000fe200078e962f */
[----:B------:R-:W-:Y:S01]  /*2b480*/  IMAD.SHL.U32 R6, R49, 0x8, RZ ;  /* 0x0000000831067824 */ /* 0x000fe200078e00ff */
[----:B------:R-:W-:-:S02]  /*2b490*/  SHF.L.W.U32.HI R47, R44, 0x3, R44 ;  /* 0x000000032c2f7819 */ /* 0x000fc40000010e2c */
[----:B------:R-:W-:Y:S02]  /*2b4a0*/  SHF.L.W.U32.HI R57, R40, 0x3, R40 ;  /* 0x0000000328397819 */ /* 0x000fe40000010e28 */
[----:B------:R-:W-:Y:S02]  /*2b4b0*/  LOP3.LUT R0, RZ, R0, RZ, 0x33, !PT ;  /* 0x00000000ff007212 */ /* 0x000fe400078e33ff */
[----:B------:R-:W-:Y:S02]  /*2b4c0*/  LOP3.LUT R46, R47, R49, R46, 0x96, !PT ;  /* 0x000000312f2e7212 */ /* 0x000fe400078e962e */
[----:B------:R-:W-:Y:S02]  /*2b4d0*/  LOP3.LUT R40, R57, R48, R4, 0x96, !PT ;  /* 0x0000003039287212 */ /* 0x000fe400078e9604 */
[----:B------:R-:W-:Y:S02]  /*2b4e0*/  LOP3.LUT R48, R37, R38, RZ, 0x3c, !PT ;  /* 0x0000002625307212 */ /* 0x000fe400078e3cff */
[----:B------:R-:W-:-:S02]  /*2b4f0*/  LOP3.LUT R42, R47, R42, R6, 0x96, !PT ;  /* 0x0000002a2f2a7212 */ /* 0x000fc400078e9606 */
[----:B------:R-:W-:Y:S02]  /*2b500*/  SHF.L.W.U32.HI R37, R0, 0x7, R0 ;  /* 0x0000000700257819 */ /* 0x000fe40000010e00 */
[----:B------:R-:W-:Y:S02]  /*2b510*/  SHF.L.W.U32.HI R0, R46, 0x1, R46 ;  /* 0x000000012e007819 */ /* 0x000fe40000010e2e */
[----:B------:R-:W-:Y:S02]  /*2b520*/  LOP3.LUT R4, R57, R41, R38, 0x96, !PT ;  /* 0x0000002939047212 */ /* 0x000fe400078e9626 */
[----:B------:R-:W-:Y:S01]  /*2b530*/  LOP3.LUT R42, RZ, R42, RZ, 0x33, !PT ;  /* 0x0000002aff2a7212 */ /* 0x000fe200078e33ff */
[----:B------:R-:W-:Y:S01]  /*2b540*/  IMAD.SHL.U32 R46, R0, 0x80, RZ ;  /* 0x00000080002e7824 */ /* 0x000fe200078e00ff */
[----:B------:R-:W-:Y:S02]  /*2b550*/  LOP3.LUT R40, RZ, R40, RZ, 0x33, !PT ;  /* 0x00000028ff287212 */ /* 0x000fe400078e33ff */
[----:B------:R-:W-:-:S02]  /*2b560*/  SHF.L.W.U32.HI R4, R4, 0x1, R4 ;  /* 0x0000000104047819 */ /* 0x000fc40000010e04 */
[----:B------:R-:W-:Y:S02]  /*2b570*/  SHF.L.W.U32.HI R42, R42, 0x7, R42 ;  /* 0x000000072a2a7819 */ /* 0x000fe40000010e2a */
[----:B------:R-:W-:Y:S02]  /*2b580*/  SHF.L.W.U32.HI R44, R14, 0xd, R14 ;  /* 0x0000000d0e2c7819 */ /* 0x000fe40000010e0e */
[----:B------:R-:W-:Y:S02]  /*2b590*/  LOP3.LUT R52, R52, R55, RZ, 0x3c, !PT ;  /* 0x0000003734347212 */ /* 0x000fe400078e3cff */
[----:B------:R-:W-:Y:S01]  /*2b5a0*/  SHF.L.W.U32.HI R38, R40, 0x7, R40 ;  /* 0x0000000728267819 */ /* 0x000fe20000010e28 */
[----:B------:R-:W-:Y:S01]  /*2b5b0*/  IMAD.SHL.U32 R40, R4, 0x80, RZ ;  /* 0x0000008004287824 */ /* 0x000fe200078e00ff */
[----:B------:R-:W-:Y:S01]  /*2b5c0*/  LOP3.LUT R14, R42, R46, R47, 0x96, !PT ;  /* 0x0000002e2a0e7212 */ /* 0x000fe200078e962f */
[----:B------:R-:W-:Y:S01]  /*2b5d0*/  IMAD.SHL.U32 R46, R44, 0x8, RZ ;  /* 0x000000082c2e7824 */ /* 0x000fe200078e00ff */
[----:B------:R-:W-:-:S02]  /*2b5e0*/  SHF.L.W.U32.HI R43, R43, 0x1, R43 ;  /* 0x000000012b2b7819 */ /* 0x000fc40000010e2b */
[----:B------:R-:W-:Y:S02]  /*2b5f0*/  SHF.L.W.U32.HI R47, R52, 0x3, R52 ;  /* 0x00000003342f7819 */ /* 0x000fe40000010e34 */
[----:B------:R-:W-:Y:S02]  /*2b600*/  SHF.L.W.U32.HI R52, R35, 0xd, R35 ;  /* 0x0000000d23347819 */ /* 0x000fe40000010e23 */
[----:B------:R-:W-:Y:S01]  /*2b610*/  LOP3.LUT R54, R54, R51, RZ, 0x3c, !PT ;  /* 0x0000003336367212 */ /* 0x000fe200078e3cff */
[----:B------:R-:W-:Y:S01]  /*2b620*/  IMAD.SHL.U32 R6, R43, 0x80, RZ ;  /* 0x000000802b067824 */ /* 0x000fe200078e00ff */
[----:B------:R-:W-:Y:S01]  /*2b630*/  LOP3.LUT R40, R38, R40, R57, 0x96, !PT ;  /* 0x0000002826287212 */ /* 0x000fe200078e9639 */
[----:B------:R-:W-:Y:S01]  /*2b640*/  IMAD.SHL.U32 R57, R52, 0x8, RZ ;  /* 0x0000000834397824 */ /* 0x000fe200078e00ff */
[----:B------:R-:W-:Y:S02]  /*2b650*/  LOP3.LUT R7, R47, R7, R46, 0x96, !PT ;  /* 0x000000072f077212 */ /* 0x000fe400078e962e */
[----:B------:R-:W-:-:S02]  /*2b660*/  SHF.L.W.U32.HI R46, R50, 0xd, R50 ;  /* 0x0000000d322e7819 */ /* 0x000fc40000010e32 */
[----:B------:R-:W-:Y:S02]  /*2b670*/  SHF.L.W.U32.HI R54, R54, 0x3, R54 ;  /* 0x0000000336367819 */ /* 0x000fe40000010e36 */
[----:B------:R-:W-:Y:S02]  /*2b680*/  LOP3.LUT R35, R9, R10, RZ, 0x3c, !PT ;  /* 0x0000000a09237212 */ /* 0x000fe400078e3cff */
[----:B------:R-:W-:Y:S02]  /*2b690*/  SHF.L.W.U32.HI R39, R39, 0xd, R39 ;  /* 0x0000000d27277819 */ /* 0x000fe40000010e27 */
[----:B------:R-:W-:Y:S01]  /*2b6a0*/  LOP3.LUT R6, R37, R6, R58, 0x96, !PT ;  /* 0x0000000625067212 */ /* 0x000fe200078e963a */
[----:B------:R-:W-:Y:S01]  /*2b6b0*/  IMAD.SHL.U32 R58, R46, 0x8, RZ ;  /* 0x000000082e3a7824 */ /* 0x000fe200078e00ff */
[----:B------:R-:W-:Y:S02]  /*2b6c0*/  LOP3.LUT R36, R36, R13, RZ, 0x3c, !PT ;  /* 0x0000000d24247212 */ /* 0x000fe400078e3cff */
[----:B------:R-:W-:Y:S01]  /*2b6d0*/  LOP3.LUT R9, R54, R53, R57, 0x96, !PT ;  /* 0x0000003536097212 */ /* 0x000fe200078e9639 */
[----:B------:R-:W-:Y:S01]  /*2b6e0*/  IMAD.SHL.U32 R57, R39, 0x8, RZ ;  /* 0x0000000827397824 */ /* 0x000fe200078e00ff */
[----:B------:R-:W-:-:S02]  /*2b6f0*/  SHF.L.W.U32.HI R53, R35, 0x3, R35 ;  /* 0x0000000323357819 */ /* 0x000fc40000010e23 */
[----:B------:R-:W-:Y:S02]  /*2b700*/  SHF.L.W.U32.HI R35, R5, 0xd, R5 ;  /* 0x0000000d05237819 */ /* 0x000fe40000010e05 */
        /* <DEDUP_REMOVED lines=8> */
[----:B------:R-:W-:Y:S02]  /*2b790*/  SHF.L.W.U32.HI R45, R48, 0x3, R48 ;  /* 0x00000003302d7819 */ /* 0x000fe40000010e30 */
[----:B------:R-:W-:Y:S02]  /*2b7a0*/  SHF.L.W.U32.HI R51, R13, 0x1, R13 ;  /* 0x000000010d337819 */ /* 0x000fe40000010e0d */
[----:B------:R-:W-:Y:S02]  /*2b7b0*/  LOP3.LUT R9, RZ, R9, RZ, 0x33, !PT ;  /* 0x00000009ff097212 */ /* 0x000fe400078e33ff */
[----:B------:R-:W-:-:S02]  /*2b7c0*/  LOP3.LUT R55, R53, R46, R55, 0x96, !PT ;  /* 0x0000002e35377212 */ /* 0x000fc400078e9637 */
[----:B------:R-:W-:Y:S01]  /*2b7d0*/  LOP3.LUT R5, R45, R8, R5, 0x96, !PT ;  /* 0x000000082d057212 */ /* 0x000fe200078e9605 */
[----:B------:R-:W-:Y:S01]  /*2b7e0*/  IMAD.SHL.U32 R8, R51, 0x80, RZ ;  /* 0x0000008033087824 */ /* 0x000fe200078e00ff */
[----:B------:R-:W-:Y:S02]  /*2b7f0*/  LOP3.LUT R13, RZ, R58, RZ, 0x33, !PT ;  /* 0x0000003aff0d7212 */ /* 0x000fe400078e33ff */
        /* <DEDUP_REMOVED lines=9> */
[----:B------:R-:W-:Y:S02]  /*2b890*/  LOP3.LUT R10, R45, R35, R10, 0x96, !PT ;  /* 0x000000232d0a7212 */ /* 0x000fe400078e960a */
[----:B------:R-:W-:Y:S02]  /*2b8a0*/  LOP3.LUT R57, RZ, R57, RZ, 0x33, !PT ;  /* 0x00000039ff397212 */ /* 0x000fe400078e33ff */
        /* <DEDUP_REMOVED lines=11> */
[----:B------:R-:W-:Y:S02]  /*2b960*/  LOP3.LUT R56, R37, R43, R56, 0x96, !PT ;  /* 0x0000002b25387212 */ /* 0x000fe400078e9638 */
[----:B------:R-:W-:Y:S02]  /*2b970*/  LOP3.LUT R11, R5, R10, R45, 0x96, !PT ;  /* 0x0000000a050b7212 */ /* 0x000fe400078e962d */
[----:B------:R-:W-:Y:S02]  /*2b980*/  SHF.L.W.U32.HI R50, R50, 0xd, R50 ;  /* 0x0000000d32327819 */ /* 0x000fe40000010e32 */
[----:B------:R-:W-:Y:S02]  /*2b990*/  LOP3.LUT R10, R54, R48, R39, 0x96, !PT ;  /* 0x00000030360a7212 */ /* 0x000fe400078e9627 */
[----:B------:R-:W-:-:S02]  /*2b9a0*/  SHF.L.W.U32.HI R39, R56, 0x5, R56 ;  /* 0x0000000538277819 */ /* 0x000fc40000010e38 */
[----:B------:R-:W-:Y:S01]  /*2b9b0*/  SHF.L.W.U32.HI R45, R51, 0xd, R51 ;  /* 0x0000000d332d7819 */ /* 0x000fe20000010e33 */
[----:B------:R-:W-:Y:S01]  /*2b9c0*/  IMAD.SHL.U32 R55, R50, 0x8, RZ ;  /* 0x0000000832377824 */ /* 0x000fe200078e00ff */
[----:B------:R-:W-:Y:S02]  /*2b9d0*/  SHF.L.W.U32.HI R52, R60, 0x3, R60 ;  /* 0x000000033c347819 */ /* 0x000fe40000010e3c */
[----:B------:R-:W-:Y:S02]  /*2b9e0*/  SHF.L.W.U32.HI R56, R10, 0x5, R10 ;  /* 0x000000050a387819 */ /* 0x000fe40000010e0a */
        /* <DEDUP_REMOVED lines=10> */
[C---:B------:R-:W-:Y:S02]  /*2ba90*/  LOP3.LUT R43, R42.reuse, R0, R49, 0x96, !PT ;  /* 0x000000002a2b7212 */ /* 0x040fe400078e9631 */
[----:B------:R-:W-:Y:S02]  /*2baa0*/  SHF.L.W.U32.HI R58, R55, 0x7, R55 ;  /* 0x00000007373a7819 */ /* 0x000fe40000010e37 */
[----:B------:R-:W-:Y:S02]  /*2bab0*/  SHF.L.W.U32.HI R49, R42, 0xd, R42 ;  /* 0x0000000d2a317819 */ /* 0x000fe40000010e2a */
[----:B------:R-:W-:Y:S02]  /*2bac0*/  SHF.L.W.U32.HI R55, R14, 0x16, R14 ;  /* 0x000000160e377819 */ /* 0x000fe40000010e0e */
[----:B------:R-:W-:Y:S01]  /*2bad0*/  SHF.L.W.U32.HI R14, R11, 0x16, R11 ;  /* 0x000000160b0e7819 */ /* 0x000fe20000010e0b */
[----:B------:R-:W-:Y:S01]  /*2bae0*/  IMAD.SHL.U32 R59, R12, 0x80, RZ ;  /* 0x000000800c3b7824 */ /* 0x000fe200078e00ff */
[----:B------:R-:W-:Y:S01]  /*2baf0*/  SHF.L.W.U32.HI R46, R46, 0x5, R46 ;  /* 0x000000052e2e7819 */ /* 0x000fe20000010e2e */
        /* <DEDUP_REMOVED lines=8> */
[----:B------:R-:W-:Y:S02]  /*2bb80*/  LOP3.LUT R41, R38, R4, R41, 0x96, !PT ;  /* 0x0000000426297212 */ /* 0x000fe400078e9629 */
[----:B------:R-:W-:Y:S01]  /*2bb90*/  SHF.L.W.U32.HI R59, R40, 0x16, R40 ;  /* 0x00000016283b7819 */ /* 0x000fe20000010e28 */
[----:B------:R-:W-:Y:S01]  /*2bba0*/  IMAD.SHL.U32 R40, R55, 0x8, RZ ;  /* 0x0000000837287824 */ /* 0x000fe200078e00ff */
[----:B------:R-:W-:Y:S02]  /*2bbb0*/  LOP3.LUT R14, R36, R55, R11, 0x96, !PT ;  /* 0x00000037240e7212 */ /* 0x000fe400078e960b */
[----:B------:R-:W-:Y:S02]  /*2bbc0*/  LOP3.LUT R38, R57, R42, R38, 0x96, !PT ;  /* 0x0000002a39267212 */ /* 0x000fe400078e9626 */
[----:B------:R-:W-:Y:S02]  /*2bbd0*/  SHF.L.W.U32.HI R11, R54, 0x1, R54 ;  /* 0x00000001360b7819 */ /* 0x000fe40000010e36 */
[----:B------:R-:W-:-:S02]  /*2bbe0*/  SHF.L.W.U32.HI R35, R46, 0x1, R46 ;  /* 0x000000012e237819 */ /* 0x000fc40000010e2e */
[----:B------:R-:W-:Y:S02]  /*2bbf0*/  SHF.L.W.U32.HI R14, R14, 0x1, R14 ;  /* 0x000000010e0e7819 */ /* 0x000fe40000010e0e */
[----:B------:R-:W-:Y:S01]  /*2bc00*/  SHF.L.W.U32.HI R60, R38, 0x7, R38 ;  /* 0x00000007263c7819 */ /* 0x000fe20000010e26 */
[----:B------:R-:W-:Y:S01]  /*2bc10*/  IMAD.SHL.U32 R38, R11, 0x80, RZ ;  /* 0x000000800b267824 */ /* 0x000fe200078e00ff */
[----:B------:R-:W-:Y:S01]  /*2bc20*/  LOP3.LUT R40, R36, R40, R59, 0x96, !PT ;  /* 0x0000002824287212 */ /* 0x000fe200078e963b */
[----:B------:R-:W-:Y:S02]  /*2bc30*/  IMAD.SHL.U32 R42, R35, 0x80, RZ ;  /* 0x00000080232a7824 */ /* 0x000fe400078e00ff */
        /* <DEDUP_REMOVED lines=8> */
[----:B--2---:R-:W-:-:S02]  /*2bcc0*/  LOP3.LUT R36, R13, UR33, RZ, 0x3c, !PT ;  /* 0x000000210d247c12 */ /* 0x004fc4000f8e3cff */
[----:B------:R-:W-:Y:S02]  /*2bcd0*/  SHF.L.W.U32.HI R39, R39, 0x16, R39 ;  /* 0x0000001627277819 */ /* 0x000fe40000010e27 */
[----:B------:R-:W-:Y:S02]  /*2bce0*/  SHF.L.W.U32.HI R42, R42, 0x16, R42 ;  /* 0x000000162a2a7819 */ /* 0x000fe40000010e2a */
[----:B-1----:R-:W-:Y:S02]  /*2bcf0*/  LOP3.LUT R38, R38, UR4, RZ, 0x3c, !PT ;  /* 0x0000000426267c12 */ /* 0x002fe4000f8e3cff */
[----:B---3--:R-:W-:Y:S02]  /*2bd00*/  LOP3.LUT R13, R53, UR24, RZ, 0x3c, !PT ;  /* 0x00000018350d7c12 */ /* 0x008fe4000f8e3cff */
[----:B------:R-:W-:Y:S02]  /*2bd10*/  SHF.L.W.U32.HI R52, R52, 0x16, R52 ;  /* 0x0000001634347819 */ /* 0x000fe40000010e34 */
[----:B------:R-:W-:-:S02]  /*2bd20*/  LOP3.LUT R57, R57, UR32, RZ, 0x3c, !PT ;  /* 0x0000002039397c12 */ /* 0x000fc4000f8e3cff */
[----:B------:R-:W-:Y:S02]  /*2bd30*/  LOP3.LUT R39, R39, UR5, RZ, 0x3c, !PT ;  /* 0x0000000527277c12 */ /* 0x000fe4000f8e3cff */
[----:B------:R-:W-:Y:S02]  /*2bd40*/  LOP3.LUT R54, R42, UR25, RZ, 0x3c, !PT ;  /* 0x000000192a367c12 */ /* 0x000fe4000f8e3cff */
[----:B----4-:R-:W-:Y:S02]  /*2bd50*/  LOP3.LUT R52, R52, UR12, RZ, 0x3c, !PT ;  /* 0x0000000c34347c12 */ /* 0x010fe4000f8e3cff */
[----:B------:R-:W-:Y:S02]  /*2bd60*/  LOP3.LUT R41, R57, R13, R38, 0x78, !PT ;  /* 0x0000000d39297212 */ /* 0x000fe400078e7826 */
[----:B------:R-:W-:Y:S02]  /*2bd70*/  LOP3.LUT R46, R4, UR13, RZ, 0x3c, !PT ;  /* 0x0000000d042e7c12 */ /* 0x000fe4000f8e3cff */
[----:B------:R-:W-:-:S02]  /*2bd80*/  LOP3.LUT R53, R36, R54, R39, 0x78, !PT ;  /* 0x0000003624357212 */ /* 0x000fc400078e7827 */
[----:B------:R-:W-:Y:S02]  /*2bd90*/  LOP3.LUT R13, R41, R13, R52, 0x96, !PT ;  /* 0x0000000d290d7212 */ /* 0x000fe400078e9634 */
[----:B------:R-:W-:Y:S02]  /*2bda0*/  LOP3.LUT R42, R52, R57, R38, 0x1e, !PT ;  /* 0x00000039342a7212 */ /* 0x000fe400078e1e26 */
        /* <DEDUP_REMOVED lines=8> */
[----:B------:R-:W-:Y:S02]  /*2be30*/  SHF.L.W.U32.HI R43, R43, 0x5, R43 ;  /* 0x000000052b2b7819 */ /* 0x000fe40000010e2b */
[----:B------:R-:W-:-:S02]  /*2be40*/  LOP3.LUT R54, R4, R36, R39, 0xf6, !PT ;  /* 0x0000002404367212 */ /* 0x000fc400078ef627 */
[CCC-:B------:R-:W-:Y:S02]  /*2be50*/  LOP3.LUT R46, R4.reuse, R52.reuse, R53.reuse, 0x6c, !PT ;  /* 0x00000034042e7212 */ /* 0x1c0fe400078e6c35 */
[----:B------:R-:W-:Y:S02]  /*2be60*/  LOP3.LUT R39, R4, R52, R53, 0x9c, !PT ;  /* 0x0000003404277212 */ /* 0x000fe400078e9c35 */
[----:B------:R-:W-:Y:S02]  /*2be70*/  LOP3.LUT R57, R5, UR34, RZ, 0x3c, !PT ;  /* 0x0000002205397c12 */ /* 0x000fe4000f8e3cff */
[C---:B------:R-:W-:Y:S01]  /*2be80*/  LOP3.LUT R55, R40.reuse, R14, R55, 0x96, !PT ;  /* 0x0000000e28377212 */ /* 0x040fe200078e9637 */
[----:B------:R-:W1:Y:S01]  /*2be90*/  LDC.64 R4, c[0x3][RZ] ;  /* 0x00c00000ff047b82 */ /* 0x000e620000000a00 */
[----:B------:R-:W-:Y:S02]  /*2bea0*/  LOP3.LUT R43, R43, UR6, RZ, 0x3c, !PT ;  /* 0x000000062b2b7c12 */ /* 0x000fe4000f8e3cff */
[----:B------:R-:W-:-:S02]  /*2beb0*/  LOP3.LUT R40, R40, UR26, RZ, 0x3c, !PT ;  /* 0x0000001a28287c12 */ /* 0x000fc4000f8e3cff */
[C---:B------:R-:W-:Y:S02]  /*2bec0*/  LOP3.LUT R52, R44.reuse, R12, R45, 0x96, !PT ;  /* 0x0000000c2c347212 */ /* 0x040fe400078e962d */
[----:B------:R-:W-:Y:S02]  /*2bed0*/  LOP3.LUT R44, R44, UR14, RZ, 0x3c, !PT ;  /* 0x0000000e2c2c7c12 */ /* 0x000fe4000f8e3cff */
[----:B------:R-:W-:-:S04]  /*2bee0*/  LOP3.LUT R56, R57, R40, R43, 0x78, !PT ;  /* 0x0000002839387212 */ /* 0x000fc800078e782b */
[----:B------:R-:W-:Y:S02]  /*2bef0*/  LOP3.LUT R45, R56, R40, R44, 0x96, !PT ;  /* 0x00000028382d7212 */ /* 0x000fe400078e962c */
[--C-:B------:R-:W-:Y:S02]  /*2bf00*/  LOP3.LUT R57, R44, R57, R43.reuse, 0x1e, !PT ;  /* 0x000000392c397212 */ /* 0x100fe400078e1e2b */
[----:B------:R-:W-:Y:S02]  /*2bf10*/  LOP3.LUT R40, R54, R53, RZ, 0x3c, !PT ;  /* 0x0000003536287212 */ /* 0x000fe400078e3cff */
[----:B------:R-:W-:Y:S02]  /*2bf20*/  LOP3.LUT R54, R45, R43, RZ, 0x3c, !PT ;  /* 0x0000002b2d367212 */ /* 0x000fe400078e3cff */
[C---:B------:R-:W-:Y:S02]  /*2bf30*/  LOP3.LUT R53, R57.reuse, R45, R43, 0xf6, !PT ;  /* 0x0000002d39357212 */ /* 0x040fe400078ef62b */
[----:B------:R-:W-:-:S02]  /*2bf40*/  LOP3.LUT R44, R57, R54, R56, 0x6c, !PT ;  /* 0x00000036392c7212 */ /* 0x000fc400078e6c38 */
[----:B------:R-:W-:Y:S02]  /*2bf50*/  LOP3.LUT R43, R57, R54, R56, 0x9c, !PT ;  /* 0x00000036392b7212 */ /* 0x000fe400078e9c38 */
[----:B------:R-:W-:Y:S02]  /*2bf60*/  LOP3.LUT R54, R58, R35, R50, 0x96, !PT ;  /* 0x000000233a367212 */ /* 0x000fe400078e9632 */
[----:B------:R-:W-:Y:S02]  /*2bf70*/  LOP3.LUT R49, R60, R11, R49, 0x96, !PT ;  /* 0x0000000b3c317212 */ /* 0x000fe400078e9631 */
[----:B------:R-:W-:Y:S02]  /*2bf80*/  SHF.L.W.U32.HI R50, R51, 0x5, R51 ;  /* 0x0000000533327819 */ /* 0x000fe40000010e33 */
[----:B------:R-:W-:Y:S02]  /*2bf90*/  SHF.L.W.U32.HI R51, R54, 0x5, R54 ;  /* 0x0000000536337819 */ /* 0x000fe40000010e36 */
[----:B------:R-:W-:-:S02]  /*2bfa0*/  SHF.L.W.U32.HI R47, R47, 0x16, R47 ;  /* 0x000000162f2f7819 */ /* 0x000fc40000010e2f */
[----:B------:R-:W-:Y:S02]  /*2bfb0*/  SHF.L.W.U32.HI R49, R49, 0x5, R49 ;  /* 0x0000000531317819 */ /* 0x000fe40000010e31 */
[----:B-1----:R-:W-:Y:S02]  /*2bfc0*/  LOP3.LUT R50, R50, 0x3, R5, 0x96, !PT ;  /* 0x0000000332327812 */ /* 0x002fe400078e9605 */
[----:B------:R-:W-:Y:S02]  /*2bfd0*/  LOP3.LUT R5, R51, R4, RZ, 0x3c, !PT ;  /* 0x0000000433057212 */ /* 0x000fe400078e3cff */
[----:B------:R-:W-:Y:S02]  /*2bfe0*/  SHF.L.W.U32.HI R52, R52, 0x5, R52 ;  /* 0x0000000534347819 */ /* 0x000fe40000010e34 */
[----:B------:R-:W-:Y:S02]  /*2bff0*/  SHF.L.W.U32.HI R55, R55, 0x5, R55 ;  /* 0x0000000537377819 */ /* 0x000fe40000010e37 */
[----:B-----5:R-:W-:-:S02]  /*2c000*/  LOP3.LUT R51, R47, UR21, RZ, 0x3c, !PT ;  /* 0x000000152f337c12 */ /* 0x020fc4000f8e3cff */
[----:B0-----:R-:W-:Y:S02]  /*2c010*/  LOP3.LUT R49, R49, UR29, RZ, 0x3c, !PT ;  /* 0x0000001d31317c12 */ /* 0x001fe4000f8e3cff */
[----:B------:R-:W-:Y:S02]  /*2c020*/  LOP3.LUT R4, R37, UR28, RZ, 0x3c, !PT ;  /* 0x0000001c25047c12 */ /* 0x000fe4000f8e3cff */
[----:B------:R-:W-:Y:S02]  /*2c030*/  LOP3.LUT R47, R52, UR9, RZ, 0x3c, !PT ;  /* 0x00000009342f7c12 */ /* 0x000fe4000f8e3cff */
[----:B------:R-:W-:Y:S02]  /*2c040*/  LOP3.LUT R37, R55, UR20, RZ, 0x3c, !PT ;  /* 0x0000001437257c12 */ /* 0x000fe4000f8e3cff */
[----:B------:R-:W-:Y:S02]  /*2c050*/  LOP3.LUT R54, R49, R51, R50, 0x78, !PT ;  /* 0x0000003331367212 */ /* 0x000fe400078e7832 */
[----:B------:R-:W-:-:S02]  /*2c060*/  LOP3.LUT R48, R48, UR8, RZ, 0x3c, !PT ;  /* 0x0000000830307c12 */ /* 0x000fc4000f8e3cff */
[----:B------:R-:W-:Y:S02]  /*2c070*/  LOP3.LUT R49, R47, R49, R50, 0x1e, !PT ;  /* 0x000000312f317212 */ /* 0x000fe400078e1e32 */
[----:B------:R-:W-:Y:S02]  /*2c080*/  LOP3.LUT R52, R4, R37, R5, 0x78, !PT ;  /* 0x0000002504347212 */ /* 0x000fe400078e7805 */
[----:B------:R-:W-:Y:S02]  /*2c090*/  LOP3.LUT R47, R54, R51, R47, 0x96, !PT ;  /* 0x00000033362f7212 */ /* 0x000fe400078e962f */
[----:B------:R-:W-:Y:S02]  /*2c0a0*/  LOP3.LUT R55, R48, R4, R5, 0x1e, !PT ;  /* 0x0000000430377212 */ /* 0x000fe400078e1e05 */
[----:B------:R-:W-:Y:S02]  /*2c0b0*/  LOP3.LUT R48, R52, R37, R48, 0x96, !PT ;  /* 0x0000002534307212 */ /* 0x000fe400078e9630 */
[----:B------:R-:W-:-:S02]  /*2c0c0*/  LOP3.LUT R37, R47, R50, RZ, 0x3c, !PT ;  /* 0x000000322f257212 */ /* 0x000fc400078e3cff */
[C---:B------:R-:W-:Y:S02]  /*2c0d0*/  LOP3.LUT R57, R49.reuse, R47, R50, 0xf6, !PT ;  /* 0x0000002f31397212 */ /* 0x040fe400078ef632 */
[CCC-:B------:R-:W-:Y:S02]  /*2c0e0*/  LOP3.LUT R51, R49.reuse, R37.reuse, R54.reuse, 0x6c, !PT ;  /* 0x0000002531337212 */ /* 0x1c0fe400078e6c36 */
[----:B------:R-:W-:Y:S02]  /*2c0f0*/  LOP3.LUT R37, R49, R37, R54, 0x9c, !PT ;  /* 0x0000002531257212 */ /* 0x000fe400078e9c36 */
[----:B------:R-:W-:Y:S02]  /*2c100*/  LOP3.LUT R49, R48, R5, RZ, 0x3c, !PT ;  /* 0x0000000530317212 */ /* 0x000fe400078e3cff */
[C---:B------:R-:W-:Y:S02]  /*2c110*/  LOP3.LUT R5, R55.reuse, R48, R5, 0xf6, !PT ;  /* 0x0000003037057212 */ /* 0x040fe400078ef605 */
[----:B------:R-:W-:-:S02]  /*2c120*/  LOP3.LUT R50, R55, R49, R52, 0x6c, !PT ;  /* 0x0000003137327212 */ /* 0x000fc400078e6c34 */
[----:B------:R-:W-:Y:S02]  /*2c130*/  LOP3.LUT R49, R55, R49, R52, 0x9c, !PT ;  /* 0x0000003137317212 */ /* 0x000fe400078e9c34 */
[----:B------:R-:W-:Y:S02]  /*2c140*/  LOP3.LUT R52, R5, R52, RZ, 0x3c, !PT ;  /* 0x0000003405347212 */ /* 0x000fe400078e3cff */
[----:B------:R-:W-:Y:S01]  /*2c150*/  SHF.L.W.U32.HI R6, R6, 0x16, R6 ;  /* 0x0000001606067819 */ /* 0x000fe20000010e06 */
[----:B------:R-:W0:Y:S01]  /*2c160*/  LDC.64 R4, c[0x3][0x8] ;  /* 0x00c00200ff047b82 */ /* 0x000e220000000a00 */
[----:B------:R-:W-:Y:S01]  /*2c170*/  LOP3.LUT R55, R58, UR7, RZ, 0x3c, !PT ;  /* 0x000000073a377c12 */ /* 0x000fe2000f8e3cff */
[----:B------:R-:W1:Y:S01]  /*2c180*/  LDCU.128 UR4, c[0x3][0x10] ;  /* 0x00c00200ff0477ac */ /* 0x000e620008000c00 */
[----:B------:R-:W-:Y:S02]  /*2c190*/  LOP3.LUT R6, R6, UR27, RZ, 0x3c, !PT ;  /* 0x0000001b06067c12 */ /* 0x000fe4000f8e3cff */
[----:B------:R-:W-:Y:S01]  /*2c1a0*/  LOP3.LUT R60, R60, UR35, RZ, 0x3c, !PT ;  /* 0x000000233c3c7c12 */ /* 0x000fe2000f8e3cff */
[----:B------:R-:W2:Y:S01]  /*2c1b0*/  LDCU.128 UR32, c[0x3][0x70] ;  /* 0x00c00e00ff2077ac */ /* 0x000ea20008000c00 */
[----:B------:R-:W-:-:S02]  /*2c1c0*/  LOP3.LUT R54, R57, R54, RZ, 0x3c, !PT ;  /* 0x0000003639367212 */ /* 0x000fc400078e3cff */
[----:B------:R-:W-:Y:S01]  /*2c1d0*/  LOP3.LUT R57, R0, UR15, RZ, 0x3c, !PT ;  /* 0x0000000f00397c12 */ /* 0x000fe2000f8e3cff */
[----:B------:R-:W3:Y:S01]  /*2c1e0*/  LDCU.128 UR24, c[0x3][0x50] ;  /* 0x00c00a00ff1877ac */ /* 0x000ee20008000c00 */
[----:B------:R-:W-:Y:S02]  /*2c1f0*/  LOP3.LUT R0, R60, R6, R55, 0x78, !PT ;  /* 0x000000063c007212 */ /* 0x000fe400078e7837 */
[----:B------:R-:W-:Y:S01]  /*2c200*/  LOP3.LUT R56, R53, R56, RZ, 0x3c, !PT ;  /* 0x0000003835387212 */ /* 0x000fe200078e3cff */
[----:B------:R-:W4:Y:S01]  /*2c210*/  LDCU.128 UR12, c[0x3][0x30] ;  /* 0x00c00600ff0c77ac */ /* 0x000f220008000c00 */
[----:B------:R-:W-:Y:S02]  /*2c220*/  LOP3.LUT R6, R0, R6, R57, 0x96, !PT ;  /* 0x0000000600067212 */ /* 0x000fe400078e9639 */
[----:B------:R-:W-:Y:S02]  /*2c230*/  LOP3.LUT R57, R57, R60, R55, 0x1e, !PT ;  /* 0x0000003c39397212 */ /* 0x000fe400078e1e37 */
[----:B------:R-:W-:-:S02]  /*2c240*/  LOP3.LUT R53, R6, R55, RZ, 0x3c, !PT ;  /* 0x0000003706357212 */ /* 0x000fc400078e3cff */
[C---:B------:R-:W-:Y:S02]  /*2c250*/  LOP3.LUT R59, R57.reuse, R6, R55, 0xf6, !PT ;  /* 0x00000006393b7212 */ /* 0x040fe400078ef637 */
[CCC-:B------:R-:W-:Y:S02]  /*2c260*/  LOP3.LUT R55, R57.reuse, R53.reuse, R0.reuse, 0x6c, !PT ;  /* 0x0000003539377212 */ /* 0x1c0fe400078e6c00 */
[----:B------:R-:W-:Y:S02]  /*2c270*/  LOP3.LUT R53, R57, R53, R0, 0x9c, !PT ;  /* 0x0000003539357212 */ /* 0x000fe400078e9c00 */
[----:B------:R-:W-:Y:S02]  /*2c280*/  SHF.L.W.U32.HI R57, R8, 0x16, R8 ;  /* 0x0000001608397819 */ /* 0x000fe40000010e08 */
[----:B------:R-:W-:Y:S02]  /*2c290*/  SHF.L.W.U32.HI R10, R10, 0x5, R10 ;  /* 0x000000050a0a7819 */ /* 0x000fe40000010e0a */
[----:B0-----:R-:W-:-:S02]  /*2c2a0*/  LOP3.LUT R8, R35, R4, RZ, 0x3c, !PT ;  /* 0x0000000423087212 */ /* 0x001fc400078e3cff */
[----:B------:R-:W-:Y:S02]  /*2c2b0*/  LOP3.LUT R35, R57, UR22, RZ, 0x3c, !PT ;  /* 0x0000001639237c12 */ /* 0x000fe4000f8e3cff */
[----:B------:R-:W-:Y:S02]  /*2c2c0*/  LOP3.LUT R4, R11, UR30, RZ, 0x3c, !PT ;  /* 0x0000001e0b047c12 */ /* 0x000fe4000f8e3cff */
[----:B------:R-:W-:Y:S02]  /*2c2d0*/  LOP3.LUT R11, R10, R5, RZ, 0x3c, !PT ;  /* 0x000000050a0b7212 */ /* 0x000fe400078e3cff */
[----:B------:R-:W-:Y:S02]  /*2c2e0*/  LOP3.LUT R5, R7, UR10, RZ, 0x3c, !PT ;  /* 0x0000000a07057c12 */ /* 0x000fe4000f8e3cff */
[----:B------:R-:W-:Y:S02]  /*2c2f0*/  LOP3.LUT R10, R4, R35, R8, 0x78, !PT ;  /* 0x00000023040a7212 */ /* 0x000fe400078e7808 */
[----:B------:R-:W-:Y:S01]  /*2c300*/  LOP3.LUT R7, R14, UR23, RZ, 0x3c, !PT ;  /* 0x000000170e077c12 */ /* 0x000fe2000f8e3cff */
[----:B------:R-:W0:Y:S01]  /*2c310*/  LDCU.128 UR20, c[0x3][0x40] ;  /* 0x00c00800ff1477ac */ /* 0x000e220008000c00 */
[----:B------:R-:W-:-:S02]  /*2c320*/  LOP3.LUT R58, R9, UR31, RZ, 0x3c, !PT ;  /* 0x0000001f093a7c12 */ /* 0x000fc4000f8e3cff */
[----:B------:R-:W-:Y:S01]  /*2c330*/  LOP3.LUT R9, R5, R4, R8, 0x1e, !PT ;  /* 0x0000000405097212 */ /* 0x000fe200078e1e08 */
[----:B------:R-:W5:Y:S01]  /*2c340*/  LDCU.128 UR28, c[0x3][0x60] ;  /* 0x00c00c00ff1c77ac */ /* 0x000f620008000c00 */
[----:B------:R-:W-:Y:S02]  /*2c350*/  LOP3.LUT R5, R10, R35, R5, 0x96, !PT ;  /* 0x000000230a057212 */ /* 0x000fe400078e9605 */
[----:B------:R-:W-:Y:S01]  /*2c360*/  LOP3.LUT R4, R12, UR11, RZ, 0x3c, !PT ;  /* 0x0000000b0c047c12 */ /* 0x000fe2000f8e3cff */
[----:B------:R-:W5:Y:S01]  /*2c370*/  LDCU.128 UR8, c[0x3][0x20] ;  /* 0x00c00400ff0877ac */ /* 0x000f620008000c00 */
[--C-:B------:R-:W-:Y:S02]  /*2c380*/  LOP3.LUT R14, R58, R7, R11.reuse, 0x78, !PT ;  /* 0x000000073a0e7212 */ /* 0x100fe400078e780b */
[----:B------:R-:W-:Y:S02]  /*2c390*/  LOP3.LUT R12, R5, R8, RZ, 0x3c, !PT ;  /* 0x00000008050c7212 */ /* 0x000fe400078e3cff */
[----:B------:R-:W-:-:S02]  /*2c3a0*/  LOP3.LUT R35, R4, R58, R11, 0x1e, !PT ;  /* 0x0000003a04237212 */ /* 0x000fc400078e1e0b */
[C---:B------:R-:W-:Y:S02]  /*2c3b0*/  LOP3.LUT R57, R9.reuse, R5, R8, 0xf6, !PT ;  /* 0x0000000509397212 */ /* 0x040fe400078ef608 */
[----:B------:R-:W-:Y:S02]  /*2c3c0*/  LOP3.LUT R4, R14, R7, R4, 0x96, !PT ;  /* 0x000000070e047212 */ /* 0x000fe400078e9604 */
[CCC-:B------:R-:W-:Y:S02]  /*2c3d0*/  LOP3.LUT R7, R9.reuse, R12.reuse, R10.reuse, 0x6c, !PT ;  /* 0x0000000c09077212 */ /* 0x1c0fe400078e6c0a */
[----:B------:R-:W-:Y:S02]  /*2c3e0*/  LOP3.LUT R9, R9, R12, R10, 0x9c, !PT ;  /* 0x0000000c09097212 */ /* 0x000fe400078e9c0a */
[----:B------:R-:W-:Y:S02]  /*2c3f0*/  LOP3.LUT R8, R57, R10, RZ, 0x3c, !PT ;  /* 0x0000000a39087212 */ /* 0x000fe400078e3cff */
[----:B------:R-:W-:-:S02]  /*2c400*/  LOP3.LUT R10, R4, R11, RZ, 0x3c, !PT ;  /* 0x0000000b040a7212 */ /* 0x000fc400078e3cff */
[----:B------:R-:W-:Y:S02]  /*2c410*/  SHF.L.W.U32.HI R13, R13, 0xd, R13 ;  /* 0x0000000d0d0d7819 */ /* 0x000fe40000010e0d */
[----:B------:R-:W-:Y:S02]  /*2c420*/  LOP3.LUT R43, R43, R56, RZ, 0x3c, !PT ;  /* 0x000000382b2b7212 */ /* 0x000fe400078e3cff */
[----:B------:R-:W-:Y:S01]  /*2c430*/  LOP3.LUT R57, R35, R4, R11, 0xf6, !PT ;  /* 0x0000000423397212 */ /* 0x000fe200078ef60b */
[----:B------:R-:W-:Y:S01]  /*2c440*/  IMAD.SHL.U32 R12, R13, 0x8, RZ ;  /* 0x000000080d0c7824 */ /* 0x000fe200078e00ff */
[CCC-:B------:R-:W-:Y:S02]  /*2c450*/  LOP3.LUT R11, R35.reuse, R10.reuse, R14.reuse, 0x6c, !PT ;  /* 0x0000000a230b7212 */ /* 0x1c0fe400078e6c0e */
[----:B------:R-:W-:Y:S02]  /*2c460*/  LOP3.LUT R10, R35, R10, R14, 0x9c, !PT ;  /* 0x0000000a230a7212 */ /* 0x000fe400078e9c0e */
[----:B------:R-:W-:-:S04]  /*2c470*/  SHF.L.W.U32.HI R35, R43, 0x3, R43 ;  /* 0x000000032b237819 */ /* 0x000fc80000010e2b */
[----:B------:R-:W-:Y:S02]  /*2c480*/  LOP3.LUT R55, R35, R55, R12, 0x96, !PT ;  /* 0x0000003723377212 */ /* 0x000fe400078e960c */
[----:B------:R-:W-:Y:S02]  /*2c490*/  LOP3.LUT R43, R39, R40, RZ, 0x3c, !PT ;  /* 0x00000028272b7212 */ /* 0x000fe400078e3cff */
[----:B------:R-:W-:Y:S02]  /*2c4a0*/  LOP3.LUT R39, RZ, R55, RZ, 0x33, !PT ;  /* 0x00000037ff277212 */ /* 0x000fe400078e33ff */
[----:B------:R-:W-:Y:S02]  /*2c4b0*/  LOP3.LUT R0, R59, R0, RZ, 0x3c, !PT ;  /* 0x000000003b007212 */ /* 0x000fe400078e3cff */
[----:B------:R-:W-:Y:S02]  /*2c4c0*/  LOP3.LUT R12, R35, R13, R40, 0x96, !PT ;  /* 0x0000000d230c7212 */ /* 0x000fe400078e9628 */
[----:B------:R-:W-:-:S02]  /*2c4d0*/  LOP3.LUT R55, R57, R14, RZ, 0x3c, !PT ;  /* 0x0000000e39377212 */ /* 0x000fc400078e3cff */
[----:B------:R-:W-:Y:S02]  /*2c4e0*/  SHF.L.W.U32.HI R14, R39, 0x7, R39 ;  /* 0x00000007270e7819 */ /* 0x000fe40000010e27 */
[----:B------:R-:W-:Y:S02]  /*2c4f0*/  SHF.L.W.U32.HI R12, R12, 0x1, R12 ;  /* 0x000000010c0c7819 */ /* 0x000fe40000010e0c */
[----:B------:R-:W-:Y:S02]  /*2c500*/  LOP3.LUT R39, R53, R0, RZ, 0x3c, !PT ;  /* 0x0000000035277212 */ /* 0x000fe400078e3cff */
[----:B------:R-:W-:Y:S01]  /*2c510*/  SHF.L.W.U32.HI R53, R36, 0xd, R36 ;  /* 0x0000000d24357819 */ /* 0x000fe20000010e24 */
[----:B------:R-:W-:Y:S01]  /*2c520*/  IMAD.SHL.U32 R40, R12, 0x80, RZ ;  /* 0x000000800c287824 */ /* 0x000fe200078e00ff */
[----:B------:R-:W-:-:S03]  /*2c530*/  SHF.L.W.U32.HI R39, R39, 0x3, R39 ;  /* 0x0000000327277819 */ /* 0x000fc60000010e27 */
[----:B------:R-:W-:Y:S01]  /*2c540*/  IMAD.SHL.U32 R36, R53, 0x8, RZ ;  /* 0x0000000835247824 */ /* 0x000fe200078e00ff */
[----:B------:R-:W-:Y:S02]  /*2c550*/  LOP3.LUT R49, R49, R52, RZ, 0x3c, !PT ;  /* 0x0000003431317212 */ /* 0x000fe400078e3cff */
[----:B------:R-:W-:Y:S02]  /*2c560*/  SHF.L.W.U32.HI R45, R45, 0xd, R45 ;  /* 0x0000000d2d2d7819 */ /* 0x000fe40000010e2d */
[----:B------:R-:W-:Y:S02]  /*2c570*/  LOP3.LUT R35, R14, R40, R35, 0x96, !PT ;  /* 0x000000280e237212 */ /* 0x000fe400078e9623 */
[C---:B------:R-:W-:Y:S02]  /*2c580*/  LOP3.LUT R36, R39.reuse, R50, R36, 0x96, !PT ;  /* 0x0000003227247212 */ /* 0x040fe400078e9624 */
[----:B------:R-:W-:Y:S02]  /*2c590*/  LOP3.LUT R40, R39, R53, R56, 0x96, !PT ;  /* 0x0000003527287212 */ /* 0x000fe400078e9638 */
[----:B------:R-:W-:Y:S01]  /*2c5a0*/  SHF.L.W.U32.HI R50, R49, 0x3, R49 ;  /* 0x0000000331327819 */ /* 0x000fe20000010e31 */
[----:B------:R-:W-:Y:S01]  /*2c5b0*/  IMAD.SHL.U32 R49, R45, 0x8, RZ ;  /* 0x000000082d317824 */ /* 0x000fe200078e00ff */
[----:B------:R-:W-:-:S02]  /*2c5c0*/  SHF.L.W.U32.HI R40, R40, 0x1, R40 ;  /* 0x0000000128287819 */ /* 0x000fc40000010e28 */
[----:B------:R-:W-:Y:S02]  /*2c5d0*/  LOP3.LUT R36, RZ, R36, RZ, 0x33, !PT ;  /* 0x00000024ff247212 */ /* 0x000fe400078e33ff */
[----:B------:R-:W-:Y:S01]  /*2c5e0*/  LOP3.LUT R51, R50, R51, R49, 0x96, !PT ;  /* 0x0000003332337212 */ /* 0x000fe200078e9631 */
[----:B------:R-:W-:Y:S01]  /*2c5f0*/  IMAD.SHL.U32 R49, R40, 0x80, RZ ;  /* 0x0000008028317824 */ /* 0x000fe200078e00ff */
[----:B------:R-:W-:Y:S02]  /*2c600*/  SHF.L.W.U32.HI R36, R36, 0x7, R36 ;  /* 0x0000000724247819 */ /* 0x000fe40000010e24 */
[----:B------:R-:W-:Y:S02]  /*2c610*/  LOP3.LUT R51, RZ, R51, RZ, 0x33, !PT ;  /* 0x00000033ff337212 */ /* 0x000fe400078e33ff */
[----:B------:R-:W-:Y:S02]  /*2c620*/  LOP3.LUT R39, R36, R49, R39, 0x96, !PT ;  /* 0x0000003124277212 */ /* 0x000fe400078e9627 */
[----:B------:R-:W-:-:S02]  /*2c630*/  SHF.L.W.U32.HI R49, R51, 0x7, R51 ;  /* 0x0000000733317819 */ /* 0x000fc40000010e33 */
[----:B------:R-:W-:Y:S02]  /*2c640*/  SHF.L.W.U32.HI R51, R47, 0xd, R47 ;  /* 0x0000000d2f337819 */ /* 0x000fe40000010e2f */
[----:B------:R-:W-:Y:S02]  /*2c650*/  LOP3.LUT R0, R50, R45, R0, 0x96, !PT ;  /* 0x0000002d32007212 */ /* 0x000fe400078e9600 */
[----:B------:R-:W-:Y:S01]  /*2c660*/  LOP3.LUT R10, R10, R55, RZ, 0x3c, !PT ;  /* 0x000000370a0a7212 */ /* 0x000fe200078e3cff */
[----:B------:R-:W-:Y:S01]  /*2c670*/  IMAD.SHL.U32 R57, R51, 0x8, RZ ;  /* 0x0000000833397824 */ /* 0x000fe200078e00ff */
[----:B------:R-:W-:Y:S02]  /*2c680*/  SHF.L.W.U32.HI R0, R0, 0x1, R0 ;  /* 0x0000000100007819 */ /* 0x000fe40000010e00 */
[----:B------:R-:W-:-:S03]  /*2c690*/  SHF.L.W.U32.HI R10, R10, 0x3, R10 ;  /* 0x000000030a0a7819 */ /* 0x000fc60000010e0a */
[----:B------:R-:W-:Y:S01]  /*2c6a0*/  IMAD.SHL.U32 R56, R0, 0x80, RZ ;  /* 0x0000008000387824 */ /* 0x000fe200078e00ff */
[----:B------:R-:W-:Y:S02]  /*2c6b0*/  LOP3.LUT R58, R10, R38, R57, 0x96, !PT ;  /* 0x000000260a3a7212 */ /* 0x000fe400078e9639 */
[----:B------:R-:W-:Y:S02]  /*2c6c0*/  SHF.L.W.U32.HI R38, R5, 0xd, R5 ;  /* 0x0000000d05267819 */ /* 0x000fe40000010e05 */
[----:B------:R-:W-:Y:S02]  /*2c6d0*/  LOP3.LUT R9, R9, R8, RZ, 0x3c, !PT ;  /* 0x0000000809097212 */ /* 0x000fe400078e3cff */
[----:B------:R-:W-:Y:S01]  /*2c6e0*/  LOP3.LUT R42, R42, R41, RZ, 0x3c, !PT ;  /* 0x000000292a2a7212 */ /* 0x000fe200078e3cff */
[----:B------:R-:W-:Y:S01]  /*2c6f0*/  IMAD.SHL.U32 R59, R38, 0x8, RZ ;  /* 0x00000008263b7824 */ /* 0x000fe200078e00ff */
[----:B------:R-:W-:Y:S02]  /*2c700*/  LOP3.LUT R47, R49, R56, R50, 0x96, !PT ;  /* 0x00000038312f7212 */ /* 0x000fe400078e9632 */
[----:B------:R-:W-:-:S02]  /*2c710*/  SHF.L.W.U32.HI R48, R48, 0xd, R48 ;  /* 0x0000000d30307819 */ /* 0x000fc40000010e30 */
[----:B------:R-:W-:Y:S02]  /*2c720*/  SHF.L.W.U32.HI R50, R9, 0x3, R9 ;  /* 0x0000000309327819 */ /* 0x000fe40000010e09 */
[----:B------:R-:W-:Y:S02]  /*2c730*/  SHF.L.W.U32.HI R42, R42, 0x3, R42 ;  /* 0x000000032a2a7819 */ /* 0x000fe40000010e2a */
[----:B------:R-:W-:Y:S02]  /*2c740*/  SHF.L.W.U32.HI R9, R6, 0xd, R6 ;  /* 0x0000000d06097819 */ /* 0x000fe40000010e06 */
[----:B------:R-:W-:Y:S01]  /*2c750*/  LOP3.LUT R37, R37, R54, RZ, 0x3c, !PT ;  /* 0x0000003625257212 */ /* 0x000fe200078e3cff */
[----:B------:R-:W-:Y:S01]  /*2c760*/  IMAD.SHL.U32 R57, R48, 0x8, RZ ;  /* 0x0000000830397824 */ /* 0x000fe200078e00ff */
[----:B------:R-:W-:Y:S01]  /*2c770*/  LOP3.LUT R59, R42, R46, R59, 0x96, !PT ;  /* 0x0000002e2a3b7212 */ /* 0x000fe200078e963b */
[----:B------:R-:W-:Y:S01]  /*2c780*/  IMAD.SHL.U32 R46, R9, 0x8, RZ ;  /* 0x00000008092e7824 */ /* 0x000fe200078e00ff */
[----:B------:R-:W-:-:S02]  /*2c790*/  LOP3.LUT R6, R10, R51, R8, 0x96, !PT ;  /* 0x000000330a067212 */ /* 0x000fc400078e9608 */
[----:B------:R-:W-:Y:S02]  /*2c7a0*/  SHF.L.W.U32.HI R56, R37, 0x3, R37 ;  /* 0x0000000325387819 */ /* 0x000fe40000010e25 */
[----:B------:R-:W-:Y:S02]  /*2c7b0*/  LOP3.LUT R58, RZ, R58, RZ, 0x33, !PT ;  /* 0x0000003aff3a7212 */ /* 0x000fe400078e33ff */
[----:B------:R-:W-:Y:S02]  /*2c7c0*/  SHF.L.W.U32.HI R37, R4, 0xd, R4 ;  /* 0x0000000d04257819 */ /* 0x000fe40000010e04 */
[----:B------:R-:W-:Y:S02]  /*2c7d0*/  LOP3.LUT R57, R50, R11, R57, 0x96, !PT ;  /* 0x0000000b32397212 */ /* 0x000fe400078e9639 */
[----:B------:R-:W-:Y:S02]  /*2c7e0*/  SHF.L.W.U32.HI R6, R6, 0x1, R6 ;  /* 0x0000000106067819 */ /* 0x000fe40000010e06 */
[----:B------:R-:W-:Y:S01]  /*2c7f0*/  LOP3.LUT R46, R56, R7, R46, 0x96, !PT ;  /* 0x00000007382e7212 */ /* 0x000fe200078e962e */
[----:B------:R-:W-:Y:S01]  /*2c800*/  IMAD.SHL.U32 R7, R37, 0x8, RZ ;  /* 0x0000000825077824 */ /* 0x000fe200078e00ff */
[----:B------:R-:W-:-:S02]  /*2c810*/  SHF.L.W.U32.HI R11, R58, 0x7, R58 ;  /* 0x000000073a0b7819 */ /* 0x000fc40000010e3a */
[----:B------:R-:W-:Y:S02]  /*2c820*/  LOP3.LUT R58, R50, R48, R54, 0x96, !PT ;  /* 0x00000030323a7212 */ /* 0x000fe400078e9636 */
[----:B------:R-:W-:Y:S01]  /*2c830*/  SHF.L.W.U32.HI R54, R43, 0x3, R43 ;  /* 0x000000032b367819 */ /* 0x000fe20000010e2b */
[----:B------:R-:W-:Y:S01]  /*2c840*/  IMAD.SHL.U32 R5, R6, 0x80, RZ ;  /* 0x0000008006057824 */ /* 0x000fe200078e00ff */
[----:B------:R-:W-:Y:S02]  /*2c850*/  LOP3.LUT R57, RZ, R57, RZ, 0x33, !PT ;  /* 0x00000039ff397212 */ /* 0x000fe400078e33ff */
[----:B------:R-:W-:Y:S02]  /*2c860*/  LOP3.LUT R55, R42, R38, R55, 0x96, !PT ;  /* 0x000000262a377212 */ /* 0x000fe400078e9637 */
[----:B------:R-:W-:Y:S02]  /*2c870*/  LOP3.LUT R4, R54, R44, R7, 0x96, !PT ;  /* 0x0000002c36047212 */ /* 0x000fe400078e9607 */
[----:B------:R-:W-:-:S02]  /*2c880*/  LOP3.LUT R59, RZ, R59, RZ, 0x33, !PT ;  /* 0x0000003bff3b7212 */ /* 0x000fc400078e33ff */
[----:B------:R-:W-:Y:S02]  /*2c890*/  SHF.L.W.U32.HI R7, R57, 0x7, R57 ;  /* 0x0000000739077819 */ /* 0x000fe40000010e39 */
[----:B------:R-:W-:Y:S02]  /*2c8a0*/  LOP3.LUT R41, R54, R37, R41, 0x96, !PT ;  /* 0x0000002536297212 */ /* 0x000fe400078e9629 */
[----:B------:R-:W-:Y:S02]  /*2c8b0*/  SHF.L.W.U32.HI R57, R55, 0x1, R55 ;  /* 0x0000000137397819 */ /* 0x000fe40000010e37 */
[----:B------:R-:W-:Y:S02]  /*2c8c0*/  LOP3.LUT R5, R11, R5, R10, 0x96, !PT ;  /* 0x000000050b057212 */ /* 0x000fe400078e960a */
[----:B------:R-:W-:Y:S02]  /*2c8d0*/  SHF.L.W.U32.HI R58, R58, 0x1, R58 ;  /* 0x000000013a3a7819 */ /* 0x000fe40000010e3a */
[----:B------:R-:W-:-:S02]  /*2c8e0*/  LOP3.LUT R10, R56, R9, R52, 0x96, !PT ;  /* 0x00000009380a7212 */ /* 0x000fc400078e9634 */
[----:B------:R-:W-:Y:S02]  /*2c8f0*/  SHF.L.W.U32.HI R43, R59, 0x7, R59 ;  /* 0x000000073b2b7819 */ /* 0x000fe40000010e3b */
[----:B------:R-:W-:Y:S02]  /*2c900*/  LOP3.LUT R46, RZ, R46, RZ, 0x33, !PT ;  /* 0x0000002eff2e7212 */ /* 0x000fe400078e33ff */
[----:B------:R-:W-:Y:S01]  /*2c910*/  SHF.L.W.U32.HI R59, R41, 0x1, R41 ;  /* 0x00000001293b7819 */ /* 0x000fe20000010e29 */
[----:B------:R-:W-:Y:S01]  /*2c920*/  IMAD.SHL.U32 R44, R57, 0x80, RZ ;  /* 0x00000080392c7824 */ /* 0x000fe200078e00ff */
[----:B------:R-:W-:Y:S01]  /*2c930*/  LOP3.LUT R4, RZ, R4, RZ, 0x33, !PT ;  /* 0x00000004ff047212 */ /* 0x000fe200078e33ff */
[----:B------:R-:W-:Y:S01]  /*2c940*/  IMAD.SHL.U32 R8, R58, 0x80, RZ ;  /* 0x000000803a087824 */ /* 0x000fe200078e00ff */
[----:B------:R-:W-:Y:S02]  /*2c950*/  SHF.L.W.U32.HI R10, R10, 0x1, R10 ;  /* 0x000000010a0a7819 */ /* 0x000fe40000010e0a */
[----:B------:R-:W-:-:S02]  /*2c960*/  SHF.L.W.U32.HI R46, R46, 0x7, R46 ;  /* 0x000000072e2e7819 */ /* 0x000fc40000010e2e */
[----:B------:R-:W-:Y:S01]  /*2c970*/  LOP3.LUT R48, R7, R58, R48, 0x96, !PT ;  /* 0x0000003a07307212 */ /* 0x000fe200078e9630 */
[----:B------:R-:W-:Y:S01]  /*2c980*/  IMAD.SHL.U32 R41, R59, 0x80, RZ ;  /* 0x000000803b297824 */ /* 0x000fe200078e00ff */
[----:B------:R-:W-:Y:S02]  /*2c990*/  LOP3.LUT R53, R36, R40, R53, 0x96, !PT ;  /* 0x0000002824357212 */ /* 0x000fe400078e9635 */
[----:B------:R-:W-:Y:S02]  /*2c9a0*/  SHF.L.W.U32.HI R4, R4, 0x7, R4 ;  /* 0x0000000704047819 */ /* 0x000fe40000010e04 */
[----:B------:R-:W-:Y:S02]  /*2c9b0*/  LOP3.LUT R44, R43, R44, R42, 0x96, !PT ;  /* 0x0000002c2b2c7212 */ /* 0x000fe400078e962a */
[----:B------:R-:W-:Y:S02]  /*2c9c0*/  LOP3.LUT R9, R46, R10, R9, 0x96, !PT ;  /* 0x0000000a2e097212 */ /* 0x000fe400078e9609 */
[----:B------:R-:W-:-:S02]  /*2c9d0*/  SHF.L.W.U32.HI R48, R48, 0x5, R48 ;  /* 0x0000000530307819 */ /* 0x000fc40000010e30 */
[----:B------:R-:W-:Y:S02]  /*2c9e0*/  LOP3.LUT R8, R7, R8, R50, 0x96, !PT ;  /* 0x0000000807087212 */ /* 0x000fe400078e9632 */
[----:B------:R-:W-:Y:S02]  /*2c9f0*/  SHF.L.W.U32.HI R42, R58, 0xd, R58 ;  /* 0x0000000d3a2a7819 */ /* 0x000fe40000010e3a */
[----:B------:R-:W-:Y:S02]  /*2ca00*/  SHF.L.W.U32.HI R50, R53, 0x5, R53 ;  /* 0x0000000535327819 */ /* 0x000fe40000010e35 */
[----:B------:R-:W-:Y:S02]  /*2ca10*/  LOP3.LUT R38, R43, R57, R38, 0x96, !PT ;  /* 0x000000392b267212 */ /* 0x000fe400078e9626 */
[----:B------:R-:W-:Y:S02]  /*2ca20*/  LOP3.LUT R41, R4, R41, R54, 0x96, !PT ;  /* 0x0000002904297212 */ /* 0x000fe400078e9636 */
[----:B------:R-:W-:-:S02]  /*2ca30*/  SHF.L.W.U32.HI R54, R9, 0x5, R9 ;  /* 0x0000000509367819 */ /* 0x000fc40000010e09 */
[----:B------:R-:W-:Y:S01]  /*2ca40*/  SHF.L.W.U32.HI R53, R48, 0xd, R48 ;  /* 0x0000000d30357819 */ /* 0x000fe20000010e30 */
[----:B------:R-:W-:Y:S01]  /*2ca50*/  IMAD.SHL.U32 R55, R10, 0x80, RZ ;  /* 0x000000800a377824 */ /* 0x000fe200078e00ff */
[----:B------:R-:W-:Y:S01]  /*2ca60*/  LOP3.LUT R9, R4, R59, R37, 0x96, !PT ;  /* 0x0000003b04097212 */ /* 0x000fe200078e9625 */
[----:B------:R-:W-:Y:S01]  /*2ca70*/  IMAD.SHL.U32 R48, R42, 0x8, RZ ;  /* 0x000000082a307824 */ /* 0x000fe200078e00ff */
[----:B------:R-:W-:Y:S02]  /*2ca80*/  SHF.L.W.U32.HI R37, R50, 0x3, R50 ;  /* 0x0000000332257819 */ /* 0x000fe40000010e32 */
[----:B------:R-:W-:Y:S02]  /*2ca90*/  SHF.L.W.U32.HI R38, R38, 0x5, R38 ;  /* 0x0000000526267819 */ /* 0x000fe40000010e26 */
[----:B------:R-:W-:Y:S01]  /*2caa0*/  SHF.L.W.U32.HI R59, R59, 0x3, R59 ;  /* 0x000000033b3b7819 */ /* 0x000fe20000010e3b */
[----:B------:R-:W-:Y:S01]  /*2cab0*/  IMAD.SHL.U32 R50, R53, 0x8, RZ ;  /* 0x0000000835327824 */ /* 0x000fe200078e00ff */
[----:B------:R-:W-:-:S02]  /*2cac0*/  LOP3.LUT R38, R37, R53, R38, 0x96, !PT ;  /* 0x0000003525267212 */ /* 0x000fc400078e9626 */
[----:B------:R-:W-:Y:S02]  /*2cad0*/  LOP3.LUT R52, R46, R55, R56, 0x96, !PT ;  /* 0x000000372e347212 */ /* 0x000fe400078e9638 */
[----:B------:R-:W-:Y:S02]  /*2cae0*/  LOP3.LUT R48, R59, R48, R40, 0x96, !PT ;  /* 0x000000303b307212 */ /* 0x000fe400078e9628 */
[C---:B------:R-:W-:Y:S02]  /*2caf0*/  LOP3.LUT R40, R49.reuse, R0, R45, 0x96, !PT ;  /* 0x0000000031287212 */ /* 0x040fe400078e962d */
[----:B------:R-:W-:Y:S02]  /*2cb00*/  SHF.L.W.U32.HI R55, R49, 0xd, R49 ;  /* 0x0000000d31377819 */ /* 0x000fe40000010e31 */
[----:B------:R-:W-:Y:S02]  /*2cb10*/  LOP3.LUT R49, R14, R12, R13, 0x96, !PT ;  /* 0x0000000c0e317212 */ /* 0x000fe400078e960d */
[----:B------:R-:W-:-:S02]  /*2cb20*/  LOP3.LUT R50, R37, R50, R54, 0x96, !PT ;  /* 0x0000003225327212 */ /* 0x000fc400078e9636 */
[----:B------:R-:W-:Y:S02]  /*2cb30*/  SHF.L.W.U32.HI R13, R38, 0x1, R38 ;  /* 0x00000001260d7819 */ /* 0x000fe40000010e26 */
[----:B------:R-:W-:Y:S02]  /*2cb40*/  SHF.L.W.U32.HI R56, R47, 0x16, R47 ;  /* 0x000000162f387819 */ /* 0x000fe40000010e2f */
[----:B------:R-:W-:Y:S01]  /*2cb50*/  SHF.L.W.U32.HI R38, R50, 0x7, R50 ;  /* 0x0000000732267819 */ /* 0x000fe20000010e32 */
[----:B------:R-:W-:Y:S01]  /*2cb60*/  IMAD.SHL.U32 R50, R13, 0x80, RZ ;  /* 0x000000800d327824 */ /* 0x000fe200078e00ff */
[----:B------:R-:W-:Y:S02]  /*2cb70*/  SHF.L.W.U32.HI R56, R56, 0xd, R56 ;  /* 0x0000000d38387819 */ /* 0x000fe40000010e38 */
[----:B------:R-:W-:Y:S02]  /*2cb80*/  SHF.L.W.U32.HI R41, R41, 0x16, R41 ;  /* 0x0000001629297819 */ /* 0x000fe40000010e29 */
[----:B------:R-:W-:-:S02]  /*2cb90*/  SHF.L.W.U32.HI R45, R11, 0x3, R11 ;  /* 0x000000030b2d7819 */ /* 0x000fc40000010e0b */
        /* <DEDUP_REMOVED lines=15> */
[----:B------:R-:W-:Y:S01]  /*2cc90*/  SHF.L.W.U32.HI R5, R46, 0x7, R46 ;  /* 0x000000072e057819 */ /* 0x000fe20000010e2e */
[----:B------:R-:W-:Y:S01]  /*2cca0*/  IMAD.SHL.U32 R46, R37, 0x80, RZ ;  /* 0x00000080252e7824 */ /* 0x000fe200078e00ff */
        /* <DEDUP_REMOVED lines=9> */
[----:B------:R-:W-:Y:S02]  /*2cd40*/  SHF.L.W.U32.HI R45, R45, 0x16, R45 ;  /* 0x000000162d2d7819 */ /* 0x000fe40000010e2d */
[----:B------:R-:W-:Y:S02]  /*2cd50*/  SHF.L.W.U32.HI R49, R47, 0x16, R47 ;  /* 0x000000162f317819 */ /* 0x000fe40000010e2f */
[----:B------:R-:W-:-:S02]  /*2cd60*/  SHF.L.W.U32.HI R14, R14, 0x16, R14 ;  /* 0x000000160e0e7819 */ /* 0x000fc40000010e0e */
[----:B-1----:R-:W-:Y:S02]  /*2cd70*/  LOP3.LUT R41, R41, UR4, RZ, 0x3c, !PT ;  /* 0x0000000429297c12 */ /* 0x002fe4000f8e3cff */
[----:B---3--:R-:W-:Y:S02]  /*2cd80*/  LOP3.LUT R46, R46, UR24, RZ, 0x3c, !PT ;  /* 0x000000182e2e7c12 */ /* 0x008fe4000f8e3cff */
[----:B------:R-:W-:Y:S02]  /*2cd90*/  SHF.L.W.U32.HI R59, R59, 0x16, R59 ;  /* 0x000000163b3b7819 */ /* 0x000fe40000010e3b */
[----:B--2---:R-:W-:Y:S02]  /*2cda0*/  LOP3.LUT R60, R45, UR32, RZ, 0x3c, !PT ;  /* 0x000000202d3c7c12 */ /* 0x004fe4000f8e3cff */
[----:B------:R-:W-:Y:S02]  /*2cdb0*/  LOP3.LUT R44, R43, UR33, RZ, 0x3c, !PT ;  /* 0x000000212b2c7c12 */ /* 0x000fe4000f8e3cff */
[----:B------:R-:W-:-:S02]  /*2cdc0*/  LOP3.LUT R49, R49, UR5, RZ, 0x3c, !PT ;  /* 0x0000000531317c12 */ /* 0x000fc4000f8e3cff */
[----:B------:R-:W-:Y:S02]  /*2cdd0*/  LOP3.LUT R47, R14, UR25, RZ, 0x3c, !PT ;  /* 0x000000190e2f7c12 */ /* 0x000fe4000f8e3cff */
[----:B----4-:R-:W-:Y:S02]  /*2cde0*/  LOP3.LUT R58, R59, UR12, RZ, 0x3c, !PT ;  /* 0x0000000c3b3a7c12 */ /* 0x010fe4000f8e3cff */
[-C--:B------:R-:W-:Y:S02]  /*2cdf0*/  LOP3.LUT R45, R60, R46.reuse, R41, 0x78, !PT ;  /* 0x0000002e3c2d7212 */ /* 0x080fe400078e7829 */
[----:B------:R-:W-:Y:S02]  /*2ce00*/  LOP3.LUT R12, R12, UR13, RZ, 0x3c, !PT ;  /* 0x0000000d0c0c7c12 */ /* 0x000fe4000f8e3cff */
[----:B------:R-:W-:Y:S02]  /*2ce10*/  LOP3.LUT R43, R44, R47, R49, 0x78, !PT ;  /* 0x0000002f2c2b7212 */ /* 0x000fe400078e7831 */
[----:B------:R-:W-:-:S02]  /*2ce20*/  LOP3.LUT R14, R45, R46, R58, 0x96, !PT ;  /* 0x0000002e2d0e7212 */ /* 0x000fc400078e963a */
[----:B------:R-:W-:Y:S02]  /*2ce30*/  LOP3.LUT R60, R58, R60, R41, 0x1e, !PT ;  /* 0x0000003c3a3c7212 */ /* 0x000fe400078e1e29 */
[----:B------:R-:W-:Y:S02]  /*2ce40*/  LOP3.LUT R58, R12, R44, R49, 0x1e, !PT ;  /* 0x0000002c0c3a7212 */ /* 0x000fe400078e1e31 */
[----:B------:R-:W-:Y:S02]  /*2ce50*/  LOP3.LUT R47, R43, R47, R12, 0x96, !PT ;  /* 0x0000002f2b2f7212 */ /* 0x000fe400078e960c */
[----:B------:R-:W-:Y:S02]  /*2ce60*/  LOP3.LUT R12, R14, R41, RZ, 0x3c, !PT ;  /* 0x000000290e0c7212 */ /* 0x000fe400078e3cff */
[C---:B------:R-:W-:Y:S02]  /*2ce70*/  LOP3.LUT R44, R60.reuse, R14, R41, 0xf6, !PT ;  /* 0x0000000e3c2c7212 */ /* 0x040fe400078ef629 */
[----:B------:R-:W-:-:S02]  /*2ce80*/  LOP3.LUT R46, R60, R12, R45, 0x6c, !PT ;  /* 0x0000000c3c2e7212 */ /* 0x000fc400078e6c2d */
[----:B------:R-:W-:Y:S02]  /*2ce90*/  LOP3.LUT R51, R47, R49, RZ, 0x3c, !PT ;  /* 0x000000312f337212 */ /* 0x000fe400078e3cff */
[----:B------:R-:W-:Y:S02]  /*2cea0*/  LOP3.LUT R12, R60, R12, R45, 0x9c, !PT ;  /* 0x0000000c3c0c7212 */ /* 0x000fe400078e9c2d */
[----:B------:R-:W-:Y:S02]  /*2ceb0*/  LOP3.LUT R45, R44, R45, RZ, 0x3c, !PT ;  /* 0x0000002d2c2d7212 */ /* 0x000fe400078e3cff */
[C---:B------:R-:W-:Y:S02]  /*2cec0*/  LOP3.LUT R44, R58.reuse, R47, R49, 0xf6, !PT ;  /* 0x0000002f3a2c7212 */ /* 0x040fe400078ef631 */
[CCC-:B------:R-:W-:Y:S02]  /*2ced0*/  LOP3.LUT R49, R58.reuse, R51.reuse, R43.reuse, 0x6c, !PT ;  /* 0x000000333a317212 */ /* 0x1c0fe400078e6c2b */
[----:B------:R-:W-:-:S02]  /*2cee0*/  LOP3.LUT R51, R58, R51, R43, 0x9c, !PT ;  /* 0x000000333a337212 */ /* 0x000fc400078e9c2b */
[----:B------:R-:W-:Y:S02]  /*2cef0*/  SHF.L.W.U32.HI R59, R40, 0x5, R40 ;  /* 0x00000005283b7819 */ /* 0x000fe40000010e28 */
[----:B------:R-:W-:Y:S02]  /*2cf00*/  LOP3.LUT R40, R4, UR34, RZ, 0x3c, !PT ;  /* 0x0000002204287c12 */ /* 0x000fe4000f8e3cff */
[C---:B------:R-:W-:Y:S02]  /*2cf10*/  LOP3.LUT R56, R5.reuse, R35, R56, 0x96, !PT ;  /* 0x0000002305387212 */ /* 0x040fe400078e9638 */
[----:B------:R-:W-:Y:S02]  /*2cf20*/  LOP3.LUT R58, R5, UR26, RZ, 0x3c, !PT ;  /* 0x0000001a053a7c12 */ /* 0x000fe4000f8e3cff */
[----:B------:R-:W1:Y:S01]  /*2cf30*/  LDC.64 R4, c[0x3][RZ] ;  /* 0x00c00000ff047b82 */ /* 0x000e620000000a00 */
[----:B------:R-:W-:Y:S02]  /*2cf40*/  LOP3.LUT R59, R59, UR6, RZ, 0x3c, !PT ;  /* 0x000000063b3b7c12 */ /* 0x000fe4000f8e3cff */
[----:B------:R-:W-:-:S02]  /*2cf50*/  LOP3.LUT R57, R48, R11, R42, 0x96, !PT ;  /* 0x0000000b30397212 */ /* 0x000fc400078e962a */
[----:B------:R-:W-:Y:S02]  /*2cf60*/  LOP3.LUT R42, R48, UR14, RZ, 0x3c, !PT ;  /* 0x0000000e302a7c12 */ /* 0x000fe4000f8e3cff */
[-C--:B------:R-:W-:Y:S02]  /*2cf70*/  LOP3.LUT R41, R40, R58.reuse, R59, 0x78, !PT ;  /* 0x0000003a28297212 */ /* 0x080fe400078e783b */
[----:B------:R-:W-:Y:S02]  /*2cf80*/  LOP3.LUT R55, R50, R37, R55, 0x96, !PT ;  /* 0x0000002532377212 */ /* 0x000fe400078e9637 */
[----:B------:R-:W-:Y:S02]  /*2cf90*/  LOP3.LUT R48, R41, R58, R42, 0x96, !PT ;  /* 0x0000003a29307212 */ /* 0x000fe400078e962a */
[----:B------:R-:W-:Y:S02]  /*2cfa0*/  LOP3.LUT R58, R42, R40, R59, 0x1e, !PT ;  /* 0x000000282a3a7212 */ /* 0x000fe400078e1e3b */
[----:B------:R-:W-:-:S02]  /*2cfb0*/  LOP3.LUT R53, R38, R13, R53, 0x96, !PT ;  /* 0x0000000d26357212 */ /* 0x000fc400078e9635 */
[----:B------:R-:W-:Y:S02]  /*2cfc0*/  SHF.L.W.U32.HI R54, R54, 0x5, R54 ;  /* 0x0000000536367819 */ /* 0x000fe40000010e36 */
[----:B------:R-:W-:Y:S02]  /*2cfd0*/  LOP3.LUT R42, R44, R43, RZ, 0x3c, !PT ;  /* 0x0000002b2c2a7212 */ /* 0x000fe400078e3cff */
[----:B------:R-:W-:Y:S02]  /*2cfe0*/  SHF.L.W.U32.HI R52, R52, 0x16, R52 ;  /* 0x0000001634347819 */ /* 0x000fe40000010e34 */
[----:B------:R-:W-:Y:S02]  /*2cff0*/  SHF.L.W.U32.HI R55, R55, 0x5, R55 ;  /* 0x0000000537377819 */ /* 0x000fe40000010e37 */
[----:B------:R-:W-:Y:S02]  /*2d000*/  LOP3.LUT R43, R48, R59, RZ, 0x3c, !PT ;  /* 0x0000003b302b7212 */ /* 0x000fe400078e3cff */
[----:B------:R-:W-:-:S02]  /*2d010*/  LOP3.LUT R44, R58, R48, R59, 0xf6, !PT ;  /* 0x000000303a2c7212 */ /* 0x000fc400078ef63b */
[----:B------:R-:W-:Y:S02]  /*2d020*/  SHF.L.W.U32.HI R59, R53, 0x5, R53 ;  /* 0x00000005353b7819 */ /* 0x000fe40000010e35 */
[----:B-1----:R-:W-:Y:S02]  /*2d030*/  LOP3.LUT R53, R54, 0x4, R5, 0x96, !PT ;  /* 0x0000000436357812 */ /* 0x002fe400078e9605 */
[----:B------:R-:W-:Y:S02]  /*2d040*/  SHF.L.W.U32.HI R57, R57, 0x5, R57 ;  /* 0x0000000539397819 */ /* 0x000fe40000010e39 */
[----:B0-----:R-:W-:Y:S02]  /*2d050*/  LOP3.LUT R54, R52, UR21, RZ, 0x3c, !PT ;  /* 0x0000001534367c12 */ /* 0x001fe4000f8e3cff */
[----:B-----5:R-:W-:Y:S02]  /*2d060*/  LOP3.LUT R55, R55, UR29, RZ, 0x3c, !PT ;  /* 0x0000001d37377c12 */ /* 0x020fe4000f8e3cff */
[----:B------:R-:W-:-:S02]  /*2d070*/  LOP3.LUT R52, R57, UR9, RZ, 0x3c, !PT ;  /* 0x0000000939347c12 */ /* 0x000fc4000f8e3cff */
[--C-:B------:R-:W-:Y:S02]  /*2d080*/  LOP3.LUT R57, R55, R54, R53.reuse, 0x78, !PT ;  /* 0x0000003637397212 */ /* 0x100fe400078e7835 */
[----:B------:R-:W-:Y:S02]  /*2d090*/  LOP3.LUT R5, R59, R4, RZ, 0x3c, !PT ;  /* 0x000000043b057212 */ /* 0x000fe400078e3cff */
[----:B------:R-:W-:Y:S02]  /*2d0a0*/  SHF.L.W.U32.HI R56, R56, 0x5, R56 ;  /* 0x0000000538387819 */ /* 0x000fe40000010e38 */
[----:B------:R-:W-:Y:S02]  /*2d0b0*/  LOP3.LUT R4, R52, R55, R53, 0x1e, !PT ;  /* 0x0000003734047212 */ /* 0x000fe400078e1e35 */
[----:B------:R-:W-:Y:S02]  /*2d0c0*/  LOP3.LUT R52, R57, R54, R52, 0x96, !PT ;  /* 0x0000003639347212 */ /* 0x000fe400078e9634 */
[----:B------:R-:W-:-:S02]  /*2d0d0*/  LOP3.LUT R54, R36, UR28, RZ, 0x3c, !PT ;  /* 0x0000001c24367c12 */ /* 0x000fc4000f8e3cff */
[----:B------:R-:W-:Y:S02]  /*2d0e0*/  LOP3.LUT R36, R56, UR20, RZ, 0x3c, !PT ;  /* 0x0000001438247c12 */ /* 0x000fe4000f8e3cff */
[----:B------:R-:W-:Y:S02]  /*2d0f0*/  LOP3.LUT R56, R10, UR8, RZ, 0x3c, !PT ;  /* 0x000000080a387c12 */ /* 0x000fe4000f8e3cff */
[--C-:B------:R-:W-:Y:S02]  /*2d100*/  LOP3.LUT R55, R54, R36, R5.reuse, 0x78, !PT ;  /* 0x0000002436377212 */ /* 0x100fe400078e7805 */
[----:B------:R-:W-:Y:S02]  /*2d110*/  LOP3.LUT R10, R56, R54, R5, 0x1e, !PT ;  /* 0x00000036380a7212 */ /* 0x000fe400078e1e05 */
[----:B------:R-:W-:Y:S02]  /*2d120*/  LOP3.LUT R56, R55, R36, R56, 0x96, !PT ;  /* 0x0000002437387212 */ /* 0x000fe400078e9638 */
[----:B------:R-:W-:-:S02]  /*2d130*/  LOP3.LUT R36, R52, R53, RZ, 0x3c, !PT ;  /* 0x0000003534247212 */ /* 0x000fc400078e3cff */
[CCC-:B------:R-:W-:Y:S02]  /*2d140*/  LOP3.LUT R40, R58.reuse, R43.reuse, R41.reuse, 0x6c, !PT ;  /* 0x0000002b3a287212 */ /* 0x1c0fe400078e6c29 */
[----:B------:R-:W-:Y:S02]  /*2d150*/  LOP3.LUT R43, R58, R43, R41, 0x9c, !PT ;  /* 0x0000002b3a2b7212 */ /* 0x000fe400078e9c29 */
[C---:B------:R-:W-:Y:S02]  /*2d160*/  LOP3.LUT R54, R4.reuse, R36, R57, 0x6c, !PT ;  /* 0x0000002404367212 */ /* 0x040fe400078e6c39 */
[C---:B------:R-:W-:Y:S02]  /*2d170*/  LOP3.LUT R58, R4.reuse, R52, R53, 0xf6, !PT ;  /* 0x00000034043a7212 */ /* 0x040fe400078ef635 */
[----:B------:R-:W-:Y:S02]  /*2d180*/  LOP3.LUT R36, R4, R36, R57, 0x9c, !PT ;  /* 0x0000002404247212 */ /* 0x000fe400078e9c39 */
[----:B------:R-:W-:-:S02]  /*2d190*/  LOP3.LUT R4, R56, R5, RZ, 0x3c, !PT ;  /* 0x0000000538047212 */ /* 0x000fc400078e3cff */
[----:B------:R-:W-:Y:S02]  /*2d1a0*/  LOP3.LUT R57, R58, R57, RZ, 0x3c, !PT ;  /* 0x000000393a397212 */ /* 0x000fe400078e3cff */
[C---:B------:R-:W-:Y:S02]  /*2d1b0*/  LOP3.LUT R58, R10.reuse, R56, R5, 0xf6, !PT ;  /* 0x000000380a3a7212 */ /* 0x040fe400078ef605 */
[CCC-:B------:R-:W-:Y:S02]  /*2d1c0*/  LOP3.LUT R53, R10.reuse, R4.reuse, R55.reuse, 0x6c, !PT ;  /* 0x000000040a357212 */ /* 0x1c0fe400078e6c37 */
[----:B------:R-:W-:Y:S02]  /*2d1d0*/  LOP3.LUT R10, R10, R4, R55, 0x9c, !PT ;  /* 0x000000040a0a7212 */ /* 0x000fe400078e9c37 */
[----:B------:R-:W-:-:S04]  /*2d1e0*/  SHF.L.W.U32.HI R4, R39, 0x16, R39 ;  /* 0x0000001627047819 */ /* 0x000fc80000010e27 */
[----:B------:R-:W-:Y:S01]  /*2d1f0*/  LOP3.LUT R59, R4, UR27, RZ, 0x3c, !PT ;  /* 0x0000001b043b7c12 */ /* 0x000fe2000f8e3cff */
[----:B------:R-:W0:Y:S01]  /*2d200*/  LDCU.128 UR24, c[0x3][0x160] ;  /* 0x00c02c00ff1877ac */ /* 0x000e220008000c00 */
[----:B------:R-:W1:Y:S01]  /*2d210*/  LDC.64 R4, c[0x3][0x8] ;  /* 0x00c00200ff047b82 */ /* 0x000e620000000a00 */
[----:B------:R-:W-:Y:S02]  /*2d220*/  LOP3.LUT R55, R58, R55, RZ, 0x3c, !PT ;  /* 0x000000373a377212 */ /* 0x000fe400078e3cff */
[----:B------:R-:W-:Y:S01]  /*2d230*/  LOP3.LUT R39, R38, UR7, RZ, 0x3c, !PT ;  /* 0x0000000726277c12 */ /* 0x000fe2000f8e3cff */
[----:B------:R-:W2:Y:S01]  /*2d240*/  LDCU.128 UR4, c[0x3][0x10] ;  /* 0x00c00200ff0477ac */ /* 0x000ea20008000c00 */
[----:B------:R-:W-:Y:S02]  /*2d250*/  LOP3.LUT R58, R50, UR35, RZ, 0x3c, !PT ;  /* 0x00000023323a7c12 */ /* 0x000fe4000f8e3cff */
[----:B------:R-:W-:Y:S01]  /*2d260*/  LOP3.LUT R38, R0, UR15, RZ, 0x3c, !PT ;  /* 0x0000000f00267c12 */ /* 0x000fe2000f8e3cff */
[----:B------:R-:W3:Y:S01]  /*2d270*/  LDCU.128 UR12, c[0x3][0x50] ;  /* 0x00c00a00ff0c77ac */ /* 0x000ee20008000c00 */
[----:B------:R-:W-:-:S04]  /*2d280*/  LOP3.LUT R50, R58, R59, R39, 0x78, !PT ;  /* 0x0000003b3a327212 */ /* 0x000fc800078e7827 */
[----:B------:R-:W-:Y:S02]  /*2d290*/  LOP3.LUT R0, R50, R59, R38, 0x96, !PT ;  /* 0x0000003b32007212 */ /* 0x000fe400078e9626 */
[--C-:B------:R-:W-:Y:S02]  /*2d2a0*/  LOP3.LUT R59, R38, R58, R39.reuse, 0x1e, !PT ;  /* 0x0000003a263b7212 */ /* 0x100fe400078e1e27 */
[----:B------:R-:W-:Y:S02]  /*2d2b0*/  LOP3.LUT R44, R44, R41, RZ, 0x3c, !PT ;  /* 0x000000292c2c7212 */ /* 0x000fe400078e3cff */
[----:B------:R-:W-:Y:S02]  /*2d2c0*/  LOP3.LUT R38, R0, R39, RZ, 0x3c, !PT ;  /* 0x0000002700267212 */ /* 0x000fe400078e3cff */
[----:B------:R-:W-:Y:S02]  /*2d2d0*/  LOP3.LUT R41, R59, R0, R39, 0xf6, !PT ;  /* 0x000000003b297212 */ /* 0x000fe400078ef627 */
[----:B------:R-:W-:-:S02]  /*2d2e0*/  SHF.L.W.U32.HI R8, R8, 0x16, R8 ;  /* 0x0000001608087819 */ /* 0x000fc40000010e08 */
[CCC-:B------:R-:W-:Y:S02]  /*2d2f0*/  LOP3.LUT R39, R59.reuse, R38.reuse, R50.reuse, 0x6c, !PT ;  /* 0x000000263b277212 */ /* 0x1c0fe400078e6c32 */
[----:B------:R-:W-:Y:S02]  /*2d300*/  LOP3.LUT R38, R59, R38, R50, 0x9c, !PT ;  /* 0x000000263b267212 */ /* 0x000fe400078e9c32 */
[----:B------:R-:W-:Y:S02]  /*2d310*/  LOP3.LUT R41, R41, R50, RZ, 0x3c, !PT ;  /* 0x0000003229297212 */ /* 0x000fe400078e3cff */
[----:B-1----:R-:W-:Y:S02]  /*2d320*/  LOP3.LUT R13, R13, R4, RZ, 0x3c, !PT ;  /* 0x000000040d0d7212 */ /* 0x002fe400078e3cff */
[----:B------:R-:W-:Y:S02]  /*2d330*/  SHF.L.W.U32.HI R50, R9, 0x5, R9 ;  /* 0x0000000509327819 */ /* 0x000fe40000010e09 */
[----:B------:R-:W-:-:S02]  /*2d340*/  LOP3.LUT R4, R8, UR22, RZ, 0x3c, !PT ;  /* 0x0000001608047c12 */ /* 0x000fc4000f8e3cff */
[----:B------:R-:W-:Y:S02]  /*2d350*/  LOP3.LUT R8, R37, UR30, RZ, 0x3c, !PT ;  /* 0x0000001e25087c12 */ /* 0x000fe4000f8e3cff */
[----:B------:R-:W-:Y:S02]  /*2d360*/  LOP3.LUT R37, R6, UR10, RZ, 0x3c, !PT ;  /* 0x0000000a06257c12 */ /* 0x000fe4000f8e3cff */
[----:B------:R-:W-:Y:S02]  /*2d370*/  LOP3.LUT R5, R50, R5, RZ, 0x3c, !PT ;  /* 0x0000000532057212 */ /* 0x000fe400078e3cff */
[----:B------:R-:W-:Y:S01]  /*2d380*/  LOP3.LUT R35, R35, UR23, RZ, 0x3c, !PT ;  /* 0x0000001723237c12 */ /* 0x000fe2000f8e3cff */
[----:B------:R-:W1:Y:S01]  /*2d390*/  LDCU.128 UR20, c[0x3][0x70] ;  /* 0x00c00e00ff1477ac */ /* 0x000e620008000c00 */
[----:B------:R-:W-:Y:S02]  /*2d3a0*/  LOP3.LUT R58, R7, UR31, RZ, 0x3c, !PT ;  /* 0x0000001f073a7c12 */ /* 0x000fe4000f8e3cff */
[--C-:B------:R-:W-:Y:S01]  /*2d3b0*/  LOP3.LUT R6, R8, R4, R13.reuse, 0x78, !PT ;  /* 0x0000000408067212 */ /* 0x100fe200078e780d */
[----:B------:R-:W4:Y:S01]  /*2d3c0*/  LDCU.128 UR28, c[0x3][0x170] ;  /* 0x00c02e00ff1c77ac */ /* 0x000f220008000c00 */
[----:B------:R-:W-:-:S02]  /*2d3d0*/  LOP3.LUT R9, R37, R8, R13, 0x1e, !PT ;  /* 0x0000000825097212 */ /* 0x000fc400078e1e0d */
[----:B------:R-:W-:Y:S01]  /*2d3e0*/  LOP3.LUT R8, R11, UR11, RZ, 0x3c, !PT ;  /* 0x0000000b0b087c12 */ /* 0x000fe2000f8e3cff */
[----:B------:R-:W5:Y:S01]  /*2d3f0*/  LDCU.128 UR8, c[0x3][0x30] ;  /* 0x00c00600ff0877ac */ /* 0x000f620008000c00 */
[-C--:B------:R-:W-:Y:S02]  /*2d400*/  LOP3.LUT R50, R58, R35.reuse, R5, 0x78, !PT ;  /* 0x000000233a327212 */ /* 0x080fe400078e7805 */
        /* <DEDUP_REMOVED lines=14> */
[----:B------:R-:W-:-:S03]  /*2d4f0*/  SHF.L.W.U32.HI R37, R43, 0x3, R43 ;  /* 0x000000032b257819 */ /* 0x000fc60000010e2b */
[----:B------:R-:W-:Y:S01]  /*2d500*/  IMAD.SHL.U32 R14, R13, 0x8, RZ ;  /* 0x000000080d0e7824 */ /* 0x000fe200078e00ff */
[----:B------:R-:W-:Y:S02]  /*2d510*/  LOP3.LUT R51, R51, R42, RZ, 0x3c, !PT ;  /* 0x0000002a33337212 */ /* 0x000fe400078e3cff */
[C---:B------:R-:W-:Y:S02]  /*2d520*/  LOP3.LUT R42, R37.reuse, R13, R42, 0x96, !PT ;  /* 0x0000000d252a7212 */ /* 0x040fe400078e962a */
[----:B------:R-:W-:Y:S02]  /*2d530*/  LOP3.LUT R14, R37, R39, R14, 0x96, !PT ;  /* 0x00000027250e7212 */ /* 0x000fe400078e960e */
[----:B------:R-:W-:Y:S02]  /*2d540*/  SHF.L.W.U32.HI R42, R42, 0x1, R42 ;  /* 0x000000012a2a7819 */ /* 0x000fe40000010e2a */
[----:B------:R-:W-:Y:S02]  /*2d550*/  LOP3.LUT R14, RZ, R14, RZ, 0x33, !PT ;  /* 0x0000000eff0e7212 */ /* 0x000fe400078e33ff */
[----:B------:R-:W-:Y:S01]  /*2d560*/  LOP3.LUT R50, R35, R50, RZ, 0x3c, !PT ;  /* 0x0000003223327212 */ /* 0x000fe200078e3cff */
[----:B------:R-:W-:Y:S01]  /*2d570*/  IMAD.SHL.U32 R35, R42, 0x80, RZ ;  /* 0x000000802a237824 */ /* 0x000fe200078e00ff */
[----:B------:R-:W-:-:S02]  /*2d580*/  SHF.L.W.U32.HI R48, R48, 0xd, R48 ;  /* 0x0000000d30307819 */ /* 0x000fc40000010e30 */
[----:B------:R-:W-:Y:S02]  /*2d590*/  SHF.L.W.U32.HI R14, R14, 0x7, R14 ;  /* 0x000000070e0e7819 */ /* 0x000fe40000010e0e */
[----:B------:R-:W-:Y:S02]  /*2d5a0*/  LOP3.LUT R38, R38, R41, RZ, 0x3c, !PT ;  /* 0x0000002926267212 */ /* 0x000fe400078e3cff */
[----:B------:R-:W-:Y:S02]  /*2d5b0*/  LOP3.LUT R10, R10, R55, RZ, 0x3c, !PT ;  /* 0x000000370a0a7212 */ /* 0x000fe400078e3cff */
[----:B------:R-:W-:Y:S01]  /*2d5c0*/  SHF.L.W.U32.HI R47, R47, 0xd, R47 ;  /* 0x0000000d2f2f7819 */ /* 0x000fe20000010e2f */
[----:B------:R-:W-:Y:S01]  /*2d5d0*/  IMAD.SHL.U32 R39, R48, 0x8, RZ ;  /* 0x0000000830277824 */ /* 0x000fe200078e00ff */
[----:B------:R-:W-:Y:S02]  /*2d5e0*/  LOP3.LUT R35, R14, R35, R37, 0x96, !PT ;  /* 0x000000230e237212 */ /* 0x000fe400078e9625 */
[----:B------:R-:W-:-:S02]  /*2d5f0*/  SHF.L.W.U32.HI R37, R38, 0x3, R38 ;  /* 0x0000000326257819 */ /* 0x000fc40000010e26 */
[----:B------:R-:W-:Y:S01]  /*2d600*/  SHF.L.W.U32.HI R58, R10, 0x3, R10 ;  /* 0x000000030a3a7819 */ /* 0x000fe20000010e0a */
[----:B------:R-:W-:Y:S01]  /*2d610*/  IMAD.SHL.U32 R10, R47, 0x8, RZ ;  /* 0x000000082f0a7824 */ /* 0x000fe200078e00ff */
[C---:B------:R-:W-:Y:S02]  /*2d620*/  LOP3.LUT R38, R37.reuse, R47, R44, 0x96, !PT ;  /* 0x0000002f25267212 */ /* 0x040fe400078e962c */
[C---:B------:R-:W-:Y:S02]  /*2d630*/  LOP3.LUT R54, R58.reuse, R54, R39, 0x96, !PT ;  /* 0x000000363a367212 */ /* 0x040fe400078e9627 */
[----:B------:R-:W-:Y:S02]  /*2d640*/  LOP3.LUT R39, R58, R48, R41, 0x96, !PT ;  /* 0x000000303a277212 */ /* 0x000fe400078e9629 */
[----:B------:R-:W-:Y:S02]  /*2d650*/  LOP3.LUT R10, R37, R53, R10, 0x96, !PT ;  /* 0x00000035250a7212 */ /* 0x000fe400078e960a */
[----:B------:R-:W-:-:S02]  /*2d660*/  SHF.L.W.U32.HI R38, R38, 0x1, R38 ;  /* 0x0000000126267819 */ /* 0x000fc40000010e26 */
[----:B------:R-:W-:Y:S02]  /*2d670*/  SHF.L.W.U32.HI R39, R39, 0x1, R39 ;  /* 0x0000000127277819 */ /* 0x000fe40000010e27 */
[----:B------:R-:W-:Y:S02]  /*2d680*/  LOP3.LUT R10, RZ, R10, RZ, 0x33, !PT ;  /* 0x0000000aff0a7212 */ /* 0x000fe400078e33ff */
[----:B------:R-:W-:Y:S01]  /*2d690*/  LOP3.LUT R54, RZ, R54, RZ, 0x33, !PT ;  /* 0x00000036ff367212 */ /* 0x000fe200078e33ff */
[----:B------:R-:W-:Y:S01]  /*2d6a0*/  IMAD.SHL.U32 R41, R38, 0x80, RZ ;  /* 0x0000008026297824 */ /* 0x000fe200078e00ff */
[----:B------:R-:W-:Y:S01]  /*2d6b0*/  SHF.L.W.U32.HI R10, R10, 0x7, R10 ;  /* 0x000000070a0a7819 */ /* 0x000fe20000010e0a */
[----:B------:R-:W-:Y:S01]  /*2d6c0*/  IMAD.SHL.U32 R44, R39, 0x80, RZ ;  /* 0x00000080272c7824 */ /* 0x000fe200078e00ff */
[----:B------:R-:W-:Y:S02]  /*2d6d0*/  SHF.L.W.U32.HI R43, R54, 0x7, R54 ;  /* 0x00000007362b7819 */ /* 0x000fe40000010e36 */
[----:B------:R-:W-:-:S02]  /*2d6e0*/  LOP3.LUT R9, R9, R6, RZ, 0x3c, !PT ;  /* 0x0000000609097212 */ /* 0x000fc400078e3cff */
[----:B------:R-:W-:Y:S02]  /*2d6f0*/  LOP3.LUT R53, R7, R50, RZ, 0x3c, !PT ;  /* 0x0000003207357212 */ /* 0x000fe400078e3cff */
[----:B------:R-:W-:Y:S02]  /*2d700*/  SHF.L.W.U32.HI R7, R52, 0xd, R52 ;  /* 0x0000000d34077819 */ /* 0x000fe40000010e34 */
[----:B------:R-:W-:Y:S02]  /*2d710*/  SHF.L.W.U32.HI R56, R56, 0xd, R56 ;  /* 0x0000000d38387819 */ /* 0x000fe40000010e38 */
[----:B------:R-:W-:Y:S02]  /*2d720*/  LOP3.LUT R41, R10, R41, R37, 0x96, !PT ;  /* 0x000000290a297212 */ /* 0x000fe400078e9625 */
[----:B------:R-:W-:Y:S02]  /*2d730*/  LOP3.LUT R37, R43, R44, R58, 0x96, !PT ;  /* 0x0000002c2b257212 */ /* 0x000fe400078e963a */
        /* <DEDUP_REMOVED lines=9> */
[----:B------:R-:W-:Y:S01]  /*2d7d0*/  LOP3.LUT R36, R36, R57, RZ, 0x3c, !PT ;  /* 0x0000003924247212 */ /* 0x000fe200078e3cff */
[----:B------:R-:W-:Y:S01]  /*2d7e0*/  IMAD.SHL.U32 R0, R53, 0x8, RZ ;  /* 0x0000000835007824 */ /* 0x000fe200078e00ff */
[----:B------:R-:W-:Y:S01]  /*2d7f0*/  SHF.L.W.U32.HI R4, R52, 0x3, R52 ;  /* 0x0000000334047819 */ /* 0x000fe20000010e34 */
[----:B------:R-:W-:Y:S01]  /*2d800*/  IMAD.SHL.U32 R52, R12, 0x8, RZ ;  /* 0x000000080c347824 */ /* 0x000fe200078e00ff */
[----:B------:R-:W-:-:S02]  /*2d810*/  SHF.L.W.U32.HI R36, R36, 0x3, R36 ;  /* 0x0000000324247819 */ /* 0x000fc40000010e24 */
[----:B------:R-:W-:Y:S02]  /*2d820*/  LOP3.LUT R49, R4, R49, R0, 0x96, !PT ;  /* 0x0000003104317212 */ /* 0x000fe400078e9600 */
[C---:B------:R-:W-:Y:S02]  /*2d830*/  LOP3.LUT R11, R36.reuse, R11, R52, 0x96, !PT ;  /* 0x0000000b240b7212 */ /* 0x040fe400078e9634 */
[----:B------:R-:W-:Y:S02]  /*2d840*/  LOP3.LUT R0, R9, R7, R6, 0x96, !PT ;  /* 0x0000000709007212 */ /* 0x000fe400078e9606 */
[----:B------:R-:W-:Y:S02]  /*2d850*/  LOP3.LUT R6, R36, R12, R55, 0x96, !PT ;  /* 0x0000000c24067212 */ /* 0x000fe400078e9637 */
[----:B------:R-:W-:Y:S02]  /*2d860*/  LOP3.LUT R11, RZ, R11, RZ, 0x33, !PT ;  /* 0x0000000bff0b7212 */ /* 0x000fe400078e33ff */
[----:B------:R-:W-:-:S02]  /*2d870*/  SHF.L.W.U32.HI R0, R0, 0x1, R0 ;  /* 0x0000000100007819 */ /* 0x000fc40000010e00 */
[----:B------:R-:W-:Y:S02]  /*2d880*/  LOP3.LUT R46, RZ, R46, RZ, 0x33, !PT ;  /* 0x0000002eff2e7212 */ /* 0x000fe400078e33ff */
[----:B------:R-:W-:Y:S02]  /*2d890*/  SHF.L.W.U32.HI R6, R6, 0x1, R6 ;  /* 0x0000000106067819 */ /* 0x000fe40000010e06 */
[----:B------:R-:W-:Y:S01]  /*2d8a0*/  SHF.L.W.U32.HI R55, R11, 0x7, R11 ;  /* 0x000000070b377819 */ /* 0x000fe20000010e0b */
[----:B------:R-:W-:Y:S01]  /*2d8b0*/  IMAD.SHL.U32 R11, R0, 0x80, RZ ;  /* 0x00000080000b7824 */ /* 0x000fe200078e00ff */
[----:B------:R-:W-:Y:S01]  /*2d8c0*/  SHF.L.W.U32.HI R52, R46, 0x7, R46 ;  /* 0x000000072e347819 */ /* 0x000fe20000010e2e */
[----:B------:R-:W-:Y:S01]  /*2d8d0*/  IMAD.SHL.U32 R46, R6, 0x80, RZ ;  /* 0x00000080062e7824 */ /* 0x000fe200078e00ff */
[----:B------:R-:W-:Y:S02]  /*2d8e0*/  LOP3.LUT R5, RZ, R5, RZ, 0x33, !PT ;  /* 0x00000005ff057212 */ /* 0x000fe400078e33ff */
[----:B------:R-:W-:-:S02]  /*2d8f0*/  LOP3.LUT R11, R52, R11, R9, 0x96, !PT ;  /* 0x0000000b340b7212 */ /* 0x000fc400078e9609 */
[----:B------:R-:W-:Y:S02]  /*2d900*/  LOP3.LUT R9, R55, R46, R36, 0x96, !PT ;  /* 0x0000002e37097212 */ /* 0x000fe400078e9624 */
[----:B------:R-:W-:Y:S02]  /*2d910*/  LOP3.LUT R36, R44, R56, R57, 0x96, !PT ;  /* 0x000000382c247212 */ /* 0x000fe400078e9639 */
[C---:B------:R-:W-:Y:S02]  /*2d920*/  SHF.L.W.U32.HI R46, R43.reuse, 0xd, R43 ;  /* 0x0000000d2b2e7819 */ /* 0x040fe40000010e2b */
[----:B------:R-:W-:Y:S02]  /*2d930*/  LOP3.LUT R48, R43, R39, R48, 0x96, !PT ;  /* 0x000000272b307212 */ /* 0x000fe400078e9630 */
[C---:B------:R-:W-:Y:S02]  /*2d940*/  LOP3.LUT R43, R52.reuse, R0, R7, 0x96, !PT ;  /* 0x00000000342b7212 */ /* 0x040fe400078e9607 */
        /* <DEDUP_REMOVED lines=8> */
[----:B------:R-:W-:-:S02]  /*2d9d0*/  LOP3.LUT R49, RZ, R49, RZ, 0x33, !PT ;  /* 0x00000031ff317212 */ /* 0x000fc400078e33ff */
[----:B------:R-:W-:Y:S02]  /*2d9e0*/  SHF.L.W.U32.HI R52, R56, 0x5, R56 ;  /* 0x0000000538347819 */ /* 0x000fe40000010e38 */
[----:B------:R-:W-:Y:S02]  /*2d9f0*/  LOP3.LUT R50, R10, R38, R47, 0x96, !PT ;  /* 0x000000260a327212 */ /* 0x000fe400078e962f */
[----:B------:R-:W-:Y:S02]  /*2da00*/  SHF.L.W.U32.HI R14, R14, 0x1, R14 ;  /* 0x000000010e0e7819 */ /* 0x000fe40000010e0e */
[----:B------:R-:W-:Y:S02]  /*2da10*/  SHF.L.W.U32.HI R47, R49, 0x7, R49 ;  /* 0x00000007312f7819 */ /* 0x000fe40000010e31 */
[----:B------:R-:W-:Y:S02]  /*2da20*/  SHF.L.W.U32.HI R52, R52, 0xd, R52 ;  /* 0x0000000d34347819 */ /* 0x000fe40000010e34 */
[----:B------:R-:W-:-:S02]  /*2da30*/  LOP3.LUT R12, R55, R6, R12, 0x96, !PT ;  /* 0x00000006370c7212 */ /* 0x000fc400078e960c */
[----:B------:R-:W-:Y:S02]  /*2da40*/  SHF.L.W.U32.HI R49, R50, 0x5, R50 ;  /* 0x0000000532317819 */ /* 0x000fe40000010e32 */
[----:B------:R-:W-:Y:S01]  /*2da50*/  LOP3.LUT R53, R47, R14, R53, 0x96, !PT ;  /* 0x0000000e2f357212 */ /* 0x000fe200078e9635 */
[----:B------:R-:W-:Y:S01]  /*2da60*/  IMAD.SHL.U32 R50, R52, 0x8, RZ ;  /* 0x0000000834327824 */ /* 0x000fe200078e00ff */
[----:B------:R-:W-:Y:S02]  /*2da70*/  SHF.L.W.U32.HI R12, R12, 0x5, R12 ;  /* 0x000000050c0c7819 */ /* 0x000fe40000010e0c */
[----:B------:R-:W-:Y:S02]  /*2da80*/  SHF.L.W.U32.HI R49, R49, 0x3, R49 ;  /* 0x0000000331317819 */ /* 0x000fe40000010e31 */
[----:B------:R-:W-:Y:S02]  /*2da90*/  SHF.L.W.U32.HI R53, R53, 0x5, R53 ;  /* 0x0000000535357819 */ /* 0x000fe40000010e35 */
[----:B------:R-:W-:-:S02]  /*2daa0*/  LOP3.LUT R55, R57, R46, R55, 0x96, !PT ;  /* 0x0000002e39377212 */ /* 0x000fc400078e9637 */
[C---:B------:R-:W-:Y:S02]  /*2dab0*/  LOP3.LUT R54, R49.reuse, R50, R12, 0x96, !PT ;  /* 0x0000003231367212 */ /* 0x040fe400078e960c */
[----:B------:R-:W-:Y:S02]  /*2dac0*/  LOP3.LUT R50, R49, R52, R53, 0x96, !PT ;  /* 0x0000003431327212 */ /* 0x000fe400078e9635 */
        /* <DEDUP_REMOVED lines=8> */
[----:B------:R-:W-:Y:S02]  /*2db50*/  LOP3.LUT R50, R53, R56, R57, 0x96, !PT ;  /* 0x0000003835327212 */ /* 0x000fe400078e9639 */
[----:B------:R-:W-:Y:S01]  /*2db60*/  LOP3.LUT R49, R54, R55, R49, 0x96, !PT ;  /* 0x0000003736317212 */ /* 0x000fe200078e9631 */
[----:B------:R-:W-:Y:S01]  /*2db70*/  IMAD.SHL.U32 R55, R58, 0x8, RZ ;  /* 0x000000083a377824 */ /* 0x000fe200078e00ff */
[----:B------:R-:W-:Y:S02]  /*2db80*/  SHF.L.W.U32.HI R56, R51, 0x3, R51 ;  /* 0x0000000333387819 */ /* 0x000fe40000010e33 */
[----:B---3--:R-:W-:-:S02]  /*2db90*/  LOP3.LUT R8, R41, UR15, RZ, 0x3c, !PT ;  /* 0x0000000f29087c12 */ /* 0x008fc4000f8e3cff */
[C---:B------:R-:W-:Y:S02]  /*2dba0*/  LOP3.LUT R41, R54.reuse, R13, R52, 0x96, !PT ;  /* 0x0000000d36297212 */ /* 0x040fe400078e9634 */
[----:B--2---:R-:W-:Y:S02]  /*2dbb0*/  LOP3.LUT R51, R54, UR7, RZ, 0x3c, !PT ;  /* 0x0000000736337c12 */ /* 0x004fe4000f8e3cff */
[----:B-1----:R-:W-:Y:S02]  /*2dbc0*/  LOP3.LUT R52, R53, UR23, RZ, 0x3c, !PT ;  /* 0x0000001735347c12 */ /* 0x002fe4000f8e3cff */
[C---:B------:R-:W-:Y:S02]  /*2dbd0*/  LOP3.LUT R45, R56.reuse, R58, R45, 0x96, !PT ;  /* 0x0000003a382d7212 */ /* 0x040fe400078e962d */
[----:B------:R-:W-:Y:S02]  /*2dbe0*/  LOP3.LUT R40, R56, R40, R55, 0x96, !PT ;  /* 0x0000002838287212 */ /* 0x000fe400078e9637 */
[----:B-----5:R-:W-:-:S02]  /*2dbf0*/  LOP3.LUT R54, R39, UR11, RZ, 0x3c, !PT ;  /* 0x0000000b27367c12 */ /* 0x020fc4000f8e3cff */
[----:B------:R-:W-:Y:S02]  /*2dc00*/  LOP3.LUT R39, R52, R8, R51, 0x78, !PT ;  /* 0x0000000834277212 */ /* 0x000fe400078e7833 */
[----:B------:R-:W-:Y:S02]  /*2dc10*/  SHF.L.W.U32.HI R45, R45, 0x1, R45 ;  /* 0x000000012d2d7819 */ /* 0x000fe40000010e2d */
[----:B------:R-:W-:Y:S02]  /*2dc20*/  LOP3.LUT R40, RZ, R40, RZ, 0x33, !PT ;  /* 0x00000028ff287212 */ /* 0x000fe400078e33ff */
[----:B------:R-:W-:Y:S02]  /*2dc30*/  LOP3.LUT R52, R54, R52, R51, 0x1e, !PT ;  /* 0x0000003436347212 */ /* 0x000fe400078e1e33 */
[----:B------:R-:W-:Y:S01]  /*2dc40*/  LOP3.LUT R8, R39, R8, R54, 0x96, !PT ;  /* 0x0000000827087212 */ /* 0x000fe200078e9636 */
[----:B------:R-:W-:Y:S01]  /*2dc50*/  IMAD.SHL.U32 R54, R45, 0x80, RZ ;  /* 0x000000802d367824 */ /* 0x000fe200078e00ff */
[----:B------:R-:W-:-:S02]  /*2dc60*/  LOP3.LUT R46, R53, R12, R46, 0x96, !PT ;  /* 0x0000000c352e7212 */ /* 0x000fc400078e962e */
[----:B------:R-:W-:Y:S01]  /*2dc70*/  SHF.L.W.U32.HI R53, R40, 0x7, R40 ;  /* 0x0000000728357819 */ /* 0x000fe20000010e28 */
[C---:B------:R-:W-:Y:S01]  /*2dc80*/  IMAD.SHL.U32 R40, R36.reuse, 0x80, RZ ;  /* 0x0000008024287824 */ /* 0x040fe200078e00ff */
[----:B------:R-:W-:Y:S02]  /*2dc90*/  SHF.L.W.U32.HI R55, R45, 0x3, R45 ;  /* 0x000000032d377819 */ /* 0x000fe40000010e2d */
[----:B------:R-:W-:Y:S02]  /*2dca0*/  LOP3.LUT R56, R53, R54, R56, 0x96, !PT ;  /* 0x0000003635387212 */ /* 0x000fe400078e9638 */
[----:B------:R-:W-:Y:S02]  /*2dcb0*/  SHF.L.W.U32.HI R54, R36, 0xd, R36 ;  /* 0x0000000d24367819 */ /* 0x000fe40000010e24 */
[----:B------:R-:W-:Y:S01]  /*2dcc0*/  LOP3.LUT R44, R7, R40, R44, 0x96, !PT ;  /* 0x00000028072c7212 */ /* 0x000fe200078e962c */
[----:B------:R-:W-:Y:S01]  /*2dcd0*/  IMAD.SHL.U32 R57, R14, 0x80, RZ ;  /* 0x000000800e397824 */ /* 0x000fe200078e00ff */
[----:B------:R-:W-:-:S02]  /*2dce0*/  LOP3.LUT R40, R53, R45, R58, 0x96, !PT ;  /* 0x0000002d35287212 */ /* 0x000fc400078e963a */
[----:B------:R-:W-:Y:S02]  /*2dcf0*/  LOP3.LUT R45, R55, R54, R14, 0x96, !PT ;  /* 0x00000036372d7212 */ /* 0x000fe400078e960e */
[----:B------:R-:W2:Y:S01]  /*2dd00*/  LDG.E.U8 R14, desc[UR16][R2.64+0x20] ;  /* 0x00002010020e7981 */ /* 0x000ea2000c1e1100 */
[----:B------:R-:W-:Y:S01]  /*2dd10*/  IMAD.SHL.U32 R36, R54, 0x8, RZ ;  /* 0x0000000836247824 */ /* 0x000fe200078e00ff */
[----:B------:R-:W-:-:S04]  /*2dd20*/  SHF.L.W.U32.HI R45, R45, 0x1, R45 ;  /* 0x000000012d2d7819 */ /* 0x000fc80000010e2d */
[----:B------:R-:W-:Y:S02]  /*2dd30*/  LOP3.LUT R36, R55, R36, R38, 0x96, !PT ;  /* 0x0000002437247212 */ /* 0x000fe400078e9626 */
[----:B------:R-:W-:Y:S02]  /*2dd40*/  LOP3.LUT R4, R47, R57, R4, 0x96, !PT ;  /* 0x000000392f047212 */ /* 0x000fe400078e9604 */
[----:B------:R-:W-:Y:S01]  /*2dd50*/  SHF.L.W.U32.HI R57, R36, 0x7, R36 ;  /* 0x0000000724397819 */ /* 0x000fe20000010e24 */
[----:B------:R-:W-:Y:S01]  /*2dd60*/  IMAD.SHL.U32 R36, R45, 0x80, RZ ;  /* 0x000000802d247824 */ /* 0x000fe200078e00ff */
[----:B------:R-:W-:-:S04]  /*2dd70*/  SHF.L.W.U32.HI R4, R4, 0x16, R4 ;  /* 0x0000001604047819 */ /* 0x000fc80000010e04 */
[----:B------:R-:W-:Y:S02]  /*2dd80*/  LOP3.LUT R55, R57, R36, R55, 0x96, !PT ;  /* 0x0000002439377212 */ /* 0x000fe400078e9637 */
[----:B------:R-:W-:Y:S02]  /*2dd90*/  SHF.L.W.U32.HI R36, R5, 0x5, R5 ;  /* 0x0000000505247819 */ /* 0x000fe40000010e05 */
[----:B------:R-:W-:Y:S02]  /*2dda0*/  SHF.L.W.U32.HI R50, R50, 0x16, R50 ;  /* 0x0000001632327819 */ /* 0x000fe40000010e32 */
[----:B------:R-:W-:Y:S02]  /*2ddb0*/  SHF.L.W.U32.HI R55, R55, 0x16, R55 ;  /* 0x0000001637377819 */ /* 0x000fe40000010e37 */
[----:B------:R-:W-:Y:S02]  /*2ddc0*/  SHF.L.W.U32.HI R37, R37, 0x16, R37 ;  /* 0x0000001625257819 */ /* 0x000fe40000010e25 */
[----:B------:R-:W-:-:S02]  /*2ddd0*/  SHF.L.W.U32.HI R38, R56, 0x16, R56 ;  /* 0x0000001638267819 */ /* 0x000fc40000010e38 */
[----:B------:R-:W-:Y:S02]  /*2dde0*/  LOP3.LUT R36, R36, UR4, RZ, 0x3c, !PT ;  /* 0x0000000424247c12 */ /* 0x000fe4000f8e3cff */
[----:B------:R-:W-:Y:S02]  /*2ddf0*/  LOP3.LUT R59, R4, UR12, RZ, 0x3c, !PT ;  /* 0x0000000c043b7c12 */ /* 0x000fe4000f8e3cff */
[----:B------:R-:W-:Y:S02]  /*2de00*/  LOP3.LUT R50, R50, UR20, RZ, 0x3c, !PT ;  /* 0x0000001432327c12 */ /* 0x000fe4000f8e3cff */
[----:B------:R-:W-:Y:S02]  /*2de10*/  LOP3.LUT R55, R55, UR8, RZ, 0x3c, !PT ;  /* 0x0000000837377c12 */ /* 0x000fe4000f8e3cff */
[----:B------:R-:W-:Y:S02]  /*2de20*/  SHF.L.W.U32.HI R37, R37, 0xd, R37 ;  /* 0x0000000d25257819 */ /* 0x000fe40000010e25 */
[----:B------:R-:W-:-:S02]  /*2de30*/  SHF.L.W.U32.HI R11, R11, 0x16, R11 ;  /* 0x000000160b0b7819 */ /* 0x000fc40000010e0b */
[----:B------:R-:W-:Y:S02]  /*2de40*/  SHF.L.W.U32.HI R38, R38, 0x3, R38 ;  /* 0x0000000326267819 */ /* 0x000fe40000010e26 */
[--C-:B------:R-:W-:Y:S02]  /*2de50*/  LOP3.LUT R4, R50, R59, R36.reuse, 0x78, !PT ;  /* 0x0000003b32047212 */ /* 0x100fe400078e7824 */
[----:B------:R-:W-:Y:S01]  /*2de60*/  LOP3.LUT R5, R55, R50, R36, 0x1e, !PT ;  /* 0x0000003237057212 */ /* 0x000fe200078e1e24 */
[----:B------:R-:W-:Y:S01]  /*2de70*/  IMAD.SHL.U32 R50, R37, 0x8, RZ ;  /* 0x0000000825327824 */ /* 0x000fe200078e00ff */
[----:B------:R-:W-:Y:S02]  /*2de80*/  SHF.L.W.U32.HI R35, R35, 0x16, R35 ;  /* 0x0000001623237819 */ /* 0x000fe40000010e23 */
[C---:B------:R-:W-:Y:S02]  /*2de90*/  LOP3.LUT R11, R38.reuse, R37, R11, 0x96, !PT ;  /* 0x00000025260b7212 */ /* 0x040fe400078e960b */
[----:B------:R-:W-:-:S02]  /*2dea0*/  LOP3.LUT R35, R38, R50, R35, 0x96, !PT ;  /* 0x0000003226237212 */ /* 0x000fc400078e9623 */
[----:B------:R-:W-:Y:S02]  /*2deb0*/  SHF.L.W.U32.HI R50, R11, 0x1, R11 ;  /* 0x000000010b327819 */ /* 0x000fe40000010e0b */
[----:B------:R-:W-:Y:S02]  /*2dec0*/  SHF.L.W.U32.HI R11, R35, 0x7, R35 ;  /* 0x00000007230b7819 */ /* 0x000fe40000010e23 */
[----:B------:R-:W-:Y:S01]  /*2ded0*/  LOP3.LUT R55, R4, R59, R55, 0x96, !PT ;  /* 0x0000003b04377212 */ /* 0x000fe200078e9637 */
[----:B------:R-:W-:Y:S01]  /*2dee0*/  IMAD.SHL.U32 R35, R50, 0x80, RZ ;  /* 0x0000008032237824 */ /* 0x000fe200078e00ff */
[----:B------:R-:W-:Y:S02]  /*2def0*/  SHF.L.W.U32.HI R59, R48, 0x5, R48 ;  /* 0x00000005303b7819 */ /* 0x000fe40000010e30 */
[C---:B------:R-:W-:Y:S02]  /*2df00*/  LOP3.LUT R37, R11.reuse, R50, R37, 0x96, !PT ;  /* 0x000000320b257212 */ /* 0x040fe400078e9625 */
[----:B------:R-:W-:-:S02]  /*2df10*/  LOP3.LUT R35, R11, R35, R38, 0x96, !PT ;  /* 0x000000230b237212 */ /* 0x000fc400078e9626 */
[----:B------:R-:W-:Y:S02]  /*2df20*/  LOP3.LUT R58, R53, UR22, RZ, 0x3c, !PT ;  /* 0x00000016353a7c12 */ /* 0x000fe4000f8e3cff */
[----:B------:R-:W-:Y:S02]  /*2df30*/  LOP3.LUT R59, R59, UR6, RZ, 0x3c, !PT ;  /* 0x000000063b3b7c12 */ /* 0x000fe4000f8e3cff */
[----:B------:R-:W-:Y:S02]  /*2df40*/  LOP3.LUT R11, R11, UR14, RZ, 0x3c, !PT ;  /* 0x0000000e0b0b7c12 */ /* 0x000fe4000f8e3cff */
[----:B------:R-:W-:Y:S02]  /*2df50*/  LOP3.LUT R48, R57, UR10, RZ, 0x3c, !PT ;  /* 0x0000000a39307c12 */ /* 0x000fe4000f8e3cff */
[----:B------:R-:W-:Y:S02]  /*2df60*/  LOP3.LUT R56, R58, R11, R59, 0x78, !PT ;  /* 0x0000000b3a387212 */ /* 0x000fe400078e783b */
[----:B------:R-:W-:-:S02]  /*2df70*/  LOP3.LUT R53, R8, R51, RZ, 0x3c, !PT ;  /* 0x0000003308357212 */ /* 0x000fc400078e3cff */
[----:B------:R-:W-:Y:S02]  /*2df80*/  LOP3.LUT R61, R48, R58, R59, 0x1e, !PT ;  /* 0x0000003a303d7212 */ /* 0x000fe400078e1e3b */
[----:B------:R-:W-:Y:S02]  /*2df90*/  LOP3.LUT R48, R56, R11, R48, 0x96, !PT ;  /* 0x0000000b38307212 */ /* 0x000fe400078e9630 */
[----:B------:R-:W-:Y:S02]  /*2dfa0*/  LOP3.LUT R38, R57, R45, R54, 0x96, !PT ;  /* 0x0000002d39267212 */ /* 0x000fe400078e9636 */
[CC--:B------:R-:W-:Y:S02]  /*2dfb0*/  LOP3.LUT R11, R52.reuse, R53.reuse, R39, 0x6c, !PT ;  /* 0x00000035340b7212 */ /* 0x0c0fe400078e6c27 */
[C---:B------:R-:W-:Y:S02]  /*2dfc0*/  LOP3.LUT R54, R52.reuse, R8, R51, 0xf6, !PT ;  /* 0x0000000834367212 */ /* 0x040fe400078ef633 */
[----:B------:R-:W-:-:S02]  /*2dfd0*/  LOP3.LUT R53, R52, R53, R39, 0x9c, !PT ;  /* 0x0000003534357212 */ /* 0x000fc400078e9c27 */
[----:B------:R-:W-:Y:S02]  /*2dfe0*/  SHF.L.W.U32.HI R52, R49, 0x16, R49 ;  /* 0x0000001631347819 */ /* 0x000fe40000010e31 */
[----:B------:R-:W-:Y:S02]  /*2dff0*/  SHF.L.W.U32.HI R35, R35, 0x16, R35 ;  /* 0x0000001623237819 */ /* 0x000fe40000010e23 */
[----:B------:R-:W-:Y:S01]  /*2e000*/  LOP3.LUT R52, R52, UR5, RZ, 0x3c, !PT ;  /* 0x0000000534347c12 */ /* 0x000fe2000f8e3cff */
[----:B------:R-:W1:Y:S01]  /*2e010*/  LDCU.128 UR4, c[0x3][0x20] ;  /* 0x00c00400ff0477ac */ /* 0x000e620008000c00 */
[----:B------:R-:W-:Y:S02]  /*2e020*/  LOP3.LUT R57, R35, UR13, RZ, 0x3c, !PT ;  /* 0x0000000d23397c12 */ /* 0x000fe4000f8e3cff */
[----:B------:R-:W-:Y:S01]  /*2e030*/  LOP3.LUT R47, R47, UR21, RZ, 0x3c, !PT ;  /* 0x000000152f2f7c12 */ /* 0x000fe2000f8e3cff */
[----:B------:R-:W3:Y:S01]  /*2e040*/  LDCU.128 UR12, c[0x3][0x60] ;  /* 0x00c00c00ff0c77ac */ /* 0x000ee20008000c00 */
[----:B------:R-:W-:-:S02]  /*2e050*/  LOP3.LUT R42, R42, UR9, RZ, 0x3c, !PT ;  /* 0x000000092a2a7c12 */ /* 0x000fc4000f8e3cff */
[--C-:B------:R-:W-:Y:S01]  /*2e060*/  LOP3.LUT R35, R47, R57, R52.reuse, 0x78, !PT ;  /* 0x000000392f237212 */ /* 0x100fe200078e7834 */
[----:B------:R-:W5:Y:S01]  /*2e070*/  LDCU.128 UR8, c[0x3][0x40] ;  /* 0x00c00800ff0877ac */ /* 0x000f620008000c00 */
[----:B------:R-:W-:Y:S02]  /*2e080*/  LOP3.LUT R58, R42, R47, R52, 0x1e, !PT ;  /* 0x0000002f2a3a7212 */ /* 0x000fe400078e1e34 */
[----:B------:R-:W-:Y:S01]  /*2e090*/  LOP3.LUT R57, R35, R57, R42, 0x96, !PT ;  /* 0x0000003923397212 */ /* 0x000fe200078e962a */
[----:B------:R-:W0:Y:S01]  /*2e0a0*/  LDCU.128 UR20, c[0x3][0x150] ;  /* 0x00c02a00ff1477ac */ /* 0x000e220008000c00 */
[----:B------:R-:W-:Y:S02]  /*2e0b0*/  LOP3.LUT R42, R48, R59, RZ, 0x3c, !PT ;  /* 0x0000003b302a7212 */ /* 0x000fe400078e3cff */
[----:B------:R-:W-:Y:S02]  /*2e0c0*/  LOP3.LUT R51, R57, R52, RZ, 0x3c, !PT ;  /* 0x0000003439337212 */ /* 0x000fe400078e3cff */
[----:B------:R-:W-:-:S02]  /*2e0d0*/  LOP3.LUT R59, R61, R48, R59, 0xf6, !PT ;  /* 0x000000303d3b7212 */ /* 0x000fc400078ef63b */
[CC--:B------:R-:W-:Y:S02]  /*2e0e0*/  LOP3.LUT R47, R61.reuse, R42.reuse, R56, 0x6c, !PT ;  /* 0x0000002a3d2f7212 */ /* 0x0c0fe400078e6c38 */
[C---:B------:R-:W-:Y:S02]  /*2e0f0*/  LOP3.LUT R52, R58.reuse, R57, R52, 0xf6, !PT ;  /* 0x000000393a347212 */ /* 0x040fe400078ef634 */
[----:B------:R-:W-:Y:S02]  /*2e100*/  LOP3.LUT R61, R61, R42, R56, 0x9c, !PT ;  /* 0x0000002a3d3d7212 */ /* 0x000fe400078e9c38 */
[CCC-:B------:R-:W-:Y:S02]  /*2e110*/  LOP3.LUT R42, R58.reuse, R51.reuse, R35.reuse, 0x6c, !PT ;  /* 0x000000333a2a7212 */ /* 0x1c0fe400078e6c23 */
[----:B------:R-:W-:Y:S02]  /*2e120*/  LOP3.LUT R51, R58, R51, R35, 0x9c, !PT ;  /* 0x000000333a337212 */ /* 0x000fe400078e9c23 */
[----:B------:R-:W-:-:S02]  /*2e130*/  LOP3.LUT R56, R59, R56, RZ, 0x3c, !PT ;  /* 0x000000383b387212 */ /* 0x000fc400078e3cff */
[----:B------:R-:W-:Y:S02]  /*2e140*/  LOP3.LUT R35, R52, R35, RZ, 0x3c, !PT ;  /* 0x0000002334237212 */ /* 0x000fe400078e3cff */
[----:B------:R-:W-:Y:S02]  /*2e150*/  LOP3.LUT R52, R55, R36, RZ, 0x3c, !PT ;  /* 0x0000002437347212 */ /* 0x000fe400078e3cff */
[----:B------:R-:W-:Y:S02]  /*2e160*/  LOP3.LUT R59, R5, R55, R36, 0xf6, !PT ;  /* 0x00000037053b7212 */ /* 0x000fe400078ef624 */
[----:B------:R-:W-:Y:S02]  /*2e170*/  SHF.L.W.U32.HI R55, R55, 0xd, R55 ;  /* 0x0000000d37377819 */ /* 0x000fe40000010e37 */
[----:B------:R-:W-:-:S03]  /*2e180*/  LOP3.LUT R61, R61, R56, RZ, 0x3c, !PT ;  /* 0x000000383d3d7212 */ /* 0x000fc600078e3cff */
[----:B------:R-:W-:Y:S01]  /*2e190*/  IMAD.SHL.U32 R49, R55, 0x8, RZ ;  /* 0x0000000837317824 */ /* 0x000fe200078e00ff */
[----:B------:R-:W-:-:S04]  /*2e1a0*/  SHF.L.W.U32.HI R36, R61, 0x3, R61 ;  /* 0x000000033d247819 */ /* 0x000fc80000010e3d */
[C---:B------:R-:W-:Y:S02]  /*2e1b0*/  LOP3.LUT R58, R36.reuse, R11, R49, 0x96, !PT ;  /* 0x0000000b243a7212 */ /* 0x040fe400078e9631 */
[CCC-:B------:R-:W-:Y:S02]  /*2e1c0*/  LOP3.LUT R49, R5.reuse, R52.reuse, R4.reuse, 0x6c, !PT ;  /* 0x0000003405317212 */ /* 0x1c0fe400078e6c04 */
[----:B------:R-:W-:Y:S02]  /*2e1d0*/  LOP3.LUT R52, R5, R52, R4, 0x9c, !PT ;  /* 0x0000003405347212 */ /* 0x000fe400078e9c04 */
[----:B------:R-:W-:Y:S02]  /*2e1e0*/  LOP3.LUT R11, R59, R4, RZ, 0x3c, !PT ;  /* 0x000000043b0b7212 */ /* 0x000fe400078e3cff */
[----:B------:R-:W4:Y:S01]  /*2e1f0*/  LDC.64 R4, c[0x3][RZ] ;  /* 0x00c00000ff047b82 */ /* 0x000f220000000a00 */
[----:B------:R-:W-:Y:S02]  /*2e200*/  LOP3.LUT R59, RZ, R58, RZ, 0x33, !PT ;  /* 0x0000003aff3b7212 */ /* 0x000fe400078e33ff */
[----:B------:R-:W-:-:S02]  /*2e210*/  LOP3.LUT R58, R36, R55, R35, 0x96, !PT ;  /* 0x00000037243a7212 */ /* 0x000fc400078e9623 */
[----:B------:R-:W-:Y:S02]  /*2e220*/  SHF.L.W.U32.HI R59, R59, 0x7, R59 ;  /* 0x000000073b3b7819 */ /* 0x000fe40000010e3b */
[----:B------:R-:W-:Y:S02]  /*2e230*/  SHF.L.W.U32.HI R58, R58, 0x1, R58 ;  /* 0x000000013a3a7819 */ /* 0x000fe40000010e3a */
[----:B------:R-:W-:Y:S02]  /*2e240*/  LOP3.LUT R51, R51, R35, RZ, 0x3c, !PT ;  /* 0x0000002333337212 */ /* 0x000fe400078e3cff */
[----:B------:R-:W-:Y:S01]  /*2e250*/  LOP3.LUT R35, R59, R58, R55, 0x96, !PT ;  /* 0x0000003a3b237212 */ /* 0x000fe200078e9637 */
[----:B------:R-:W-:Y:S01]  /*2e260*/  IMAD.SHL.U32 R58, R58, 0x80, RZ ;  /* 0x000000803a3a7824 */ /* 0x000fe200078e00ff */
[----:B------:R-:W-:Y:S02]  /*2e270*/  LOP3.LUT R54, R54, R39, RZ, 0x3c, !PT ;  /* 0x0000002736367212 */ /* 0x000fe400078e3cff */
[----:B------:R-:W-:-:S02]  /*2e280*/  SHF.L.W.U32.HI R9, R9, 0x16, R9 ;  /* 0x0000001609097819 */ /* 0x000fc40000010e09 */
[----:B------:R-:W-:Y:S02]  /*2e290*/  LOP3.LUT R36, R59, R58, R36, 0x96, !PT ;  /* 0x0000003a3b247212 */ /* 0x000fe400078e9624 */
[----:B------:R-:W-:Y:S02]  /*2e2a0*/  SHF.L.W.U32.HI R58, R43, 0x5, R43 ;  /* 0x000000052b3a7819 */ /* 0x000fe40000010e2b */
[----:B------:R-:W-:Y:S02]  /*2e2b0*/  SHF.L.W.U32.HI R39, R46, 0x5, R46 ;  /* 0x000000052e277819 */ /* 0x000fe40000010e2e */
[----:B------:R-:W-:Y:S02]  /*2e2c0*/  SHF.L.W.U32.HI R41, R41, 0x5, R41 ;  /* 0x0000000529297819 */ /* 0x000fe40000010e29 */
[----:B------:R-:W-:Y:S02]  /*2e2d0*/  SHF.L.W.U32.HI R37, R37, 0x5, R37 ;  /* 0x0000000525257819 */ /* 0x000fe40000010e25 */
[----:B----4-:R-:W-:-:S02]  /*2e2e0*/  LOP3.LUT R5, R58, 0x5, R5, 0x96, !PT ;  /* 0x000000053a057812 */ /* 0x010fc400078e9605 */
[----:B-----5:R-:W-:Y:S02]  /*2e2f0*/  LOP3.LUT R46, R9, UR9, RZ, 0x3c, !PT ;  /* 0x00000009092e7c12 */ /* 0x020fe4000f8e3cff */
[----:B------:R-:W-:Y:S02]  /*2e300*/  SHF.L.W.U32.HI R38, R38, 0x5, R38 ;  /* 0x0000000526267819 */ /* 0x000fe40000010e26 */
[----:B---3--:R-:W-:Y:S02]  /*2e310*/  LOP3.LUT R55, R39, UR13, RZ, 0x3c, !PT ;  /* 0x0000000d27377c12 */ /* 0x008fe4000f8e3cff */
[----:B------:R-:W-:Y:S02]  /*2e320*/  LOP3.LUT R4, R41, R4, RZ, 0x3c, !PT ;  /* 0x0000000429047212 */ /* 0x000fe400078e3cff */
[----:B------:R-:W-:Y:S02]  /*2e330*/  LOP3.LUT R41, R10, UR12, RZ, 0x3c, !PT ;  /* 0x0000000c0a297c12 */ /* 0x000fe4000f8e3cff */
[----:B------:R-:W-:-:S02]  /*2e340*/  LOP3.LUT R39, R37, UR8, RZ, 0x3c, !PT ;  /* 0x0000000825277c12 */ /* 0x000fc4000f8e3cff */
[----:B-1----:R-:W-:Y:S02]  /*2e350*/  LOP3.LUT R38, R38, UR5, RZ, 0x3c, !PT ;  /* 0x0000000526267c12 */ /* 0x002fe4000f8e3cff */
[-CC-:B------:R-:W-:Y:S02]  /*2e360*/  LOP3.LUT R9, R55, R46.reuse, R5.reuse, 0x78, !PT ;  /* 0x0000002e37097212 */ /* 0x180fe400078e7805 */
[----:B------:R-:W-:Y:S02]  /*2e370*/  LOP3.LUT R43, R6, UR4, RZ, 0x3c, !PT ;  /* 0x00000004062b7c12 */ /* 0x000fe4000f8e3cff */
[----:B------:R-:W-:Y:S02]  /*2e380*/  LOP3.LUT R6, R41, R39, R4, 0x78, !PT ;  /* 0x0000002729067212 */ /* 0x000fe400078e7804 */
        /* <DEDUP_REMOVED lines=8> */
[C---:B------:R-:W-:Y:S02]  /*2e410*/  LOP3.LUT R55, R37.reuse, R43, R4, 0xf6, !PT ;  /* 0x0000002b25377212 */ /* 0x040fe400078ef604 */
[CCC-:B------:R-:W-:Y:S02]  /*2e420*/  LOP3.LUT R4, R37.reuse, R5.reuse, R6.reuse, 0x6c, !PT ;  /* 0x0000000525047212 */ /* 0x1c0fe400078e6c06 */
[----:B------:R-:W-:Y:S02]  /*2e430*/  LOP3.LUT R53, R37, R5, R6, 0x9c, !PT ;  /* 0x0000000525357212 */ /* 0x000fe400078e9c06 */
[----:B------:R-:W3:Y:S01]  /*2e440*/  LDG.E.U8 R37, desc[UR16][R2.64+0x21] ;  /* 0x0000211002257981 */ /* 0x000ee2000c1e1100 */
[----:B------:R-:W-:Y:S02]  /*2e450*/  SHF.L.W.U32.HI R57, R57, 0xd, R57 ;  /* 0x0000000d39397819 */ /* 0x000fe40000010e39 */
[----:B------:R-:W-:-:S03]  /*2e460*/  SHF.L.W.U32.HI R39, R39, 0x3, R39 ;  /* 0x0000000327277819 */ /* 0x000fc60000010e27 */
[----:B------:R-:W-:Y:S01]  /*2e470*/  IMAD.SHL.U32 R5, R57, 0x8, RZ ;  /* 0x0000000839057824 */ /* 0x000fe200078e00ff */
[CCC-:B------:R-:W-:Y:S02]  /*2e480*/  LOP3.LUT R41, R38.reuse, R46.reuse, R9.reuse, 0x6c, !PT ;  /* 0x0000002e26297212 */ /* 0x1c0fe400078e6c09 */
[----:B------:R-:W-:Y:S02]  /*2e490*/  LOP3.LUT R46, R38, R46, R9, 0x9c, !PT ;  /* 0x0000002e262e7212 */ /* 0x000fe400078e9c09 */
[C---:B------:R-:W-:Y:S02]  /*2e4a0*/  LOP3.LUT R38, R39.reuse, R4, R5, 0x96, !PT ;  /* 0x0000000427267212 */ /* 0x040fe400078e9605 */
[----:B------:R-:W1:Y:S01]  /*2e4b0*/  LDC.64 R4, c[0x3][0x8] ;  /* 0x00c00200ff047b82 */ /* 0x000e620000000a00 */
[----:B------:R-:W-:Y:S02]  /*2e4c0*/  LOP3.LUT R56, R39, R57, R56, 0x96, !PT ;  /* 0x0000003927387212 */ /* 0x000fe400078e9638 */
[----:B------:R-:W-:-:S02]  /*2e4d0*/  LOP3.LUT R38, RZ, R38, RZ, 0x33, !PT ;  /* 0x00000026ff267212 */ /* 0x000fc400078e33ff */
[----:B------:R-:W-:Y:S02]  /*2e4e0*/  SHF.L.W.U32.HI R56, R56, 0x1, R56 ;  /* 0x0000000138387819 */ /* 0x000fe40000010e38 */
[----:B------:R-:W-:Y:S02]  /*2e4f0*/  LOP3.LUT R6, R55, R6, RZ, 0x3c, !PT ;  /* 0x0000000637067212 */ /* 0x000fe400078e3cff */
[----:B------:R-:W-:Y:S01]  /*2e500*/  LOP3.LUT R9, R58, R9, RZ, 0x3c, !PT ;  /* 0x000000093a097212 */ /* 0x000fe200078e3cff */
[----:B------:R-:W-:Y:S01]  /*2e510*/  IMAD.SHL.U32 R55, R56, 0x80, RZ ;  /* 0x0000008038377824 */ /* 0x000fe200078e00ff */
[----:B------:R-:W-:Y:S02]  /*2e520*/  SHF.L.W.U32.HI R58, R38, 0x7, R38 ;  /* 0x00000007263a7819 */ /* 0x000fe40000010e26 */
[----:B------:R-:W-:Y:S02]  /*2e530*/  SHF.L.W.U32.HI R44, R44, 0x16, R44 ;  /* 0x000000162c2c7819 */ /* 0x000fe40000010e2c */
[----:B------:R-:W-:-:S02]  /*2e540*/  LOP3.LUT R39, R58, R55, R39, 0x96, !PT ;  /* 0x000000373a277212 */ /* 0x000fc400078e9627 */
[----:B------:R-:W-:Y:S02]  /*2e550*/  LOP3.LUT R55, R0, UR6, RZ, 0x3c, !PT ;  /* 0x0000000600377c12 */ /* 0x000fe4000f8e3cff */
[----:B------:R-:W-:Y:S02]  /*2e560*/  LOP3.LUT R0, R44, UR10, RZ, 0x3c, !PT ;  /* 0x0000000a2c007c12 */ /* 0x000fe4000f8e3cff */
[----:B-1----:R-:W-:Y:S02]  /*2e570*/  LOP3.LUT R4, R13, R4, RZ, 0x3c, !PT ;  /* 0x000000040d047212 */ /* 0x002fe400078e3cff */
[----:B------:R-:W-:Y:S02]  /*2e580*/  SHF.L.W.U32.HI R13, R48, 0xd, R48 ;  /* 0x0000000d300d7819 */ /* 0x000fe40000010e30 */
[----:B------:R-:W-:Y:S02]  /*2e590*/  LOP3.LUT R48, R53, R6, RZ, 0x3c, !PT ;  /* 0x0000000635307212 */ /* 0x000fe400078e3cff */
[----:B------:R-:W-:Y:S01]  /*2e5a0*/  SHF.L.W.U32.HI R44, R40, 0x5, R40 ;  /* 0x00000005282c7819 */ /* 0x000fe20000010e28 */
[----:B------:R-:W-:Y:S01]  /*2e5b0*/  IMAD.SHL.U32 R40, R13, 0x8, RZ ;  /* 0x000000080d287824 */ /* 0x000fe200078e00ff */
[----:B------:R-:W-:-:S02]  /*2e5c0*/  LOP3.LUT R53, R12, UR14, RZ, 0x3c, !PT ;  /* 0x0000000e0c357c12 */ /* 0x000fc4000f8e3cff */
[----:B------:R-:W-:Y:S02]  /*2e5d0*/  SHF.L.W.U32.HI R12, R48, 0x3, R48 ;  /* 0x00000003300c7819 */ /* 0x000fe40000010e30 */
[----:B------:R-:W-:Y:S02]  /*2e5e0*/  LOP3.LUT R44, R44, R5, RZ, 0x3c, !PT ;  /* 0x000000052c2c7212 */ /* 0x000fe400078e3cff */
[----:B------:R-:W-:Y:S02]  /*2e5f0*/  LOP3.LUT R5, R53, R0, R4, 0x78, !PT ;  /* 0x0000000035057212 */ /* 0x000fe400078e7804 */
[----:B------:R-:W-:Y:S02]  /*2e600*/  LOP3.LUT R40, R12, R41, R40, 0x96, !PT ;  /* 0x000000290c287212 */ /* 0x000fe400078e9628 */
[----:B------:R-:W-:Y:S02]  /*2e610*/  LOP3.LUT R38, R58, R56, R57, 0x96, !PT ;  /* 0x000000383a267212 */ /* 0x000fe400078e9639 */
[----:B------:R-:W-:Y:S01]  /*2e620*/  LOP3.LUT R57, R7, UR15, RZ, 0x3c, !PT ;  /* 0x0000000f07397c12 */ /* 0x000fe2000f8e3cff */
[----:B------:R-:W1:Y:S01]  /*2e630*/  LDCU.128 UR12, c[0x3][0x140] ;  /* 0x00c02800ff0c77ac */ /* 0x000e620008000c00 */
[----:B------:R-:W-:-:S02]  /*2e640*/  LOP3.LUT R7, R5, R0, R55, 0x96, !PT ;  /* 0x0000000005077212 */ /* 0x000fc400078e9637 */
[----:B------:R-:W-:Y:S02]  /*2e650*/  LOP3.LUT R0, R12, R13, R54, 0x96, !PT ;  /* 0x0000000d0c007212 */ /* 0x000fe400078e9636 */
[----:B------:R-:W-:Y:S02]  /*2e660*/  LOP3.LUT R40, RZ, R40, RZ, 0x33, !PT ;  /* 0x00000028ff287212 */ /* 0x000fe400078e33ff */
[----:B------:R-:W-:Y:S01]  /*2e670*/  LOP3.LUT R50, R50, UR11, RZ, 0x3c, !PT ;  /* 0x0000000b32327c12 */ /* 0x000fe2000f8e3cff */
[----:B------:R-:W4:Y:S01]  /*2e680*/  LDCU.128 UR8, c[0x3][0x110] ;  /* 0x00c02200ff0877ac */ /* 0x000f220008000c00 */
[----:B------:R-:W-:Y:S02]  /*2e690*/  LOP3.LUT R45, R45, UR7, RZ, 0x3c, !PT ;  /* 0x000000072d2d7c12 */ /* 0x000fe4000f8e3cff */
[----:B------:R-:W-:Y:S01]  /*2e6a0*/  LOP3.LUT R56, R55, R53, R4, 0x1e, !PT ;  /* 0x0000003537387212 */ /* 0x000fe200078e1e04 */
[----:B------:R-:W5:Y:S01]  /*2e6b0*/  LDCU.128 UR4, c[0x3][0x100] ;  /* 0x00c02000ff0477ac */ /* 0x000f620008000c00 */
[----:B------:R-:W-:-:S02]  /*2e6c0*/  SHF.L.W.U32.HI R58, R0, 0x1, R0 ;  /* 0x00000001003a7819 */ /* 0x000fc40000010e00 */
[----:B------:R-:W-:Y:S02]  /*2e6d0*/  SHF.L.W.U32.HI R41, R40, 0x7, R40 ;  /* 0x0000000728297819 */ /* 0x000fe40000010e28 */
[--C-:B------:R-:W-:Y:S02]  /*2e6e0*/  LOP3.LUT R53, R57, R50, R44.reuse, 0x78, !PT ;  /* 0x0000003239357212 */ /* 0x100fe400078e782c */
[----:B------:R-:W-:Y:S02]  /*2e6f0*/  LOP3.LUT R48, R45, R57, R44, 0x1e, !PT ;  /* 0x000000392d307212 */ /* 0x000fe400078e1e2c */
[----:B------:R-:W-:Y:S01]  /*2e700*/  LOP3.LUT R40, R41, R58, R13, 0x96, !PT ;  /* 0x0000003a29287212 */ /* 0x000fe200078e960d */
[----:B------:R-:W-:Y:S01]  /*2e710*/  IMAD.SHL.U32 R58, R58, 0x80, RZ ;  /* 0x000000803a3a7824 */ /* 0x000fe200078e00ff */
[----:B------:R-:W-:Y:S02]  /*2e720*/  LOP3.LUT R45, R53, R50, R45, 0x96, !PT ;  /* 0x00000032352d7212 */ /* 0x000fe400078e962d */
[----:B------:R-:W-:-:S02]  /*2e730*/  LOP3.LUT R54, R7, R4, RZ, 0x3c, !PT ;  /* 0x0000000407367212 */ /* 0x000fc400078e3cff */
[----:B------:R-:W-:Y:S02]  /*2e740*/  LOP3.LUT R4, R56, R7, R4, 0xf6, !PT ;  /* 0x0000000738047212 */ /* 0x000fe400078ef604 */
[----:B------:R-:W-:Y:S02]  /*2e750*/  LOP3.LUT R50, R48, R45, R44, 0xf6, !PT ;  /* 0x0000002d30327212 */ /* 0x000fe400078ef62c */
[----:B------:R-:W-:Y:S02]  /*2e760*/  LOP3.LUT R44, R45, R44, RZ, 0x3c, !PT ;  /* 0x0000002c2d2c7212 */ /* 0x000fe400078e3cff */
[----:B------:R-:W-:Y:S02]  /*2e770*/  LOP3.LUT R41, R41, R58, R12, 0x96, !PT ;  /* 0x0000003a29297212 */ /* 0x000fe400078e960c */
[----:B------:R-:W-:Y:S02]  /*2e780*/  LOP3.LUT R13, R56, R54, R5, 0x9c, !PT ;  /* 0x00000036380d7212 */ /* 0x000fe400078e9c05 */
[----:B------:R-:W-:-:S02]  /*2e790*/  LOP3.LUT R12, R4, R5, RZ, 0x3c, !PT ;  /* 0x00000005040c7212 */ /* 0x000fc400078e3cff */
[----:B------:R-:W-:Y:S02]  /*2e7a0*/  LOP3.LUT R0, R56, R54, R5, 0x6c, !PT ;  /* 0x0000003638007212 */ /* 0x000fe400078e6c05 */
[----:B------:R-:W-:Y:S02]  /*2e7b0*/  LOP3.LUT R4, R50, R53, RZ, 0x3c, !PT ;  /* 0x0000003532047212 */ /* 0x000fe400078e3cff */
[----:B------:R-:W-:Y:S02]  /*2e7c0*/  LOP3.LUT R55, R48, R44, R53, 0x9c, !PT ;  /* 0x0000002c30377212 */ /* 0x000fe400078e9c35 */
[----:B------:R-:W-:Y:S02]  /*2e7d0*/  LOP3.LUT R5, R13, R12, RZ, 0x3c, !PT ;  /* 0x0000000c0d057212 */ /* 0x000fe400078e3cff */
[----:B------:R-:W-:Y:S02]  /*2e7e0*/  SHF.L.W.U32.HI R13, R10, 0xd, R10 ;  /* 0x0000000d0a0d7819 */ /* 0x000fe40000010e0a */
[----:B------:R-:W-:-:S02]  /*2e7f0*/  LOP3.LUT R55, R55, R4, RZ, 0x3c, !PT ;  /* 0x0000000437377212 */ /* 0x000fc400078e3cff */
        /* <DEDUP_REMOVED lines=8> */
[----:B------:R-:W-:Y:S02]  /*2e880*/  LOP3.LUT R50, RZ, R49, RZ, 0x33, !PT ;  /* 0x00000031ff327212 */ /* 0x000fe400078e33ff */
[----:B------:R-:W-:Y:S02]  /*2e890*/  SHF.L.W.U32.HI R7, R7, 0xd, R7 ;  /* 0x0000000d07077819 */ /* 0x000fe40000010e07 */
[----:B------:R-:W-:Y:S02]  /*2e8a0*/  LOP3.LUT R46, R46, R9, RZ, 0x3c, !PT ;  /* 0x000000092e2e7212 */ /* 0x000fe400078e3cff */
[----:B------:R-:W-:Y:S01]  /*2e8b0*/  LOP3.LUT R8, R10, R53, R43, 0x96, !PT ;  /* 0x000000350a087212 */ /* 0x000fe200078e962b */
[----:B------:R-:W-:Y:S01]  /*2e8c0*/  IMAD.SHL.U32 R43, R5, 0x8, RZ ;  /* 0x00000008052b7824 */ /* 0x000fe200078e00ff */
[----:B------:R-:W-:Y:S02]  /*2e8d0*/  LOP3.LUT R52, R52, R11, RZ, 0x3c, !PT ;  /* 0x0000000b34347212 */ /* 0x000fe400078e3cff */
[----:B------:R-:W-:-:S02]  /*2e8e0*/  SHF.L.W.U32.HI R55, R50, 0x7, R50 ;  /* 0x0000000732377819 */ /* 0x000fc40000010e32 */
[----:B------:R-:W-:Y:S02]  /*2e8f0*/  LOP3.LUT R12, R48, R13, R12, 0x96, !PT ;  /* 0x0000000d300c7212 */ /* 0x000fe400078e960c */
        /* <DEDUP_REMOVED lines=8> */
[----:B------:R-:W-:Y:S02]  /*2e980*/  SHF.L.W.U32.HI R0, R51, 0x3, R51 ;  /* 0x0000000333007819 */ /* 0x000fe40000010e33 */
[----:B------:R-:W-:Y:S02]  /*2e990*/  LOP3.LUT R12, R53, R42, R54, 0x96, !PT ;  /* 0x0000002a350c7212 */ /* 0x000fe400078e9636 */
[----:B------:R-:W-:Y:S02]  /*2e9a0*/  LOP3.LUT R42, R55, R52, R13, 0x96, !PT ;  /* 0x00000034372a7212 */ /* 0x000fe400078e960d */
[----:B------:R-:W-:Y:S02]  /*2e9b0*/  LOP3.LUT R13, RZ, R8, RZ, 0x33, !PT ;  /* 0x00000008ff0d7212 */ /* 0x000fe400078e33ff */
[----:B------:R-:W-:-:S02]  /*2e9c0*/  SHF.L.W.U32.HI R9, R9, 0x1, R9 ;  /* 0x0000000109097819 */ /* 0x000fc40000010e09 */
[C---:B------:R-:W-:Y:S02]  /*2e9d0*/  LOP3.LUT R8, R0.reuse, R47, R45, 0x96, !PT ;  /* 0x0000002f00087212 */ /* 0x040fe400078e962d */
[----:B------:R-:W-:Y:S01]  /*2e9e0*/  LOP3.LUT R4, R53, R7, R4, 0x96, !PT ;  /* 0x0000000735047212 */ /* 0x000fe200078e9604 */
[----:B------:R-:W-:Y:S01]  /*2e9f0*/  IMAD.SHL.U32 R45, R9, 0x80, RZ ;  /* 0x00000080092d7824 */ /* 0x000fe200078e00ff */
[----:B------:R-:W-:Y:S02]  /*2ea00*/  LOP3.LUT R11, R0, R50, R11, 0x96, !PT ;  /* 0x00000032000b7212 */ /* 0x000fe400078e960b */
[----:B------:R-:W-:Y:S02]  /*2ea10*/  LOP3.LUT R8, RZ, R8, RZ, 0x33, !PT ;  /* 0x00000008ff087212 */ /* 0x000fe400078e33ff */
[----:B------:R-:W-:Y:S02]  /*2ea20*/  SHF.L.W.U32.HI R13, R13, 0x7, R13 ;  /* 0x000000070d0d7819 */ /* 0x000fe40000010e0d */
[----:B------:R-:W-:-:S02]  /*2ea30*/  LOP3.LUT R12, RZ, R12, RZ, 0x33, !PT ;  /* 0x0000000cff0c7212 */ /* 0x000fc400078e33ff */
[----:B------:R-:W-:Y:S02]  /*2ea40*/  SHF.L.W.U32.HI R4, R4, 0x1, R4 ;  /* 0x0000000104047819 */ /* 0x000fe40000010e04 */
[----:B------:R-:W-:Y:S02]  /*2ea50*/  SHF.L.W.U32.HI R11, R11, 0x1, R11 ;  /* 0x000000010b0b7819 */ /* 0x000fe40000010e0b */
[----:B------:R-:W-:Y:S02]  /*2ea60*/  SHF.L.W.U32.HI R51, R8, 0x7, R8 ;  /* 0x0000000708337819 */ /* 0x000fe40000010e08 */
[C---:B------:R-:W-:Y:S02]  /*2ea70*/  LOP3.LUT R44, R13.reuse, R9, R44, 0x96, !PT ;  /* 0x000000090d2c7212 */ /* 0x040fe400078e962c */
[----:B------:R-:W-:Y:S01]  /*2ea80*/  LOP3.LUT R45, R13, R45, R10, 0x96, !PT ;  /* 0x0000002d0d2d7212 */ /* 0x000fe200078e960a */
[----:B--2---:R-:W-:Y:S01]  /*2ea90*/  IMAD.SHL.U32 R10, R14, 0x40000000, RZ ;  /* 0x400000000e0a7824 */ /* 0x004fe200078e00ff */
[----:B------:R-:W-:-:S02]  /*2eaa0*/  SHF.L.W.U32.HI R12, R12, 0x7, R12 ;  /* 0x000000070c0c7819 */ /* 0x000fc40000010e0c */
[----:B------:R-:W-:Y:S02]  /*2eab0*/  LOP3.LUT R6, R49, R5, R6, 0x96, !PT ;  /* 0x0000000531067212 */ /* 0x000fe400078e9606 */
[----:B------:R-:W-:Y:S01]  /*2eac0*/  LOP3.LUT R9, RZ, R46, RZ, 0x33, !PT ;  /* 0x0000002eff097212 */ /* 0x000fe200078e33ff */
[----:B------:R-:W-:Y:S01]  /*2ead0*/  IMAD.SHL.U32 R43, R52, 0x80, RZ ;  /* 0x00000080342b7824 */ /* 0x000fe200078e00ff */
[----:B------:R-:W-:Y:S01]  /*2eae0*/  LOP3.LUT R50, R51, R11, R50, 0x96, !PT ;  /* 0x0000000b33327212 */ /* 0x000fe200078e9632 */
[----:B------:R-:W-:Y:S01]  /*2eaf0*/  IMAD.SHL.U32 R47, R4, 0x80, RZ ;  /* 0x00000080042f7824 */ /* 0x000fe200078e00ff */
[----:B------:R-:W-:Y:S01]  /*2eb00*/  LOP3.LUT R46, R12, R4, R7, 0x96, !PT ;  /* 0x000000040c2e7212 */ /* 0x000fe200078e9607 */
[----:B------:R-:W-:Y:S01]  /*2eb10*/  IMAD.SHL.U32 R11, R11, 0x80, RZ ;  /* 0x000000800b0b7824 */ /* 0x000fe200078e00ff */
[----:B------:R-:W-:Y:S02]  /*2eb20*/  SHF.L.W.U32.HI R6, R6, 0x1, R6 ;  /* 0x0000000106067819 */ /* 0x000fe40000010e06 */
[----:B------:R-:W-:-:S02]  /*2eb30*/  SHF.L.W.U32.HI R4, R9, 0x7, R9 ;  /* 0x0000000709047819 */ /* 0x000fc40000010e09 */
[----:B------:R-:W-:Y:S02]  /*2eb40*/  SHF.R.S32.HI R10, RZ, 0x1f, R10 ;  /* 0x0000001fff0a7819 */ /* 0x000fe4000001140a */
[----:B------:R-:W-:Y:S02]  /*2eb50*/  LOP3.LUT R43, R55, R43, R48, 0x96, !PT ;  /* 0x0000002b372b7212 */ /* 0x000fe400078e9630 */
[----:B------:R-:W-:Y:S02]  /*2eb60*/  LOP3.LUT R52, R14, 0x1, RZ, 0xc0, !PT ;  /* 0x000000010e347812 */ /* 0x000fe400078ec0ff */
[----:B------:R-:W-:Y:S02]  /*2eb70*/  LOP3.LUT R48, R4, R6, R5, 0x96, !PT ;  /* 0x0000000604307212 */ /* 0x000fe400078e9605 */
[----:B------:R-:W-:Y:S02]  /*2eb80*/  LOP3.LUT R51, R51, R11, R0, 0x96, !PT ;  /* 0x0000000b33337212 */ /* 0x000fe400078e9600 */
[----:B-1----:R-:W-:-:S02]  /*2eb90*/  LOP3.LUT R9, R10, UR12, RZ, 0xc0, !PT ;  /* 0x0000000c0a097c12 */ /* 0x002fc4000f8ec0ff */
[C---:B------:R-:W-:Y:S02]  /*2eba0*/  LOP3.LUT R5, R10.reuse, UR13, RZ, 0xc0, !PT ;  /* 0x0000000d0a057c12 */ /* 0x040fe4000f8ec0ff */
[C---:B------:R-:W-:Y:S02]  /*2ebb0*/  LOP3.LUT R7, R10.reuse, UR14, RZ, 0xc0, !PT ;  /* 0x0000000e0a077c12 */ /* 0x040fe4000f8ec0ff */
[----:B------:R-:W-:Y:S01]  /*2ebc0*/  LOP3.LUT R11, R10, UR15, RZ, 0xc0, !PT ;  /* 0x0000000f0a0b7c12 */ /* 0x000fe2000f8ec0ff */
[----:B------:R-:W1:Y:S01]  /*2ebd0*/  LDCU.128 UR12, c[0x3][0x120] ;  /* 0x00c02400ff0c77ac */ /* 0x000e620008000c00 */
[----:B------:R-:W-:Y:S02]  /*2ebe0*/  IMAD.SHL.U32 R6, R6, 0x80, RZ ;  /* 0x0000008006067824 */ /* 0x000fe400078e00ff */
[----:B------:R-:W-:Y:S01]  /*2ebf0*/  IMAD.MOV R52, RZ, RZ, -R52 ;  /* 0x000000ffff347224 */ /* 0x000fe200078e0a34 */
[----:B0-----:R-:W-:Y:S02]  /*2ec00*/  LOP3.LUT R13, R10, UR22, RZ, 0xc0, !PT ;  /* 0x000000160a0d7c12 */ /* 0x001fe4000f8ec0ff */
[----:B------:R-:W-:-:S02]  /*2ec10*/  LOP3.LUT R49, R4, R6, R49, 0x96, !PT ;  /* 0x0000000604317212 */ /* 0x000fc400078e9631 */
[--C-:B-----5:R-:W-:Y:S02]  /*2ec20*/  LOP3.LUT R8, R5, UR5, R52.reuse, 0x78, !PT ;  /* 0x0000000505087c12 */ /* 0x120fe4000f8e7834 */
[--C-:B------:R-:W-:Y:S02]  /*2ec30*/  LOP3.LUT R6, R11, UR7, R52.reuse, 0x78, !PT ;  /* 0x000000070b067c12 */ /* 0x100fe4000f8e7834 */
[C---:B------:R-:W-:Y:S02]  /*2ec40*/  LOP3.LUT R5, R10.reuse, UR20, RZ, 0xc0, !PT ;  /* 0x000000140a057c12 */ /* 0x040fe4000f8ec0ff */
[C---:B------:R-:W-:Y:S02]  /*2ec50*/  LOP3.LUT R11, R10.reuse, UR21, RZ, 0xc0, !PT ;  /* 0x000000150a0b7c12 */ /* 0x040fe4000f8ec0ff */
[----:B------:R-:W-:Y:S01]  /*2ec60*/  LOP3.LUT R61, R10, UR23, RZ, 0xc0, !PT ;  /* 0x000000170a3d7c12 */ /* 0x000fe2000f8ec0ff */
[----:B------:R-:W-:Y:S01]  /*2ec70*/  IMAD.SHL.U32 R56, R14, 0x20000000, RZ ;  /* 0x200000000e387824 */ /* 0x000fe200078e00ff */
[--C-:B----4-:R-:W-:Y:S01]  /*2ec80*/  LOP3.LUT R5, R5, UR8, R52.reuse, 0x78, !PT ;  /* 0x0000000805057c12 */ /* 0x110fe2000f8e7834 */
[----:B------:R-:W0:Y:S01]  /*2ec90*/  LDCU.128 UR20, c[0x3][0x190] ;  /* 0x00c03200ff1477ac */ /* 0x000e220008000c00 */
[----:B------:R-:W-:-:S02]  /*2eca0*/  LOP3.LUT R4, R11, UR9, R52, 0x78, !PT ;  /* 0x000000090b047c12 */ /* 0x000fc4000f8e7834 */
[--C-:B------:R-:W-:Y:S02]  /*2ecb0*/  LOP3.LUT R0, R13, UR10, R52.reuse, 0x78, !PT ;  /* 0x0000000a0d007c12 */ /* 0x100fe4000f8e7834 */
[--C-:B------:R-:W-:Y:S01]  /*2ecc0*/  LOP3.LUT R61, R61, UR11, R52.reuse, 0x78, !PT ;  /* 0x0000000b3d3d7c12 */ /* 0x100fe2000f8e7834 */
[----:B------:R-:W2:Y:S01]  /*2ecd0*/  LDCU.128 UR8, c[0x3][0x180] ;  /* 0x00c03000ff0877ac */ /* 0x000ea20008000c00 */
[----:B------:R-:W-:Y:S02]  /*2ece0*/  LOP3.LUT R47, R12, R47, R53, 0x96, !PT ;  /* 0x0000002f0c2f7212 */ /* 0x000fe400078e9635 */
[--C-:B------:R-:W-:Y:S02]  /*2ecf0*/  LOP3.LUT R9, R9, UR4, R52.reuse, 0x78, !PT ;  /* 0x0000000409097c12 */ /* 0x100fe4000f8e7834 */
[----:B------:R-:W-:Y:S01]  /*2ed00*/  LOP3.LUT R7, R7, UR6, R52, 0x78, !PT ;  /* 0x0000000607077c12 */ /* 0x000fe2000f8e7834 */
[----:B------:R-:W4:Y:S01]  /*2ed10*/  LDCU.128 UR4, c[0x3][0x130] ;  /* 0x00c02600ff0477ac */ /* 0x000f220008000c00 */
[----:B------:R-:W-:-:S02]  /*2ed20*/  LOP3.LUT R59, R10, UR24, RZ, 0xc0, !PT ;  /* 0x000000180a3b7c12 */ /* 0x000fc4000f8ec0ff */
[C---:B------:R-:W-:Y:S02]  /*2ed30*/  LOP3.LUT R57, R10.reuse, UR25, RZ, 0xc0, !PT ;  /* 0x000000190a397c12 */ /* 0x040fe4000f8ec0ff */
[C---:B------:R-:W-:Y:S02]  /*2ed40*/  LOP3.LUT R55, R10.reuse, UR26, RZ, 0xc0, !PT ;  /* 0x0000001a0a377c12 */ /* 0x040fe4000f8ec0ff */
[----:B------:R-:W-:Y:S01]  /*2ed50*/  LOP3.LUT R53, R10, UR27, RZ, 0xc0, !PT ;  /* 0x0000001b0a357c12 */ /* 0x000fe2000f8ec0ff */
[----:B------:R-:W5:Y:S01]  /*2ed60*/  LDCU.128 UR24, c[0x3][0x1b0] ;  /* 0x00c03600ff1877ac */ /* 0x000f620008000c00 */
[--C-:B-1----:R-:W-:Y:S02]  /*2ed70*/  LOP3.LUT R59, R59, UR12, R52.reuse, 0x78, !PT ;  /* 0x0000000c3b3b7c12 */ /* 0x102fe4000f8e7834 */
[--C-:B------:R-:W-:Y:S02]  /*2ed80*/  LOP3.LUT R57, R57, UR13, R52.reuse, 0x78, !PT ;  /* 0x0000000d39397c12 */ /* 0x100fe4000f8e7834 */
[----:B------:R-:W-:-:S02]  /*2ed90*/  LOP3.LUT R55, R55, UR14, R52, 0x78, !PT ;  /* 0x0000000e37377c12 */ /* 0x000fc4000f8e7834 */
[----:B------:R-:W-:Y:S01]  /*2eda0*/  LOP3.LUT R53, R53, UR15, R52, 0x78, !PT ;  /* 0x0000000f35357c12 */ /* 0x000fe2000f8e7834 */
[----:B------:R-:W1:Y:S01]  /*2edb0*/  LDCU.128 UR12, c[0x3][0x1a0] ;  /* 0x00c03400ff0c77ac */ /* 0x000e620008000c00 */
[C---:B------:R-:W-:Y:S02]  /*2edc0*/  LOP3.LUT R13, R10.reuse, UR28, RZ, 0xc0, !PT ;  /* 0x0000001c0a0d7c12 */ /* 0x040fe4000f8ec0ff */
[C---:B------:R-:W-:Y:S02]  /*2edd0*/  LOP3.LUT R12, R10.reuse, UR29, RZ, 0xc0, !PT ;  /* 0x0000001d0a0c7c12 */ /* 0x040fe4000f8ec0ff */
[C---:B------:R-:W-:Y:S02]  /*2ede0*/  LOP3.LUT R11, R10.reuse, UR30, RZ, 0xc0, !PT ;  /* 0x0000001e0a0b7c12 */ /* 0x040fe4000f8ec0ff */
[----:B------:R-:W-:Y:S02]  /*2edf0*/  LOP3.LUT R54, R10, UR31, RZ, 0xc0, !PT ;  /* 0x0000001f0a367c12 */ /* 0x000fe4000f8ec0ff */
[----:B------:R-:W-:-:S02]  /*2ee00*/  SHF.R.S32.HI R10, RZ, 0x1f, R56 ;  /* 0x0000001fff0a7819 */ /* 0x000fc40000011438 */
[----:B----4-:R-:W-:Y:S02]  /*2ee10*/  LOP3.LUT R13, R13, UR4, R52, 0x78, !PT ;  /* 0x000000040d0d7c12 */ /* 0x010fe4000f8e7834 */
[--C-:B--2---:R-:W-:Y:S02]  /*2ee20*/  LOP3.LUT R9, R9, UR8, R10.reuse, 0x78, !PT ;  /* 0x0000000809097c12 */ /* 0x104fe4000f8e780a */
[--C-:B------:R-:W-:Y:S02]  /*2ee30*/  LOP3.LUT R8, R8, UR9, R10.reuse, 0x78, !PT ;  /* 0x0000000908087c12 */ /* 0x100fe4000f8e780a */
[--C-:B------:R-:W-:Y:S02]  /*2ee40*/  LOP3.LUT R7, R7, UR10, R10.reuse, 0x78, !PT ;  /* 0x0000000a07077c12 */ /* 0x100fe4000f8e780a */
[----:B------:R-:W-:Y:S01]  /*2ee50*/  LOP3.LUT R6, R6, UR11, R10, 0x78, !PT ;  /* 0x0000000b06067c12 */ /* 0x000fe2000f8e780a */
[----:B------:R-:W2:Y:S01]  /*2ee60*/  LDCU.128 UR8, c[0x3][0x1d0] ;  /* 0x00c03a00ff0877ac */ /* 0x000ea20008000c00 */
[----:B------:R-:W-:-:S02]  /*2ee70*/  LOP3.LUT R12, R12, UR5, R52, 0x78, !PT ;  /* 0x000000050c0c7c12 */ /* 0x000fc4000f8e7834 */
[--C-:B------:R-:W-:Y:S02]  /*2ee80*/  LOP3.LUT R11, R11, UR6, R52.reuse, 0x78, !PT ;  /* 0x000000060b0b7c12 */ /* 0x100fe4000f8e7834 */
[----:B------:R-:W-:Y:S01]  /*2ee90*/  LOP3.LUT R52, R54, UR7, R52, 0x78, !PT ;  /* 0x0000000736347c12 */ /* 0x000fe2000f8e7834 */
        /* <DEDUP_REMOVED lines=31> */
[----:B------:R-:W-:Y:S01]  /*2f090*/  LOP3.LUT R53, R53, UR15, R54, 0x78, !PT ;  /* 0x0000000f35357c12 */ /* 0x000fe2000f8e7836 */
[----:B------:R-:W1:Y:S01]  /*2f0a0*/  LDCU.128 UR12, c[0x3][0x230] ;  /* 0x00c04600ff0c77ac */ /* 0x000e620008000c00 */
[----:B------:R-:W-:-:S05]  /*2f0b0*/  IMAD.SHL.U32 R52, R14, 0x8000000, RZ ;  /* 0x080000000e347824 */ /* 0x000fca00078e00ff */
[----:B------:R-:W-:Y:S02]  /*2f0c0*/  SHF.R.S32.HI R52, RZ, 0x1f, R52 ;  /* 0x0000001fff347819 */ /* 0x000fe40000011434 */
[----:B0-----:R-:W-:Y:S02]  /*2f0d0*/  LOP3.LUT R13, R13, UR20, R54, 0x78, !PT ;  /* 0x000000140d0d7c12 */ /* 0x001fe4000f8e7836 */
[--C-:B--2---:R-:W-:Y:S02]  /*2f0e0*/  LOP3.LUT R59, R59, UR8, R52.reuse, 0x78, !PT ;  /* 0x000000083b3b7c12 */ /* 0x104fe4000f8e7834 */
[--C-:B------:R-:W-:Y:S02]  /*2f0f0*/  LOP3.LUT R57, R57, UR9, R52.reuse, 0x78, !PT ;  /* 0x0000000939397c12 */ /* 0x100fe4000f8e7834 */
[--C-:B------:R-:W-:Y:S02]  /*2f100*/  LOP3.LUT R55, R55, UR10, R52.reuse, 0x78, !PT ;  /* 0x0000000a37377c12 */ /* 0x100fe4000f8e7834 */
[----:B------:R-:W-:Y:S01]  /*2f110*/  LOP3.LUT R53, R53, UR11, R52, 0x78, !PT ;  /* 0x0000000b35357c12 */ /* 0x000fe2000f8e7834 */
[----:B------:R-:W0:Y:S01]  /*2f120*/  LDCU.128 UR8, c[0x3][0x250] ;  /* 0x00c04a00ff0877ac */ /* 0x000e220008000c00 */
[----:B------:R-:W-:-:S02]  /*2f130*/  LOP3.LUT R12, R12, UR21, R54, 0x78, !PT ;  /* 0x000000150c0c7c12 */ /* 0x000fc4000f8e7836 */
[----:B------:R-:W-:Y:S02]  /*2f140*/  LOP3.LUT R11, R11, UR22, R54, 0x78, !PT ;  /* 0x000000160b0b7c12 */ /* 0x000fe4000f8e7836 */
[--C-:B----4-:R-:W-:Y:S02]  /*2f150*/  LOP3.LUT R5, R5, UR4, R52.reuse, 0x78, !PT ;  /* 0x0000000405057c12 */ /* 0x110fe4000f8e7834 */
[--C-:B------:R-:W-:Y:S02]  /*2f160*/  LOP3.LUT R4, R4, UR5, R52.reuse, 0x78, !PT ;  /* 0x0000000504047c12 */ /* 0x100fe4000f8e7834 */
[--C-:B------:R-:W-:Y:S02]  /*2f170*/  LOP3.LUT R0, R0, UR6, R52.reuse, 0x78, !PT ;  /* 0x0000000600007c12 */ /* 0x100fe4000f8e7834 */
[----:B------:R-:W-:Y:S01]  /*2f180*/  LOP3.LUT R61, R61, UR7, R52, 0x78, !PT ;  /* 0x000000073d3d7c12 */ /* 0x000fe2000f8e7834 */
[----:B------:R-:W2:Y:S01]  /*2f190*/  LDCU.128 UR4, c[0x3][0x240] ;  /* 0x00c04800ff0477ac */ /* 0x000ea20008000c00 */
[----:B------:R-:W-:-:S02]  /*2f1a0*/  LOP3.LUT R10, R10, UR23, R54, 0x78, !PT ;  /* 0x000000170a0a7c12 */ /* 0x000fc4000f8e7836 */
[--C-:B-----5:R-:W-:Y:S02]  /*2f1b0*/  LOP3.LUT R9, R9, UR24, R52.reuse, 0x78, !PT ;  /* 0x0000001809097c12 */ /* 0x120fe4000f8e7834 */
[--C-:B------:R-:W-:Y:S02]  /*2f1c0*/  LOP3.LUT R8, R8, UR25, R52.reuse, 0x78, !PT ;  /* 0x0000001908087c12 */ /* 0x100fe4000f8e7834 */
[--C-:B------:R-:W-:Y:S02]  /*2f1d0*/  LOP3.LUT R7, R7, UR26, R52.reuse, 0x78, !PT ;  /* 0x0000001a07077c12 */ /* 0x100fe4000f8e7834 */
[--C-:B------:R-:W-:Y:S02]  /*2f1e0*/  LOP3.LUT R6, R6, UR27, R52.reuse, 0x78, !PT ;  /* 0x0000001b06067c12 */ /* 0x100fe4000f8e7834 */
[--C-:B-1----:R-:W-:Y:S02]  /*2f1f0*/  LOP3.LUT R13, R13, UR12, R52.reuse, 0x78, !PT ;  /* 0x0000000c0d0d7c12 */ /* 0x102fe4000f8e7834 */
[----:B------:R-:W-:-:S02]  /*2f200*/  LOP3.LUT R12, R12, UR13, R52, 0x78, !PT ;  /* 0x0000000d0c0c7c12 */ /* 0x000fc4000f8e7834 */
[--C-:B------:R-:W-:Y:S01]  /*2f210*/  LOP3.LUT R11, R11, UR14, R52.reuse, 0x78, !PT ;  /* 0x0000000e0b0b7c12 */ /* 0x100fe2000f8e7834 */
[----:B------:R-:W-:Y:S01]  /*2f220*/  IMAD.SHL.U32 R54, R14, 0x4000000, RZ ;  /* 0x040000000e367824 */ /* 0x000fe200078e00ff */
[----:B------:R-:W-:Y:S01]  /*2f230*/  LOP3.LUT R52, R10, UR15, R52, 0x78, !PT ;  /* 0x0000000f0a347c12 */ /* 0x000fe2000f8e7834 */
[----:B------:R-:W1:Y:S03]  /*2f240*/  LDCU.128 UR12, c[0x3][0x260] ;  /* 0x00c04c00ff0c77ac */ /* 0x000e660008000c00 */
[----:B------:R-:W-:Y:S01]  /*2f250*/  SHF.R.S32.HI R54, RZ, 0x1f, R54 ;  /* 0x0000001fff367819 */ /* 0x000fe20000011436 */
[----:B------:R-:W4:Y:S03]  /*2f260*/  LDCU.128 UR20, c[0x3][0x270] ;  /* 0x00c04e00ff1477ac */ /* 0x000f260008000c00 */
[--C-:B0-----:R-:W-:Y:S01]  /*2f270*/  LOP3.LUT R5, R5, UR8, R54.reuse, 0x78, !PT ;  /* 0x0000000805057c12 */ /* 0x101fe2000f8e7836 */
[----:B------:R-:W0:Y:S01]  /*2f280*/  LDCU.128 UR24, c[0x3][0x280] ;  /* 0x00c05000ff1877ac */ /* 0x000e220008000c00 */
[----:B------:R-:W-:-:S02]  /*2f290*/  LOP3.LUT R4, R4, UR9, R54, 0x78, !PT ;  /* 0x0000000904047c12 */ /* 0x000fc4000f8e7836 */
[--C-:B------:R-:W-:Y:S02]  /*2f2a0*/  LOP3.LUT R0, R0, UR10, R54.reuse, 0x78, !PT ;  /* 0x0000000a00007c12 */ /* 0x100fe4000f8e7836 */
[--C-:B------:R-:W-:Y:S01]  /*2f2b0*/  LOP3.LUT R61, R61, UR11, R54.reuse, 0x78, !PT ;  /* 0x0000000b3d3d7c12 */ /* 0x100fe2000f8e7836 */
        /* <DEDUP_REMOVED lines=9> */
[----:B------:R-:W-:Y:S01]  /*2f350*/  LOP3.LUT R53, R53, UR15, R54, 0x78, !PT ;  /* 0x0000000f35357c12 */ /* 0x000fe2000f8e7836 */
[----:B------:R-:W1:Y:S01]  /*2f360*/  LDCU.128 UR12, c[0x3][0x2b0] ;  /* 0x00c05600ff0c77ac */ /* 0x000e620008000c00 */
[----:B------:R-:W-:-:S05]  /*2f370*/  IMAD.SHL.U32 R10, R14, 0x2000000, RZ ;  /* 0x020000000e0a7824 */ /* 0x000fca00078e00ff */
[----:B------:R-:W-:-:S04]  /*2f380*/  SHF.R.S32.HI R10, RZ, 0x1f, R10 ;  /* 0x0000001fff0a7819 */ /* 0x000fc8000001140a */
[--C-:B-----5:R-:W-:Y:S02]  /*2f390*/  LOP3.LUT R59, R59, UR8, R10.reuse, 0x78, !PT ;  /* 0x000000083b3b7c12 */ /* 0x120fe4000f8e780a */
[--C-:B------:R-:W-:Y:S02]  /*2f3a0*/  LOP3.LUT R57, R57, UR9, R10.reuse, 0x78, !PT ;  /* 0x0000000939397c12 */ /* 0x100fe4000f8e780a */
[--C-:B------:R-:W-:Y:S02]  /*2f3b0*/  LOP3.LUT R55, R55, UR10, R10.reuse, 0x78, !PT ;  /* 0x0000000a37377c12 */ /* 0x100fe4000f8e780a */
[--C-:B------:R-:W-:Y:S01]  /*2f3c0*/  LOP3.LUT R53, R53, UR11, R10.reuse, 0x78, !PT ;  /* 0x0000000b35357c12 */ /* 0x100fe2000f8e780a */
[----:B------:R-:W5:Y:S01]  /*2f3d0*/  LDCU.128 UR8, c[0x3][0x2d0] ;  /* 0x00c05a00ff0877ac */ /* 0x000f620008000c00 */
[--C-:B--2---:R-:W-:Y:S02]  /*2f3e0*/  LOP3.LUT R5, R5, UR4, R10.reuse, 0x78, !PT ;  /* 0x0000000405057c12 */ /* 0x104fe4000f8e780a */
[----:B------:R-:W-:-:S02]  /*2f3f0*/  LOP3.LUT R4, R4, UR5, R10, 0x78, !PT ;  /* 0x0000000504047c12 */ /* 0x000fc4000f8e780a */
[--C-:B------:R-:W-:Y:S02]  /*2f400*/  LOP3.LUT R0, R0, UR6, R10.reuse, 0x78, !PT ;  /* 0x0000000600007c12 */ /* 0x100fe4000f8e780a */
[----:B------:R-:W-:Y:S01]  /*2f410*/  LOP3.LUT R61, R61, UR7, R10, 0x78, !PT ;  /* 0x000000073d3d7c12 */ /* 0x000fe2000f8e780a */
[----:B------:R-:W2:Y:S01]  /*2f420*/  LDCU.128 UR4, c[0x3][0x2c0] ;  /* 0x00c05800ff0477ac */ /* 0x000ea20008000c00 */
[--C-:B----4-:R-:W-:Y:S02]  /*2f430*/  LOP3.LUT R13, R13, UR20, R54.reuse, 0x78, !PT ;  /* 0x000000140d0d7c12 */ /* 0x110fe4000f8e7836 */
[--C-:B------:R-:W-:Y:S02]  /*2f440*/  LOP3.LUT R12, R12, UR21, R54.reuse, 0x78, !PT ;  /* 0x000000150c0c7c12 */ /* 0x100fe4000f8e7836 */
[--C-:B------:R-:W-:Y:S02]  /*2f450*/  LOP3.LUT R11, R11, UR22, R54.reuse, 0x78, !PT ;  /* 0x000000160b0b7c12 */ /* 0x100fe4000f8e7836 */
[----:B------:R-:W-:Y:S01]  /*2f460*/  LOP3.LUT R52, R52, UR23, R54, 0x78, !PT ;  /* 0x0000001734347c12 */ /* 0x000fe2000f8e7836 */
[----:B------:R-:W4:Y:S01]  /*2f470*/  LDCU.128 UR20, c[0x3][0x2f0] ;  /* 0x00c05e00ff1477ac */ /* 0x000f220008000c00 */
        /* <DEDUP_REMOVED lines=8> */
[----:B------:R-:W-:Y:S01]  /*2f500*/  LOP3.LUT R10, R52, UR15, R10, 0x78, !PT ;  /* 0x0000000f340a7c12 */ /* 0x000fe2000f8e780a */
[----:B------:R-:W1:Y:S01]  /*2f510*/  LDCU.128 UR12, c[0x3][0x2e0] ;  /* 0x00c05c00ff0c77ac */ /* 0x000e620008000c00 */
[----:B------:R-:W-:-:S05]  /*2f520*/  SHF.R.U32.HI R52, RZ, 0x7, R14 ;  /* 0x00000007ff347819 */ /* 0x000fca000001160e */
[----:B------:R-:W-:-:S05]  /*2f530*/  IMAD.MOV R52, RZ, RZ, -R52 ;  /* 0x000000ffff347224 */ /* 0x000fca00078e0a34 */
        /* <DEDUP_REMOVED lines=8> */
[--C-:B------:R-:W-:Y:S01]  /*2f5c0*/  LOP3.LUT R6, R6, UR7, R52.reuse, 0x78, !PT ;  /* 0x0000000706067c12 */ /* 0x100fe2000f8e7834 */
[----:B------:R-:W2:Y:S01]  /*2f5d0*/  LDCU.128 UR4, c[0x3][0x310] ;  /* 0x00c06200ff0477ac */ /* 0x000ea20008000c00 */
[----:B---3--:R-:W-:Y:S02]  /*2f5e0*/  LOP3.LUT R14, R37, 0x1, RZ, 0xc0, !PT ;  /* 0x00000001250e7812 */ /* 0x008fe400078ec0ff */
[--C-:B-1----:R-:W-:Y:S02]  /*2f5f0*/  LOP3.LUT R59, R59, UR12, R52.reuse, 0x78, !PT ;  /* 0x0000000c3b3b7c12 */ /* 0x102fe4000f8e7834 */
[----:B------:R-:W-:Y:S01]  /*2f600*/  LOP3.LUT R57, R57, UR13, R52, 0x78, !PT ;  /* 0x0000000d39397c12 */ /* 0x000fe2000f8e7834 */
[----:B------:R-:W-:Y:S01]  /*2f610*/  IMAD.MOV R14, RZ, RZ, -R14 ;  /* 0x000000ffff0e7224 */ /* 0x000fe200078e0a0e */
[----:B------:R-:W-:-:S02]  /*2f620*/  LOP3.LUT R55, R55, UR14, R52, 0x78, !PT ;  /* 0x0000000e37377c12 */ /* 0x000fc4000f8e7834 */
[----:B------:R-:W-:Y:S01]  /*2f630*/  LOP3.LUT R53, R53, UR15, R52, 0x78, !PT ;  /* 0x0000000f35357c12 */ /* 0x000fe2000f8e7834 */
[----:B------:R-:W1:Y:S01]  /*2f640*/  LDCU.128 UR12, c[0x3][0x330] ;  /* 0x00c06600ff0c77ac */ /* 0x000e620008000c00 */
[--C-:B-----5:R-:W-:Y:S02]  /*2f650*/  LOP3.LUT R59, R59, UR8, R14.reuse, 0x78, !PT ;  /* 0x000000083b3b7c12 */ /* 0x120fe4000f8e780e */
[--C-:B------:R-:W-:Y:S02]  /*2f660*/  LOP3.LUT R57, R57, UR9, R14.reuse, 0x78, !PT ;  /* 0x0000000939397c12 */ /* 0x100fe4000f8e780e */
[--C-:B------:R-:W-:Y:S02]  /*2f670*/  LOP3.LUT R55, R55, UR10, R14.reuse, 0x78, !PT ;  /* 0x0000000a37377c12 */ /* 0x100fe4000f8e780e */
[--C-:B------:R-:W-:Y:S01]  /*2f680*/  LOP3.LUT R53, R53, UR11, R14.reuse, 0x78, !PT ;  /* 0x0000000b35357c12 */ /* 0x100fe2000f8e780e */
        /* <DEDUP_REMOVED lines=9> */
[----:B------:R-:W-:Y:S01]  /*2f720*/  LOP3.LUT R10, R10, UR23, R52, 0x78, !PT ;  /* 0x000000170a0a7c12 */ /* 0x000fe2000f8e7834 */
[----:B------:R-:W-:Y:S01]  /*2f730*/  IMAD.SHL.U32 R52, R37, 0x40000000, RZ ;  /* 0x4000000025347824 */ /* 0x000fe200078e00ff */
[--C-:B0-----:R-:W-:Y:S01]  /*2f740*/  LOP3.LUT R9, R9, UR24, R14.reuse, 0x78, !PT ;  /* 0x0000001809097c12 */ /* 0x101fe2000f8e780e */
[----:B------:R-:W0:Y:S01]  /*2f750*/  LDCU.128 UR20, c[0x3][0x370] ;  /* 0x00c06e00ff1477ac */ /* 0x000e220008000c00 */
[--C-:B------:R-:W-:Y:S02]  /*2f760*/  LOP3.LUT R8, R8, UR25, R14.reuse, 0x78, !PT ;  /* 0x0000001908087c12 */ /* 0x100fe4000f8e780e */
[--C-:B------:R-:W-:Y:S02]  /*2f770*/  LOP3.LUT R7, R7, UR26, R14.reuse, 0x78, !PT ;  /* 0x0000001a07077c12 */ /* 0x100fe4000f8e780e */
[--C-:B------:R-:W-:Y:S01]  /*2f780*/  LOP3.LUT R6, R6, UR27, R14.reuse, 0x78, !PT ;  /* 0x0000001b06067c12 */ /* 0x100fe2000f8e780e */
[----:B------:R-:W4:Y:S01]  /*2f790*/  LDCU.128 UR24, c[0x3][0x380] ;  /* 0x00c07000ff1877ac */ /* 0x000f220008000c00 */
[----:B-1----:R-:W-:-:S02]  /*2f7a0*/  LOP3.LUT R13, R13, UR12, R14, 0x78, !PT ;  /* 0x0000000c0d0d7c12 */ /* 0x002fc4000f8e780e */
[--C-:B------:R-:W-:Y:S02]  /*2f7b0*/  LOP3.LUT R12, R12, UR13, R14.reuse, 0x78, !PT ;  /* 0x0000000d0c0c7c12 */ /* 0x100fe4000f8e780e */
[--C-:B------:R-:W-:Y:S02]  /*2f7c0*/  LOP3.LUT R11, R11, UR14, R14.reuse, 0x78, !PT ;  /* 0x0000000e0b0b7c12 */ /* 0x100fe4000f8e780e */
[----:B------:R-:W-:Y:S01]  /*2f7d0*/  LOP3.LUT R14, R10, UR15, R14, 0x78, !PT ;  /* 0x0000000f0a0e7c12 */ /* 0x000fe2000f8e780e */
[----:B------:R-:W1:Y:S01]  /*2f7e0*/  LDCU.128 UR12, c[0x3][0x360] ;  /* 0x00c06c00ff0c77ac */ /* 0x000e620008000c00 */
[----:B------:R-:W-:-:S04]  /*2f7f0*/  SHF.R.S32.HI R52, RZ, 0x1f, R52 ;  /* 0x0000001fff347819 */ /* 0x000fc80000011434 */
[--C-:B---3--:R-:W-:Y:S02]  /*2f800*/  LOP3.LUT R5, R5, UR8, R52.reuse, 0x78, !PT ;  /* 0x0000000805057c12 */ /* 0x108fe4000f8e7834 */
[--C-:B------:R-:W-:Y:S02]  /*2f810*/  LOP3.LUT R4, R4, UR9, R52.reuse, 0x78, !PT ;  /* 0x0000000904047c12 */ /* 0x100fe4000f8e7834 */
[--C-:B------:R-:W-:Y:S02]  /*2f820*/  LOP3.LUT R0, R0, UR10, R52.reuse, 0x78, !PT ;  /* 0x0000000a00007c12 */ /* 0x100fe4000f8e7834 */
[--C-:B------:R-:W-:Y:S01]  /*2f830*/  LOP3.LUT R61, R61, UR11, R52.reuse, 0x78, !PT ;  /* 0x0000000b3d3d7c12 */ /* 0x100fe2000f8e7834 */
[----:B------:R-:W3:Y:S01]  /*2f840*/  LDCU.128 UR8, c[0x3][0x3a0] ;  /* 0x00c07400ff0877ac */ /* 0x000ee20008000c00 */
[--C-:B--2---:R-:W-:Y:S02]  /*2f850*/  LOP3.LUT R9, R9, UR4, R52.reuse, 0x78, !PT ;  /* 0x0000000409097c12 */ /* 0x104fe4000f8e7834 */
[----:B------:R-:W-:-:S02]  /*2f860*/  LOP3.LUT R8, R8, UR5, R52, 0x78, !PT ;  /* 0x0000000508087c12 */ /* 0x000fc4000f8e7834 */
[--C-:B------:R-:W-:Y:S02]  /*2f870*/  LOP3.LUT R7, R7, UR6, R52.reuse, 0x78, !PT ;  /* 0x0000000607077c12 */ /* 0x100fe4000f8e7834 */
[--C-:B------:R-:W-:Y:S01]  /*2f880*/  LOP3.LUT R6, R6, UR7, R52.reuse, 0x78, !PT ;  /* 0x0000000706067c12 */ /* 0x100fe2000f8e7834 */
[----:B------:R-:W2:Y:S01]  /*2f890*/  LDCU.128 UR4, c[0x3][0x390] ;  /* 0x00c07200ff0477ac */ /* 0x000ea20008000c00 */
[----:B------:R-:W-:Y:S01]  /*2f8a0*/  IMAD.SHL.U32 R10, R37, 0x20000000, RZ ;  /* 0x20000000250a7824 */ /* 0x000fe200078e00ff */
[--C-:B-1----:R-:W-:Y:S02]  /*2f8b0*/  LOP3.LUT R59, R59, UR12, R52.reuse, 0x78, !PT ;  /* 0x0000000c3b3b7c12 */ /* 0x102fe4000f8e7834 */
        /* <DEDUP_REMOVED lines=13> */
[----:B------:R-:W-:Y:S01]  /*2f990*/  LOP3.LUT R61, R61, UR7, R10, 0x78, !PT ;  /* 0x000000073d3d7c12 */ /* 0x000fe2000f8e780a */
[----:B------:R-:W2:Y:S01]  /*2f9a0*/  LDCU.128 UR4, c[0x3][0x3c0] ;  /* 0x00c07800ff0477ac */ /* 0x000ea20008000c00 */
[--C-:B0-----:R-:W-:Y:S02]  /*2f9b0*/  LOP3.LUT R13, R13, UR20, R52.reuse, 0x78, !PT ;  /* 0x000000140d0d7c12 */ /* 0x101fe4000f8e7834 */
[--C-:B------:R-:W-:Y:S02]  /*2f9c0*/  LOP3.LUT R12, R12, UR21, R52.reuse, 0x78, !PT ;  /* 0x000000150c0c7c12 */ /* 0x100fe4000f8e7834 */
[--C-:B------:R-:W-:Y:S02]  /*2f9d0*/  LOP3.LUT R11, R11, UR22, R52.reuse, 0x78, !PT ;  /* 0x000000160b0b7c12 */ /* 0x100fe4000f8e7834 */
[----:B------:R-:W-:Y:S01]  /*2f9e0*/  LOP3.LUT R14, R14, UR23, R52, 0x78, !PT ;  /* 0x000000170e0e7c12 */ /* 0x000fe2000f8e7834 */
[----:B------:R-:W-:Y:S01]  /*2f9f0*/  IMAD.SHL.U32 R52, R37, 0x10000000, RZ ;  /* 0x1000000025347824 */ /* 0x000fe200078e00ff */
[--C-:B----4-:R-:W-:Y:S01]  /*2fa00*/  LOP3.LUT R9, R9, UR24, R10.reuse, 0x78, !PT ;  /* 0x0000001809097c12 */ /* 0x110fe2000f8e780a */
[----:B------:R-:W0:Y:S01]  /*2fa10*/  LDCU.128 UR20, c[0x3][0x3f0] ;  /* 0x00c07e00ff1477ac */ /* 0x000e220008000c00 */
[----:B------:R-:W-:-:S02]  /*2fa20*/  LOP3.LUT R8, R8, UR25, R10, 0x78, !PT ;  /* 0x0000001908087c12 */ /* 0x000fc4000f8e780a */
[--C-:B------:R-:W-:Y:S02]  /*2fa30*/  LOP3.LUT R7, R7, UR26, R10.reuse, 0x78, !PT ;  /* 0x0000001a07077c12 */ /* 0x100fe4000f8e780a */
[--C-:B------:R-:W-:Y:S01]  /*2fa40*/  LOP3.LUT R6, R6, UR27, R10.reuse, 0x78, !PT ;  /* 0x0000001b06067c12 */ /* 0x100fe2000f8e780a */
[----:B------:R-:W4:Y:S01]  /*2fa50*/  LDCU.128 UR24, c[0x3][0x400] ;  /* 0x00c08000ff1877ac */ /* 0x000f220008000c00 */
        /* <DEDUP_REMOVED lines=20> */
[----:B------:R-:W-:-:S02]  /*2fba0*/  LOP3.LUT R53, R53, UR15, R52, 0x78, !PT ;  /* 0x0000000f35357c12 */ /* 0x000fc4000f8e7834 */
[----:B------:R-:W-:Y:S02]  /*2fbb0*/  SHF.R.S32.HI R14, RZ, 0x1f, R14 ;  /* 0x0000001fff0e7819 */ /* 0x000fe4000001140e */
[----:B0-----:R-:W-:Y:S02]  /*2fbc0*/  LOP3.LUT R13, R13, UR20, R52, 0x78, !PT ;  /* 0x000000140d0d7c12 */ /* 0x001fe4000f8e7834 */
[--C-:B----4-:R-:W-:Y:S02]  /*2fbd0*/  LOP3.LUT R9, R9, UR24, R14.reuse, 0x78, !PT ;  /* 0x0000001809097c12 */ /* 0x110fe4000f8e780e */
[--C-:B------:R-:W-:Y:S02]  /*2fbe0*/  LOP3.LUT R8, R8, UR25, R14.reuse, 0x78, !PT ;  /* 0x0000001908087c12 */ /* 0x100fe4000f8e780e */
[--C-:B------:R-:W-:Y:S02]  /*2fbf0*/  LOP3.LUT R7, R7, UR26, R14.reuse, 0x78, !PT ;  /* 0x0000001a07077c12 */ /* 0x100fe4000f8e780e */
[----:B------:R-:W-:-:S02]  /*2fc00*/  LOP3.LUT R6, R6, UR27, R14, 0x78, !PT ;  /* 0x0000001b06067c12 */ /* 0x000fc4000f8e780e */
[--C-:B---3--:R-:W-:Y:S02]  /*2fc10*/  LOP3.LUT R54, R59, UR8, R14.reuse, 0x78, !PT ;  /* 0x000000083b367c12 */ /* 0x108fe4000f8e780e */
[--C-:B------:R-:W-:Y:S02]  /*2fc20*/  LOP3.LUT R57, R57, UR9, R14.reuse, 0x78, !PT ;  /* 0x0000000939397c12 */ /* 0x100fe4000f8e780e */
[--C-:B------:R-:W-:Y:S02]  /*2fc30*/  LOP3.LUT R55, R55, UR10, R14.reuse, 0x78, !PT ;  /* 0x0000000a37377c12 */ /* 0x100fe4000f8e780e */
[----:B------:R-:W-:Y:S02]  /*2fc40*/  LOP3.LUT R53, R53, UR11, R14, 0x78, !PT ;  /* 0x0000000b35357c12 */ /* 0x000fe4000f8e780e */
[--C-:B------:R-:W-:Y:S02]  /*2fc50*/  LOP3.LUT R12, R12, UR21, R52.reuse, 0x78, !PT ;  /* 0x000000150c0c7c12 */ /* 0x100fe4000f8e7834 */
[----:B------:R-:W-:-:S02]  /*2fc60*/  LOP3.LUT R11, R11, UR22, R52, 0x78, !PT ;  /* 0x000000160b0b7c12 */ /* 0x000fc4000f8e7834 */
[----:B------:R-:W-:Y:S02]  /*2fc70*/  LOP3.LUT R10, R10, UR23, R52, 0x78, !PT ;  /* 0x000000170a0a7c12 */ /* 0x000fe4000f8e7834 */
[--C-:B--2---:R-:W-:Y:S02]  /*2fc80*/  LOP3.LUT R5, R5, UR4, R14.reuse, 0x78, !PT ;  /* 0x0000000405057c12 */ /* 0x104fe4000f8e780e */
[--C-:B------:R-:W-:Y:S02]  /*2fc90*/  LOP3.LUT R4, R4, UR5, R14.reuse, 0x78, !PT ;  /* 0x0000000504047c12 */ /* 0x100fe4000f8e780e */
[--C-:B------:R-:W-:Y:S02]  /*2fca0*/  LOP3.LUT R0, R0, UR6, R14.reuse, 0x78, !PT ;  /* 0x0000000600007c12 */ /* 0x100fe4000f8e780e */
[----:B------:R-:W-:Y:S01]  /*2fcb0*/  LOP3.LUT R52, R61, UR7, R14, 0x78, !PT ;  /* 0x000000073d347c12 */ /* 0x000fe2000f8e780e */
[----:B------:R-:W0:Y:S01]  /*2fcc0*/  LDCU.128 UR4, c[0x3][0x430] ;  /* 0x00c08600ff0477ac */ /* 0x000e220008000c00 */
[----:B------:R-:W-:Y:S01]  /*2fcd0*/  NOP ;  /* 0x0000000000007918 */ /* 0x000fe20000000000 */
[----:B------:R-:W2:Y:S01]  /*2fce0*/  LDG.E.U8 R56, desc[UR16][R2.64+0x22] ;  /* 0x0000221002387981 */ /* 0x000ea2000c1e1100 */
[----:B------:R-:W-:Y:S01]  /*2fcf0*/  SHF.L.W.U32.HI R58, R35, 0x5, R35 ;  /* 0x00000005233a7819 */ /* 0x000fe20000010e23 */
[----:B------:R-:W1:Y:S01]  /*2fd00*/  LDCU.128 UR12, c[0x3][0x450] ;  /* 0x00c08a00ff0c77ac */ /* 0x000e620008000c00 */
[----:B------:R-:W-:Y:S01]  /*2fd10*/  SHF.L.W.U32.HI R39, R39, 0x16, R39 ;  /* 0x0000001627277819 */ /* 0x000fe20000010e27 */
[----:B------:R-:W3:Y:S01]  /*2fd20*/  LDG.E.U8 R35, desc[UR16][R2.64+0x23] ;  /* 0x0000231002237981 */ /* 0x000ee2000c1e1100 */
[----:B------:R-:W-:Y:S01]  /*2fd30*/  SHF.L.W.U32.HI R40, R40, 0x5, R40 ;  /* 0x0000000528287819 */ /* 0x000fe20000010e28 */
[----:B------:R-:W4:Y:S01]  /*2fd40*/  LDCU.128 UR8, c[0x3][0x440] ;  /* 0x00c08800ff0877ac */ /* 0x000f220008000c00 */
[----:B------:R-:W-:-:S02]  /*2fd50*/  LOP3.LUT R20, R20, R39, RZ, 0x3c, !PT ;  /* 0x0000002714147212 */ /* 0x000fc400078e3cff */
[----:B------:R-:W-:Y:S01]  /*2fd60*/  SHF.L.W.U32.HI R39, R42, 0x5, R42 ;  /* 0x000000052a277819 */ /* 0x000fe20000010e2a */
[----:B------:R-:W5:Y:S01]  /*2fd70*/  LDCU.128 UR20, c[0x3][0x460] ;  /* 0x00c08c00ff1477ac */ /* 0x000f620008000c00 */
[----:B------:R-:W-:Y:S02]  /*2fd80*/  SHF.L.W.U32.HI R44, R44, 0x5, R44 ;  /* 0x000000052c2c7819 */ /* 0x000fe40000010e2c */
[----:B------:R-:W-:Y:S01]  /*2fd90*/  LOP3.LUT R22, R22, R39, RZ, 0x3c, !PT ;  /* 0x0000002716167212 */ /* 0x000fe200078e3cff */
[----:B------:R-:W5:Y:S01]  /*2fda0*/  LDCU.128 UR24, c[0x3][0x470] ;  /* 0x00c08e00ff1877ac */ /* 0x000f620008000c00 */
[----:B------:R-:W-:Y:S02]  /*2fdb0*/  SHF.L.W.U32.HI R39, R38, 0x5, R38 ;  /* 0x0000000526277819 */ /* 0x000fe40000010e26 */
[----:B------:R-:W-:Y:S01]  /*2fdc0*/  LOP3.LUT R21, R21, R40, RZ, 0x3c, !PT ;  /* 0x0000002815157212 */ /* 0x000fe200078e3cff */
[----:B------:R-:W5:Y:S01]  /*2fdd0*/  LDCU.128 UR28, c[0x3][0x480] ;  /* 0x00c09000ff1c77ac */ /* 0x000f620008000c00 */
[----:B------:R-:W-:-:S02]  /*2fde0*/  SHF.L.W.U32.HI R38, R44, 0xd, R44 ;  /* 0x0000000d2c267819 */ /* 0x000fc40000010e2c */
[----:B------:R-:W-:Y:S02]  /*2fdf0*/  SHF.L.W.U32.HI R40, R47, 0x16, R47 ;  /* 0x000000162f287819 */ /* 0x000fe40000010e2f */
[----:B------:R-:W-:Y:S01]  /*2fe00*/  SHF.L.W.U32.HI R39, R39, 0x3, R39 ;  /* 0x0000000327277819 */ /* 0x000fe20000010e27 */
[----:B------:R-:W-:Y:S01]  /*2fe10*/  IMAD.SHL.U32 R44, R38, 0x8, RZ ;  /* 0x00000008262c7824 */ /* 0x000fe200078e00ff */
[----:B------:R-:W-:Y:S02]  /*2fe20*/  LOP3.LUT R23, R23, R40, RZ, 0x3c, !PT ;  /* 0x0000002817177212 */ /* 0x000fe400078e3cff */
[----:B------:R-:W-:Y:S02]  /*2fe30*/  SHF.L.W.U32.HI R40, R48, 0x5, R48 ;  /* 0x0000000530287819 */ /* 0x000fe40000010e30 */
[----:B------:R-:W-:Y:S02]  /*2fe40*/  SHF.L.W.U32.HI R46, R46, 0x5, R46 ;  /* 0x000000052e2e7819 */ /* 0x000fe40000010e2e */
[----:B------:R-:W-:-:S02]  /*2fe50*/  LOP3.LUT R40, R39, R44, R40, 0x96, !PT ;  /* 0x0000002c27287212 */ /* 0x000fc400078e9628 */
[----:B------:R-:W-:Y:S02]  /*2fe60*/  LOP3.LUT R46, R39, R38, R46, 0x96, !PT ;  /* 0x00000026272e7212 */ /* 0x000fe400078e962e */
[----:B------:R-:W-:Y:S02]  /*2fe70*/  SHF.L.W.U32.HI R40, R40, 0x7, R40 ;  /* 0x0000000728287819 */ /* 0x000fe40000010e28 */
[----:B------:R-:W-:Y:S02]  /*2fe80*/  SHF.L.W.U32.HI R47, R46, 0x1, R46 ;  /* 0x000000012e2f7819 */ /* 0x000fe40000010e2e */
[----:B0-----:R-:W-:Y:S02]  /*2fe90*/  LOP3.LUT R12, R12, UR5, R14, 0x78, !PT ;  /* 0x000000050c0c7c12 */ /* 0x001fe4000f8e780e */
[C---:B------:R-:W-:Y:S02]  /*2fea0*/  LOP3.LUT R38, R40.reuse, R47, R38, 0x96, !PT ;  /* 0x0000002f28267212 */ /* 0x040fe400078e9626 */
[----:B------:R-:W-:-:S02]  /*2feb0*/  LOP3.LUT R16, R40, R16, R27, 0x96, !PT ;  /* 0x0000001028107212 */ /* 0x000fc400078e961b */
[----:B------:R-:W-:Y:S02]  /*2fec0*/  SHF.L.W.U32.HI R27, R38, 0x5, R38 ;  /* 0x00000005261b7819 */ /* 0x000fe40000010e26 */
[--C-:B------:R-:W-:Y:S02]  /*2fed0*/  LOP3.LUT R11, R11, UR6, R14.reuse, 0x78, !PT ;  /* 0x000000060b0b7c12 */ /* 0x100fe4000f8e780e */
[----:B------:R-:W-:Y:S01]  /*2fee0*/  LOP3.LUT R32, R32, R27, RZ, 0x3c, !PT ;  /* 0x0000001b20207212 */ /* 0x000fe200078e3cff */
[----:B------:R-:W-:Y:S01]  /*2fef0*/  IMAD.SHL.U32 R27, R37, 0x4000000, RZ ;  /* 0x04000000251b7824 */ /* 0x000fe200078e00ff */
[--C-:B------:R-:W-:Y:S02]  /*2ff00*/  LOP3.LUT R13, R13, UR4, R14.reuse, 0x78, !PT ;  /* 0x000000040d0d7c12 */ /* 0x100fe4000f8e780e */
[----:B------:R-:W-:Y:S01]  /*2ff10*/  LOP3.LUT R10, R10, UR7, R14, 0x78, !PT ;  /* 0x000000070a0a7c12 */ /* 0x000fe2000f8e780e */
[----:B------:R-:W0:Y:S01]  /*2ff20*/  LDCU.128 UR4, c[0x3][0x490] ;  /* 0x00c09200ff0477ac */ /* 0x000e220008000c00 */
[----:B------:R-:W-:Y:S01]  /*2ff30*/  SHF.R.S32.HI R27, RZ, 0x1f, R27 ;  /* 0x0000001fff1b7819 */ /* 0x000fe2000001141b */
[----:B------:R-:W-:Y:S01]  /*2ff40*/  IMAD.SHL.U32 R14, R37, 0x2000000, RZ ;  /* 0x02000000250e7824 */ /* 0x000fe200078e00ff */
[----:B------:R-:W-:-:S02]  /*2ff50*/  SHF.L.W.U32.HI R45, R45, 0x16, R45 ;  /* 0x000000162d2d7819 */ /* 0x000fc40000010e2d */
[--C-:B-1----:R-:W-:Y:S02]  /*2ff60*/  LOP3.LUT R5, R5, UR12, R27.reuse, 0x78, !PT ;  /* 0x0000000c05057c12 */ /* 0x102fe4000f8e781b */
[--C-:B------:R-:W-:Y:S02]  /*2ff70*/  LOP3.LUT R4, R4, UR13, R27.reuse, 0x78, !PT ;  /* 0x0000000d04047c12 */ /* 0x100fe4000f8e781b */
[--C-:B------:R-:W-:Y:S02]  /*2ff80*/  LOP3.LUT R0, R0, UR14, R27.reuse, 0x78, !PT ;  /* 0x0000000e00007c12 */ /* 0x100fe4000f8e781b */
[--C-:B------:R-:W-:Y:S01]  /*2ff90*/  LOP3.LUT R52, R52, UR15, R27.reuse, 0x78, !PT ;  /* 0x0000000f34347c12 */ /* 0x100fe2000f8e781b */
[----:B------:R-:W1:Y:S01]  /*2ffa0*/  LDCU.128 UR12, c[0x3][0x4b0] ;  /* 0x00c09600ff0c77ac */ /* 0x000e620008000c00 */
[----:B------:R-:W-:Y:S02]  /*2ffb0*/  SHF.R.S32.HI R14, RZ, 0x1f, R14 ;  /* 0x0000001fff0e7819 */ /* 0x000fe4000001140e */
        /* <DEDUP_REMOVED lines=23> */
[--C-:B------:R-:W-:Y:S01]  /*30130*/  LOP3.LUT R6, R6, UR31, R14.reuse, 0x78, !PT ;  /* 0x0000001f06067c12 */ /* 0x100fe2000f8e780e */
[----:B------:R-:W0:Y:S01]  /*30140*/  LDCU.128 UR28, c[0x3][0x4e0] ;  /* 0x00c09c00ff1c77ac */ /* 0x000e220008000c00 */
[----:B------:R-:W-:Y:S02]  /*30150*/  SHF.R.U32.HI R37, RZ, 0x7, R37 ;  /* 0x00000007ff257819 */ /* 0x000fe40000011625 */
[--C-:B-1----:R-:W-:Y:S02]  /*30160*/  LOP3.LUT R13, R13, UR12, R14.reuse, 0x78, !PT ;  /* 0x0000000c0d0d7c12 */ /* 0x102fe4000f8e780e */
[--C-:B------:R-:W-:Y:S02]  /*30170*/  LOP3.LUT R12, R12, UR13, R14.reuse, 0x78, !PT ;  /* 0x0000000d0c0c7c12 */ /* 0x100fe4000f8e780e */
[--C-:B------:R-:W-:Y:S02]  /*30180*/  LOP3.LUT R11, R11, UR14, R14.reuse, 0x78, !PT ;  /* 0x0000000e0b0b7c12 */ /* 0x100fe4000f8e780e */
[--C-:B------:R-:W-:Y:S01]  /*30190*/  LOP3.LUT R10, R10, UR15, R14.reuse, 0x78, !PT ;  /* 0x0000000f0a0a7c12 */ /* 0x100fe2000f8e780e */
[----:B------:R-:W1:Y:S01]  /*301a0*/  LDCU.128 UR12, c[0x3][0x510] ;  /* 0x00c0a200ff0c77ac */ /* 0x000e620008000c00 */
        /* <DEDUP_REMOVED lines=26> */
[C---:B------:R-:W-:Y:S01]  /*30350*/  LOP3.LUT R15, R47.reuse, R15, R28, 0x96, !PT ;  /* 0x0000000f2f0f7212 */ /* 0x040fe200078e961c */
[----:B------:R-:W-:Y:S01]  /*30360*/  IMAD.SHL.U32 R28, R47, 0x80, RZ ;  /* 0x000000802f1c7824 */ /* 0x000fe200078e00ff */
[----:B------:R-:W-:Y:S02]  /*30370*/  SHF.L.W.U32.HI R41, R41, 0x16, R41 ;  /* 0x0000001629297819 */ /* 0x000fe40000010e29 */
[----:B------:R-:W-:Y:S02]  /*30380*/  SHF.L.W.U32.HI R43, R43, 0x16, R43 ;  /* 0x000000162b2b7819 */ /* 0x000fe40000010e2b */
[----:B------:R-:W-:Y:S02]  /*30390*/  LOP3.LUT R28, R40, R28, R39, 0x96, !PT ;  /* 0x0000001c281c7212 */ /* 0x000fe400078e9627 */
[----:B------:R-:W-:-:S02]  /*303a0*/  LOP3.LUT R19, R19, R58, RZ, 0x3c, !PT ;  /* 0x0000003a13137212 */ /* 0x000fc400078e3cff */
[----:B------:R-:W-:-:S04]  /*303b0*/  SHF.L.W.U32.HI R28, R28, 0x16, R28 ;  /* 0x000000161c1c7819 */ /* 0x000fc80000010e1c */
[----:B------:R-:W-:Y:S02]  /*303c0*/  LOP3.LUT R31, R31, R28, RZ, 0x3c, !PT ;  /* 0x0000001c1f1f7212 */ /* 0x000fe400078e3cff */
[----:B--2---:R-:W-:-:S05]  /*303d0*/  LOP3.LUT R14, R56, 0x1, RZ, 0xc0, !PT ;  /* 0x00000001380e7812 */ /* 0x004fca00078ec0ff */
[----:B------:R-:W-:Y:S02]  /*303e0*/  IMAD.MOV R27, RZ, RZ, -R14 ;  /* 0x000000ffff1b7224 */ /* 0x000fe400078e0a0e */
[----:B------:R-:W-:-:S03]  /*303f0*/  IMAD.SHL.U32 R14, R56, 0x40000000, RZ ;  /* 0x40000000380e7824 */ /* 0x000fc600078e00ff */
        /* <DEDUP_REMOVED lines=22> */
[----:B------:R-:W3:Y:S01]  /*30560*/  LDG.E.U8 R0, desc[UR16][R2.64+0x24] ;  /* 0x0000241002007981 */ /* 0x000ee2000c1e1100 */
[--C-:B------:R-:W-:Y:S02]  /*30570*/  LOP3.LUT R9, R9, UR28, R14.reuse, 0x78, !PT ;  /* 0x0000001c09097c12 */ /* 0x100fe4000f8e780e */
[--C-:B------:R-:W-:Y:S02]  /*30580*/  LOP3.LUT R8, R8, UR29, R14.reuse, 0x78, !PT ;  /* 0x0000001d08087c12 */ /* 0x100fe4000f8e780e */
[--C-:B------:R-:W-:Y:S02]  /*30590*/  LOP3.LUT R7, R7, UR30, R14.reuse, 0x78, !PT ;  /* 0x0000001e07077c12 */ /* 0x100fe4000f8e780e */
[--C-:B------:R-:W-:Y:S01]  /*305a0*/  LOP3.LUT R6, R6, UR31, R14.reuse, 0x78, !PT ;  /* 0x0000001f06067c12 */ /* 0x100fe2000f8e780e */
[----:B------:R-:W0:Y:S01]  /*305b0*/  LDCU.128 UR28, c[0x3][0x5a0] ;  /* 0x00c0b400ff1c77ac */ /* 0x000e220008000c00 */
        /* <DEDUP_REMOVED lines=9> */
[----:B------:R-:W-:Y:S01]  /*30650*/  IMAD.SHL.U32 R28, R56, 0x20000000, RZ ;  /* 0x20000000381c7824 */ /* 0x000fe200078e00ff */
[----:B--2---:R-:W-:-:S02]  /*30660*/  LOP3.LUT R54, R54, UR8, R14, 0x78, !PT ;  /* 0x0000000836367c12 */ /* 0x004fc4000f8e780e */
[--C-:B------:R-:W-:Y:S02]  /*30670*/  LOP3.LUT R57, R57, UR9, R14.reuse, 0x78, !PT ;  /* 0x0000000939397c12 */ /* 0x100fe4000f8e780e */
[--C-:B------:R-:W-:Y:S02]  /*30680*/  LOP3.LUT R55, R55, UR10, R14.reuse, 0x78, !PT ;  /* 0x0000000a37377c12 */ /* 0x100fe4000f8e780e */
[----:B------:R-:W-:Y:S01]  /*30690*/  LOP3.LUT R53, R53, UR11, R14, 0x78, !PT ;  /* 0x0000000b35357c12 */ /* 0x000fe2000f8e780e */
[----:B------:R-:W2:Y:S01]  /*306a0*/  LDCU.128 UR8, c[0x3][0x5c0] ;  /* 0x00c0b800ff0877ac */ /* 0x000ea20008000c00 */
[----:B------:R-:W-:Y:S01]  /*306b0*/  SHF.R.S32.HI R28, RZ, 0x1f, R28 ;  /* 0x0000001fff1c7819 */ /* 0x000fe2000001141c */
[----:B------:R-:W-:-:S03]  /*306c0*/  IMAD.SHL.U32 R14, R56, 0x10000000, RZ ;  /* 0x10000000380e7824 */ /* 0x000fc600078e00ff */
[--C-:B-----5:R-:W-:Y:S02]  /*306d0*/  LOP3.LUT R5, R5, UR24, R28.reuse, 0x78, !PT ;  /* 0x0000001805057c12 */ /* 0x120fe4000f8e781c */
[--C-:B------:R-:W-:Y:S02]  /*306e0*/  LOP3.LUT R4, R4, UR25, R28.reuse, 0x78, !PT ;  /* 0x0000001904047c12 */ /* 0x100fe4000f8e781c */
[--C-:B------:R-:W-:Y:S02]  /*306f0*/  LOP3.LUT R27, R27, UR26, R28.reuse, 0x78, !PT ;  /* 0x0000001a1b1b7c12 */ /* 0x100fe4000f8e781c */
[----:B------:R-:W-:Y:S01]  /*30700*/  LOP3.LUT R52, R52, UR27, R28, 0x78, !PT ;  /* 0x0000001b34347c12 */ /* 0x000fe2000f8e781c */
[----:B------:R-:W5:Y:S01]  /*30710*/  LDCU.128 UR24, c[0x3][0x5f0] ;  /* 0x00c0be00ff1877ac */ /* 0x000f620008000c00 */
[----:B------:R-:W-:Y:S02]  /*30720*/  SHF.R.S32.HI R14, RZ, 0x1f, R14 ;  /* 0x0000001fff0e7819 */ /* 0x000fe4000001140e */
[----:B----4-:R-:W-:-:S02]  /*30730*/  LOP3.LUT R9, R9, UR20, R28, 0x78, !PT ;  /* 0x0000001409097c12 */ /* 0x010fc4000f8e781c */
[--C-:B------:R-:W-:Y:S02]  /*30740*/  LOP3.LUT R8, R8, UR21, R28.reuse, 0x78, !PT ;  /* 0x0000001508087c12 */ /* 0x100fe4000f8e781c */
[--C-:B------:R-:W-:Y:S02]  /*30750*/  LOP3.LUT R7, R7, UR22, R28.reuse, 0x78, !PT ;  /* 0x0000001607077c12 */ /* 0x100fe4000f8e781c */
[--C-:B------:R-:W-:Y:S01]  /*30760*/  LOP3.LUT R6, R6, UR23, R28.reuse, 0x78, !PT ;  /* 0x0000001706067c12 */ /* 0x100fe2000f8e781c */
        /* <DEDUP_REMOVED lines=8> */
[--C-:B------:R-:W-:Y:S02]  /*307f0*/  LOP3.LUT R11, R11, UR6, R28.reuse, 0x78, !PT ;  /* 0x000000060b0b7c12 */ /* 0x100fe4000f8e781c */
[----:B------:R-:W-:Y:S01]  /*30800*/  LOP3.LUT R10, R10, UR7, R28, 0x78, !PT ;  /* 0x000000070a0a7c12 */ /* 0x000fe2000f8e781c */
[----:B------:R-:W0:Y:S01]  /*30810*/  LDCU.128 UR4, c[0x3][0x610] ;  /* 0x00c0c200ff0477ac */ /* 0x000e220008000c00 */
[----:B-1----:R-:W-:-:S02]  /*30820*/  LOP3.LUT R5, R5, UR12, R14, 0x78, !PT ;  /* 0x0000000c05057c12 */ /* 0x002fc4000f8e780e */
[--C-:B------:R-:W-:Y:S02]  /*30830*/  LOP3.LUT R4, R4, UR13, R14.reuse, 0x78, !PT ;  /* 0x0000000d04047c12 */ /* 0x100fe4000f8e780e */
[--C-:B------:R-:W-:Y:S02]  /*30840*/  LOP3.LUT R27, R27, UR14, R14.reuse, 0x78, !PT ;  /* 0x0000000e1b1b7c12 */ /* 0x100fe4000f8e780e */
[--C-:B------:R-:W-:Y:S01]  /*30850*/  LOP3.LUT R52, R52, UR15, R14.reuse, 0x78, !PT ;  /* 0x0000000f34347c12 */ /* 0x100fe2000f8e780e */
[----:B------:R-:W1:Y:S01]  /*30860*/  LDCU.128 UR12, c[0x3][0x630] ;  /* 0x00c0c600ff0c77ac */ /* 0x000e620008000c00 */
[--C-:B--2---:R-:W-:Y:S01]  /*30870*/  LOP3.LUT R9, R9, UR8, R14.reuse, 0x78, !PT ;  /* 0x0000000809097c12 */ /* 0x104fe2000f8e780e */
[----:B------:R-:W-:Y:S01]  /*30880*/  IMAD.SHL.U32 R28, R56, 0x8000000, RZ ;  /* 0x08000000381c7824 */ /* 0x000fe200078e00ff */
[--C-:B------:R-:W-:Y:S02]  /*30890*/  LOP3.LUT R8, R8, UR9, R14.reuse, 0x78, !PT ;  /* 0x0000000908087c12 */ /* 0x100fe4000f8e780e */
[----:B------:R-:W-:-:S02]  /*308a0*/  LOP3.LUT R7, R7, UR10, R14, 0x78, !PT ;  /* 0x0000000a07077c12 */ /* 0x000fc4000f8e780e */
[----:B------:R-:W-:Y:S01]  /*308b0*/  LOP3.LUT R6, R6, UR11, R14, 0x78, !PT ;  /* 0x0000000b06067c12 */ /* 0x000fe2000f8e780e */
[----:B------:R-:W2:Y:S01]  /*308c0*/  LDCU.128 UR8, c[0x3][0x620] ;  /* 0x00c0c400ff0877ac */ /* 0x000ea20008000c00 */
[----:B------:R-:W-:Y:S02]  /*308d0*/  SHF.R.S32.HI R28, RZ, 0x1f, R28 ;  /* 0x0000001fff1c7819 */ /* 0x000fe4000001141c */
[--C-:B-----5:R-:W-:Y:S02]  /*308e0*/  LOP3.LUT R13, R13, UR24, R14.reuse, 0x78, !PT ;  /* 0x000000180d0d7c12 */ /* 0x120fe4000f8e780e */
[--C-:B------:R-:W-:Y:S02]  /*308f0*/  LOP3.LUT R12, R12, UR25, R14.reuse, 0x78, !PT ;  /* 0x000000190c0c7c12 */ /* 0x100fe4000f8e780e */
[--C-:B------:R-:W-:Y:S02]  /*30900*/  LOP3.LUT R11, R11, UR26, R14.reuse, 0x78, !PT ;  /* 0x0000001a0b0b7c12 */ /* 0x100fe4000f8e780e */
[--C-:B------:R-:W-:Y:S01]  /*30910*/  LOP3.LUT R10, R10, UR27, R14.reuse, 0x78, !PT ;  /* 0x0000001b0a0a7c12 */ /* 0x100fe2000f8e780e */
[----:B------:R-:W5:Y:S01]  /*30920*/  LDCU.128 UR24, c[0x3][0x650] ;  /* 0x00c0ca00ff1877ac */ /* 0x000f620008000c00 */
[----:B----4-:R-:W-:-:S02]  /*30930*/  LOP3.LUT R54, R54, UR20, R14, 0x78, !PT ;  /* 0x0000001436367c12 */ /* 0x010fc4000f8e780e */
[--C-:B------:R-:W-:Y:S02]  /*30940*/  LOP3.LUT R57, R57, UR21, R14.reuse, 0x78, !PT ;  /* 0x0000001539397c12 */ /* 0x100fe4000f8e780e */
[--C-:B------:R-:W-:Y:S02]  /*30950*/  LOP3.LUT R55, R55, UR22, R14.reuse, 0x78, !PT ;  /* 0x0000001637377c12 */ /* 0x100fe4000f8e780e */
[----:B------:R-:W-:Y:S01]  /*30960*/  LOP3.LUT R53, R53, UR23, R14, 0x78, !PT ;  /* 0x0000001735357c12 */ /* 0x000fe2000f8e780e */
        /* <DEDUP_REMOVED lines=16> */
[----:B------:R-:W-:Y:S01]  /*30a70*/  IMAD.SHL.U32 R14, R56, 0x4000000, RZ ;  /* 0x04000000380e7824 */ /* 0x000fe200078e00ff */
[--C-:B--2---:R-:W-:Y:S02]  /*30a80*/  LOP3.LUT R54, R54, UR8, R28.reuse, 0x78, !PT ;  /* 0x0000000836367c12 */ /* 0x104fe4000f8e781c */
[--C-:B------:R-:W-:Y:S02]  /*30a90*/  LOP3.LUT R57, R57, UR9, R28.reuse, 0x78, !PT ;  /* 0x0000000939397c12 */ /* 0x100fe4000f8e781c */
[----:B------:R-:W-:-:S02]  /*30aa0*/  LOP3.LUT R55, R55, UR10, R28, 0x78, !PT ;  /* 0x0000000a37377c12 */ /* 0x000fc4000f8e781c */
[----:B------:R-:W-:Y:S01]  /*30ab0*/  LOP3.LUT R53, R53, UR11, R28, 0x78, !PT ;  /* 0x0000000b35357c12 */ /* 0x000fe2000f8e781c */
[----:B------:R-:W-:Y:S01]  /*30ac0*/  IMAD.SHL.U32 R28, R56, 0x2000000, RZ ;  /* 0x02000000381c7824 */ /* 0x000fe200078e00ff */
[----:B------:R-:W-:Y:S01]  /*30ad0*/  SHF.R.S32.HI R14, RZ, 0x1f, R14 ;  /* 0x0000001fff0e7819 */ /* 0x000fe2000001140e */
[----:B------:R-:W2:Y:S03]  /*30ae0*/  LDCU.128 UR8, c[0x3][0x680] ;  /* 0x00c0d000ff0877ac */ /* 0x000ea60008000c00 */
[--C-:B-----5:R-:W-:Y:S02]  /*30af0*/  LOP3.LUT R5, R5, UR24, R14.reuse, 0x78, !PT ;  /* 0x0000001805057c12 */ /* 0x120fe4000f8e780e */
[--C-:B------:R-:W-:Y:S02]  /*30b00*/  LOP3.LUT R4, R4, UR25, R14.reuse, 0x78, !PT ;  /* 0x0000001904047c12 */ /* 0x100fe4000f8e780e */
[----:B------:R-:W-:-:S02]  /*30b10*/  LOP3.LUT R27, R27, UR26, R14, 0x78, !PT ;  /* 0x0000001a1b1b7c12 */ /* 0x000fc4000f8e780e */
[----:B------:R-:W-:Y:S01]  /*30b20*/  LOP3.LUT R52, R52, UR27, R14, 0x78, !PT ;  /* 0x0000001b34347c12 */ /* 0x000fe2000f8e780e */
[----:B------:R-:W5:Y:S01]  /*30b30*/  LDCU.128 UR24, c[0x3][0x6b0] ;  /* 0x00c0d600ff1877ac */ /* 0x000f620008000c00 */
        /* <DEDUP_REMOVED lines=21> */
[----:B------:R-:W-:-:S02]  /*30c90*/  SHF.R.U32.HI R56, RZ, 0x7, R56 ;  /* 0x00000007ff387819 */ /* 0x000fc40000011638 */
[--C-:B--2---:R-:W-:Y:S02]  /*30ca0*/  LOP3.LUT R9, R9, UR8, R28.reuse, 0x78, !PT ;  /* 0x0000000809097c12 */ /* 0x104fe4000f8e781c */
[----:B------:R-:W-:Y:S01]  /*30cb0*/  LOP3.LUT R8, R8, UR9, R28, 0x78, !PT ;  /* 0x0000000908087c12 */ /* 0x000fe2000f8e781c */
[----:B------:R-:W-:Y:S01]  /*30cc0*/  IMAD.MOV R56, RZ, RZ, -R56 ;  /* 0x000000ffff387224 */ /* 0x000fe200078e0a38 */
[--C-:B------:R-:W-:Y:S02]  /*30cd0*/  LOP3.LUT R7, R7, UR10, R28.reuse, 0x78, !PT ;  /* 0x0000000a07077c12 */ /* 0x100fe4000f8e781c */
[--C-:B------:R-:W-:Y:S01]  /*30ce0*/  LOP3.LUT R6, R6, UR11, R28.reuse, 0x78, !PT ;  /* 0x0000000b06067c12 */ /* 0x100fe2000f8e781c */
[----:B------:R-:W2:Y:S01]  /*30cf0*/  LDCU.128 UR8, c[0x3][0x6e0] ;  /* 0x00c0dc00ff0877ac */ /* 0x000ea20008000c00 */
        /* <DEDUP_REMOVED lines=20> */
[--C-:B-1----:R-:W-:Y:S02]  /*30e40*/  LOP3.LUT R13, R13, UR12, R56.reuse, 0x78, !PT ;  /* 0x0000000c0d0d7c12 */ /* 0x102fe4000f8e7838 */
[--C-:B------:R-:W-:Y:S02]  /*30e50*/  LOP3.LUT R12, R12, UR13, R56.reuse, 0x78, !PT ;  /* 0x0000000d0c0c7c12 */ /* 0x100fe4000f8e7838 */
[--C-:B------:R-:W-:Y:S02]  /*30e60*/  LOP3.LUT R11, R11, UR14, R56.reuse, 0x78, !PT ;  /* 0x0000000e0b0b7c12 */ /* 0x100fe4000f8e7838 */
[----:B------:R-:W-:Y:S01]  /*30e70*/  LOP3.LUT R10, R10, UR15, R56, 0x78, !PT ;  /* 0x0000000f0a0a7c12 */ /* 0x000fe2000f8e7838 */
[----:B------:R-:W1:Y:S01]  /*30e80*/  LDCU.128 UR12, c[0x3][0x750] ;  /* 0x00c0ea00ff0c77ac */ /* 0x000e620008000c00 */
[----:B---3--:R-:W-:-:S05]  /*30e90*/  LOP3.LUT R14, R35, 0x1, RZ, 0xc0, !PT ;  /* 0x00000001230e7812 */ /* 0x008fca00078ec0ff */
[----:B------:R-:W-:Y:S02]  /*30ea0*/  IMAD.MOV R28, RZ, RZ, -R14 ;  /* 0x000000ffff1c7224 */ /* 0x000fe400078e0a0e */
[----:B------:R-:W-:Y:S01]  /*30eb0*/  IMAD.SHL.U32 R14, R35, 0x40000000, RZ ;  /* 0x40000000230e7824 */ /* 0x000fe200078e00ff */
[--C-:B--2---:R-:W-:Y:S02]  /*30ec0*/  LOP3.LUT R54, R54, UR8, R56.reuse, 0x78, !PT ;  /* 0x0000000836367c12 */ /* 0x104fe4000f8e7838 */
[--C-:B------:R-:W-:Y:S02]  /*30ed0*/  LOP3.LUT R57, R57, UR9, R56.reuse, 0x78, !PT ;  /* 0x0000000939397c12 */ /* 0x100fe4000f8e7838 */
[--C-:B------:R-:W-:Y:S02]  /*30ee0*/  LOP3.LUT R55, R55, UR10, R56.reuse, 0x78, !PT ;  /* 0x0000000a37377c12 */ /* 0x100fe4000f8e7838 */
[----:B------:R-:W-:Y:S01]  /*30ef0*/  LOP3.LUT R53, R53, UR11, R56, 0x78, !PT ;  /* 0x0000000b35357c12 */ /* 0x000fe2000f8e7838 */
[----:B------:R-:W2:Y:S01]  /*30f00*/  LDCU.128 UR8, c[0x3][0x740] ;  /* 0x00c0e800ff0877ac */ /* 0x000ea20008000c00 */
[----:B-----5:R-:W-:-:S02]  /*30f10*/  LOP3.LUT R4, R4, UR25, R28, 0x78, !PT ;  /* 0x0000001904047c12 */ /* 0x020fc4000f8e781c */
[----:B------:R-:W-:Y:S02]  /*30f20*/  SHF.R.S32.HI R14, RZ, 0x1f, R14 ;  /* 0x0000001fff0e7819 */ /* 0x000fe4000001140e */
[--C-:B----4-:R-:W-:Y:S02]  /*30f30*/  LOP3.LUT R9, R9, UR20, R28.reuse, 0x78, !PT ;  /* 0x0000001409097c12 */ /* 0x110fe4000f8e781c */
[--C-:B------:R-:W-:Y:S02]  /*30f40*/  LOP3.LUT R8, R8, UR21, R28.reuse, 0x78, !PT ;  /* 0x0000001508087c12 */ /* 0x100fe4000f8e781c */
[--C-:B------:R-:W-:Y:S02]  /*30f50*/  LOP3.LUT R7, R7, UR22, R28.reuse, 0x78, !PT ;  /* 0x0000001607077c12 */ /* 0x100fe4000f8e781c */
[--C-:B------:R-:W-:Y:S01]  /*30f60*/  LOP3.LUT R6, R6, UR23, R28.reuse, 0x78, !PT ;  /* 0x0000001706067c12 */ /* 0x100fe2000f8e781c */
[----:B------:R-:W3:Y:S01]  /*30f70*/  LDCU.128 UR20, c[0x3][0x760] ;  /* 0x00c0ec00ff1477ac */ /* 0x000ee20008000c00 */
[----:B------:R-:W-:-:S02]  /*30f80*/  LOP3.LUT R5, R5, UR24, R28, 0x78, !PT ;  /* 0x0000001805057c12 */ /* 0x000fc4000f8e781c */
[--C-:B------:R-:W-:Y:S02]  /*30f90*/  LOP3.LUT R27, R27, UR26, R28.reuse, 0x78, !PT ;  /* 0x0000001a1b1b7c12 */ /* 0x100fe4000f8e781c */
[--C-:B------:R-:W-:Y:S01]  /*30fa0*/  LOP3.LUT R52, R52, UR27, R28.reuse, 0x78, !PT ;  /* 0x0000001b34347c12 */ /* 0x100fe2000f8e781c */
        /* <DEDUP_REMOVED lines=9> */
[----:B------:R-:W-:Y:S01]  /*31040*/  LOP3.LUT R10, R10, UR7, R28, 0x78, !PT ;  /* 0x000000070a0a7c12 */ /* 0x000fe2000f8e781c */
[----:B------:R-:W5:Y:S01]  /*31050*/  LDCU.128 UR4, c[0x3][0x790] ;  /* 0x00c0f200ff0477ac */ /* 0x000f620008000c00 */
[----:B-1----:R-:W-:Y:S02]  /*31060*/  LOP3.LUT R28, R4, UR13, R14, 0x78, !PT ;  /* 0x0000000d041c7c12 */ /* 0x002fe4000f8e780e */
[----:B------:R-:W5:Y:S01]  /*31070*/  LDG.E.U8 R4, desc[UR16][R2.64+0x25] ;  /* 0x0000251002047981 */ /* 0x000f62000c1e1100 */
[----:B------:R-:W-:Y:S02]  /*31080*/  SHF.L.W.U32.HI R42, R49, 0x16, R49 ;  /* 0x00000016312a7819 */ /* 0x000fe40000010e31 */
[----:B------:R-:W-:-:S02]  /*31090*/  LOP3.LUT R24, R24, R45, RZ, 0x3c, !PT ;  /* 0x0000002d18187212 */ /* 0x000fc400078e3cff */
[----:B------:R-:W-:Y:S02]  /*310a0*/  SHF.L.W.U32.HI R45, R50, 0x5, R50 ;  /* 0x00000005322d7819 */ /* 0x000fe40000010e32 */
[----:B------:R-:W-:Y:S02]  /*310b0*/  SHF.L.W.U32.HI R41, R41, 0xd, R41 ;  /* 0x0000000d29297819 */ /* 0x000fe40000010e29 */
[----:B------:R-:W-:Y:S02]  /*310c0*/  LOP3.LUT R25, R25, R42, RZ, 0x3c, !PT ;  /* 0x0000002a19197212 */ /* 0x000fe400078e3cff */
[----:B------:R-:W-:Y:S02]  /*310d0*/  SHF.L.W.U32.HI R42, R51, 0x16, R51 ;  /* 0x00000016332a7819 */ /* 0x000fe40000010e33 */
[----:B------:R-:W-:Y:S02]  /*310e0*/  LOP3.LUT R26, R26, R45, RZ, 0x3c, !PT ;  /* 0x0000002d1a1a7212 */ /* 0x000fe400078e3cff */
[----:B------:R-:W-:Y:S01]  /*310f0*/  SHF.L.W.U32.HI R45, R36, 0x16, R36 ;  /* 0x00000016242d7819 */ /* 0x000fe20000010e24 */
[----:B------:R-:W-:Y:S01]  /*31100*/  IMAD.SHL.U32 R36, R41, 0x8, RZ ;  /* 0x0000000829247824 */ /* 0x000fe200078e00ff */
[----:B------:R-:W-:-:S04]  /*31110*/  SHF.L.W.U32.HI R42, R42, 0x3, R42 ;  /* 0x000000032a2a7819 */ /* 0x000fc80000010e2a */
[----:B------:R-:W-:Y:S02]  /*31120*/  LOP3.LUT R36, R42, R36, R45, 0x96, !PT ;  /* 0x000000242a247212 */ /* 0x000fe400078e962d */
[----:B----4-:R-:W-:Y:S02]  /*31130*/  LOP3.LUT R13, R13, UR24, R14, 0x78, !PT ;  /* 0x000000180d0d7c12 */ /* 0x010fe4000f8e780e */
[----:B------:R-:W-:Y:S02]  /*31140*/  SHF.L.W.U32.HI R39, R36, 0x7, R36 ;  /* 0x0000000724277819 */ /* 0x000fe40000010e24 */
[--C-:B------:R-:W-:Y:S02]  /*31150*/  LOP3.LUT R12, R12, UR25, R14.reuse, 0x78, !PT ;  /* 0x000000190c0c7c12 */ /* 0x100fe4000f8e780e */
[--C-:B------:R-:W-:Y:S02]  /*31160*/  LOP3.LUT R11, R11, UR26, R14.reuse, 0x78, !PT ;  /* 0x0000001a0b0b7c12 */ /* 0x100fe4000f8e780e */
[----:B------:R-:W-:Y:S01]  /*31170*/  LOP3.LUT R10, R10, UR27, R14, 0x78, !PT ;  /* 0x0000001b0a0a7c12 */ /* 0x000fe2000f8e780e */
[----:B------:R-:W1:Y:S01]  /*31180*/  LDCU.128 UR24, c[0x3][0x7d0] ;  /* 0x00c0fa00ff1877ac */ /* 0x000e620008000c00 */
[----:B------:R-:W-:-:S02]  /*31190*/  LOP3.LUT R43, R42, R41, R43, 0x96, !PT ;  /* 0x000000292a2b7212 */ /* 0x000fc400078e962b */
[----:B------:R-:W-:Y:S01]  /*311a0*/  LOP3.LUT R18, R39, R18, R29, 0x96, !PT ;  /* 0x0000001227127212 */ /* 0x000fe200078e961d */
[----:B------:R-:W-:Y:S01]  /*311b0*/  IMAD.SHL.U32 R29, R35, 0x20000000, RZ ;  /* 0x20000000231d7824 */ /* 0x000fe200078e00ff */
[----:B------:R-:W-:Y:S02]  /*311c0*/  SHF.L.W.U32.HI R44, R43, 0x1, R43 ;  /* 0x000000012b2c7819 */ /* 0x000fe40000010e2b */
[----:B--2---:R-:W-:Y:S02]  /*311d0*/  LOP3.LUT R9, R9, UR8, R14, 0x78, !PT ;  /* 0x0000000809097c12 */ /* 0x004fe4000f8e780e */
[----:B------:R-:W-:Y:S02]  /*311e0*/  LOP3.LUT R17, R44, R17, R30, 0x96, !PT ;  /* 0x000000112c117212 */ /* 0x000fe400078e961e */
[--C-:B------:R-:W-:Y:S02]  /*311f0*/  LOP3.LUT R8, R8, UR9, R14.reuse, 0x78, !PT ;  /* 0x0000000908087c12 */ /* 0x100fe4000f8e780e */
[----:B------:R-:W-:-:S02]  /*31200*/  LOP3.LUT R7, R7, UR10, R14, 0x78, !PT ;  /* 0x0000000a07077c12 */ /* 0x000fc4000f8e780e */
[--C-:B------:R-:W-:Y:S01]  /*31210*/  LOP3.LUT R6, R6, UR11, R14.reuse, 0x78, !PT ;  /* 0x0000000b06067c12 */ /* 0x100fe2000f8e780e */
[----:B------:R-:W2:Y:S01]  /*31220*/  LDCU.128 UR8, c[0x3][0x7a0] ;  /* 0x00c0f400ff0877ac */ /* 0x000ea20008000c00 */
[--C-:B------:R-:W-:Y:S02]  /*31230*/  LOP3.LUT R5, R5, UR12, R14.reuse, 0x78, !PT ;  /* 0x0000000c05057c12 */ /* 0x100fe4000f8e780e */
[--C-:B------:R-:W-:Y:S02]  /*31240*/  LOP3.LUT R27, R27, UR14, R14.reuse, 0x78, !PT ;  /* 0x0000000e1b1b7c12 */ /* 0x100fe4000f8e780e */
[--C-:B------:R-:W-:Y:S01]  /*31250*/  LOP3.LUT R52, R52, UR15, R14.reuse, 0x78, !PT ;  /* 0x0000000f34347c12 */ /* 0x100fe2000f8e780e */
[----:B------:R-:W4:Y:S01]  /*31260*/  LDCU.128 UR12, c[0x3][0x7b0] ;  /* 0x00c0f600ff0c77ac */ /* 0x000f220008000c00 */
[--C-:B---3--:R-:W-:Y:S02]  /*31270*/  LOP3.LUT R54, R54, UR20, R14.reuse, 0x78, !PT ;  /* 0x0000001436367c12 */ /* 0x108fe4000f8e780e */
[----:B------:R-:W-:-:S02]  /*31280*/  LOP3.LUT R57, R57, UR21, R14, 0x78, !PT ;  /* 0x0000001539397c12 */ /* 0x000fc4000f8e780e */
[--C-:B------:R-:W-:Y:S02]  /*31290*/  LOP3.LUT R55, R55, UR22, R14.reuse, 0x78, !PT ;  /* 0x0000001637377c12 */ /* 0x100fe4000f8e780e */
[----:B------:R-:W-:Y:S01]  /*312a0*/  LOP3.LUT R53, R53, UR23, R14, 0x78, !PT ;  /* 0x0000001735357c12 */ /* 0x000fe2000f8e780e */
[----:B------:R-:W-:Y:S01]  /*312b0*/  IMAD.SHL.U32 R14, R35, 0x10000000, RZ ;  /* 0x10000000230e7824 */ /* 0x000fe200078e00ff */
[----:B------:R-:W-:Y:S01]  /*312c0*/  SHF.R.S32.HI R30, RZ, 0x1f, R29 ;  /* 0x0000001fff1e7819 */ /* 0x000fe2000001141d */
[----:B------:R-:W3:Y:S03]  /*312d0*/  LDCU.128 UR20, c[0x3][0x7c0] ;  /* 0x00c0f800ff1477ac */ /* 0x000ee60008000c00 */
[--C-:B-----5:R-:W-:Y:S02]  /*312e0*/  LOP3.LUT R5, R5, UR4, R30.reuse, 0x78, !PT ;  /* 0x0000000405057c12 */ /* 0x120fe4000f8e781e */
[----:B------:R-:W-:-:S02]  /*312f0*/  LOP3.LUT R28, R28, UR5, R30, 0x78, !PT ;  /* 0x000000051c1c7c12 */ /* 0x000fc4000f8e781e */
[--C-:B------:R-:W-:Y:S02]  /*31300*/  LOP3.LUT R27, R27, UR6, R30.reuse, 0x78, !PT ;  /* 0x000000061b1b7c12 */ /* 0x100fe4000f8e781e */
[----:B------:R-:W-:Y:S01]  /*31310*/  LOP3.LUT R52, R52, UR7, R30, 0x78, !PT ;  /* 0x0000000734347c12 */ /* 0x000fe2000f8e781e */
[----:B------:R-:W5:Y:S01]  /*31320*/  LDCU.128 UR4, c[0x3][0x7f0] ;  /* 0x00c0fe00ff0477ac */ /* 0x000f620008000c00 */
        /* <DEDUP_REMOVED lines=11> */
[--C-:B----4-:R-:W-:Y:S01]  /*313e0*/  LOP3.LUT R13, R13, UR12, R30.reuse, 0x78, !PT ;  /* 0x0000000c0d0d7c12 */ /* 0x110fe2000f8e781e */
[----:B------:R-:W-:Y:S01]  /*313f0*/  IMAD.SHL.U32 R29, R35, 0x8000000, RZ ;  /* 0x08000000231d7824 */ /* 0x000fe200078e00ff */
[--C-:B------:R-:W-:Y:S02]  /*31400*/  LOP3.LUT R12, R12, UR13, R30.reuse, 0x78, !PT ;  /* 0x0000000d0c0c7c12 */ /* 0x100fe4000f8e781e */
[--C-:B------:R-:W-:Y:S02]  /*31410*/  LOP3.LUT R11, R11, UR14, R30.reuse, 0x78, !PT ;  /* 0x0000000e0b0b7c12 */ /* 0x100fe4000f8e781e */
[--C-:B------:R-:W-:Y:S01]  /*31420*/  LOP3.LUT R10, R10, UR15, R30.reuse, 0x78, !PT ;  /* 0x0000000f0a0a7c12 */ /* 0x100fe2000f8e781e */
[----:B------:R-:W4:Y:S01]  /*31430*/  LDCU.128 UR12, c[0x3][0x810] ;  /* 0x00c10200ff0c77ac */ /* 0x000f220008000c00 */
        /* <DEDUP_REMOVED lines=10> */
[--C-:B-----5:R-:W-:Y:S02]  /*314e0*/  LOP3.LUT R13, R13, UR4, R14.reuse, 0x78, !PT ;  /* 0x000000040d0d7c12 */ /* 0x120fe4000f8e780e */
[--C-:B------:R-:W-:Y:S02]  /*314f0*/  LOP3.LUT R12, R12, UR5, R14.reuse, 0x78, !PT ;  /* 0x000000050c0c7c12 */ /* 0x100fe4000f8e780e */
        /* <DEDUP_REMOVED lines=13> */
[----:B------:R-:W0:Y:S01]  /*315d0*/  LDCU.128 UR28, c[0x3][0x840] ;  /* 0x00c10800ff1c77ac */ /* 0x000e220008000c00 */
[----:B------:R-:W-:Y:S01]  /*315e0*/  IMAD.SHL.U32 R14, R35, 0x4000000, RZ ;  /* 0x04000000230e7824 */ /* 0x000fe200078e00ff */
[--C-:B----4-:R-:W-:Y:S01]  /*315f0*/  LOP3.LUT R5, R5, UR12, R30.reuse, 0x78, !PT ;  /* 0x0000000c05057c12 */ /* 0x110fe2000f8e781e */
[----:B------:R-:W-:Y:S01]  /*31600*/  IMAD.SHL.U32 R29, R35, 0x2000000, RZ ;  /* 0x02000000231d7824 */ /* 0x000fe200078e00ff */
        /* <DEDUP_REMOVED lines=8> */
[--C-:B------:R-:W-:Y:S01]  /*31690*/  LOP3.LUT R6, R6, UR11, R30.reuse, 0x78, !PT ;  /* 0x0000000b06067c12 */ /* 0x100fe2000f8e781e */
[----:B------:R-:W2:Y:S01]  /*316a0*/  LDCU.128 UR8, c[0x3][0x860] ;  /* 0x00c10c00ff0877ac */ /* 0x000ea20008000c00 */
[--C-:B---3--:R-:W-:Y:S02]  /*316b0*/  LOP3.LUT R54, R54, UR20, R30.reuse, 0x78, !PT ;  /* 0x0000001436367c12 */ /* 0x108fe4000f8e781e */
[----:B------:R-:W-:-:S02]  /*316c0*/  LOP3.LUT R57, R57, UR21, R30, 0x78, !PT ;  /* 0x0000001539397c12 */ /* 0x000fc4000f8e781e */
[--C-:B------:R-:W-:Y:S02]  /*316d0*/  LOP3.LUT R55, R55, UR22, R30.reuse, 0x78, !PT ;  /* 0x0000001637377c12 */ /* 0x100fe4000f8e781e */
[----:B------:R-:W-:Y:S01]  /*316e0*/  LOP3.LUT R53, R53, UR23, R30, 0x78, !PT ;  /* 0x0000001735357c12 */ /* 0x000fe2000f8e781e */
[----:B------:R-:W-:Y:S01]  /*316f0*/  IMAD.SHL.U32 R36, R44, 0x80, RZ ;  /* 0x000000802c247824 */ /* 0x000fe200078e00ff */
[--C-:B-----5:R-:W-:Y:S01]  /*31700*/  LOP3.LUT R5, R5, UR4, R14.reuse, 0x78, !PT ;  /* 0x0000000405057c12 */ /* 0x120fe2000f8e780e */
[----:B------:R-:W3:Y:S01]  /*31710*/  LDCU.128 UR20, c[0x3][0x880] ;  /* 0x00c11000ff1477ac */ /* 0x000ee20008000c00 */
        /* <DEDUP_REMOVED lines=15> */
[----:B------:R-:W-:Y:S02]  /*31810*/  LOP3.LUT R36, R39, R36, R42, 0x96, !PT ;  /* 0x0000002427247212 */ /* 0x000fe400078e962a */
[----:B------:R-:W-:Y:S02]  /*31820*/  SHF.R.U32.HI R35, RZ, 0x7, R35 ;  /* 0x00000007ff237819 */ /* 0x000fe40000011623 */
[----:B------:R-:W-:Y:S02]  /*31830*/  SHF.L.W.U32.HI R36, R36, 0x16, R36 ;  /* 0x0000001624247819 */ /* 0x000fe40000010e24 */
[----:B----4-:R-:W-:-:S02]  /*31840*/  LOP3.LUT R13, R13, UR12, R14, 0x78, !PT ;  /* 0x0000000c0d0d7c12 */ /* 0x010fc4000f8e780e */
[--C-:B------:R-:W-:Y:S02]  /*31850*/  LOP3.LUT R12, R12, UR13, R14.reuse, 0x78, !PT ;  /* 0x0000000d0c0c7c12 */ /* 0x100fe4000f8e780e */
[--C-:B------:R-:W-:Y:S02]  /*31860*/  LOP3.LUT R11, R11, UR14, R14.reuse, 0x78, !PT ;  /* 0x0000000e0b0b7c12 */ /* 0x100fe4000f8e780e */
[----:B------:R-:W-:Y:S01]  /*31870*/  LOP3.LUT R10, R10, UR15, R14, 0x78, !PT ;  /* 0x0000000f0a0a7c12 */ /* 0x000fe2000f8e780e */
[----:B------:R-:W4:Y:S01]  /*31880*/  LDCU.128 UR12, c[0x3][0x8d0] ;  /* 0x00c11a00ff0c77ac */ /* 0x000f220008000c00 */
[----:B------:R-:W-:Y:S01]  /*31890*/  LOP3.LUT R33, R33, R36, RZ, 0x3c, !PT ;  /* 0x0000002421217212 */ /* 0x000fe200078e3cff */
[----:B------:R-:W-:Y:S01]  /*318a0*/  IMAD.MOV R36, RZ, RZ, -R35 ;  /* 0x000000ffff247224 */ /* 0x000fe200078e0a23 */
[--C-:B-----5:R-:W-:Y:S02]  /*318b0*/  LOP3.LUT R13, R13, UR4, R30.reuse, 0x78, !PT ;  /* 0x000000040d0d7c12 */ /* 0x120fe4000f8e781e */
[----:B------:R-:W-:-:S02]  /*318c0*/  LOP3.LUT R12, R12, UR5, R30, 0x78, !PT ;  /* 0x000000050c0c7c12 */ /* 0x000fc4000f8e781e */
[--C-:B------:R-:W-:Y:S02]  /*318d0*/  LOP3.LUT R11, R11, UR6, R30.reuse, 0x78, !PT ;  /* 0x000000060b0b7c12 */ /* 0x100fe4000f8e781e */
[----:B------:R-:W-:Y:S01]  /*318e0*/  LOP3.LUT R10, R10, UR7, R30, 0x78, !PT ;  /* 0x000000070a0a7c12 */ /* 0x000fe2000f8e781e */
[----:B------:R-:W5:Y:S01]  /*318f0*/  LDCU.128 UR4, c[0x3][0x910] ;  /* 0x00c12200ff0477ac */ /* 0x000f620008000c00 */
        /* <DEDUP_REMOVED lines=8> */
[----:B------:R-:W-:Y:S01]  /*31980*/  LOP3.LUT R10, R10, UR27, R36, 0x78, !PT ;  /* 0x0000001b0a0a7c12 */ /* 0x000fe2000f8e7824 */
[----:B------:R-:W1:Y:S01]  /*31990*/  LDCU.128 UR24, c[0x3][0x950] ;  /* 0x00c12a00ff1877ac */ /* 0x000e620008000c00 */
        /* <DEDUP_REMOVED lines=8> */
[----:B------:R-:W-:Y:S01]  /*31a20*/  LOP3.LUT R53, R53, UR31, R30, 0x78, !PT ;  /* 0x0000001f35357c12 */ /* 0x000fe2000f8e781e */
[----:B------:R-:W0:Y:S01]  /*31a30*/  LDCU.128 UR28, c[0x3][0x900] ;  /* 0x00c12000ff1c77ac */ /* 0x000e220008000c00 */
[----:B------:R-:W-:-:S02]  /*31a40*/  LOP3.LUT R14, R0, 0x1, RZ, 0xc0, !PT ;  /* 0x00000001000e7812 */ /* 0x000fc400078ec0ff */
[----:B----4-:R-:W-:-:S03]  /*31a50*/  LOP3.LUT R5, R5, UR12, R36, 0x78, !PT ;  /* 0x0000000c05057c12 */ /* 0x010fc6000f8e7824 */
[----:B------:R-:W-:Y:S02]  /*31a60*/  IMAD.MOV R30, RZ, RZ, -R14 ;  /* 0x000000ffff1e7224 */ /* 0x000fe400078e0a0e */
[----:B------:R-:W-:Y:S01]  /*31a70*/  IMAD.SHL.U32 R14, R0, 0x40000000, RZ ;  /* 0x40000000000e7824 */ /* 0x000fe200078e00ff */
[----:B--2---:R-:W-:Y:S02]  /*31a80*/  LOP3.LUT R9, R9, UR8, R36, 0x78, !PT ;  /* 0x0000000809097c12 */ /* 0x004fe4000f8e7824 */
[----:B-----5:R-:W-:Y:S02]  /*31a90*/  LOP3.LUT R5, R5, UR4, R30, 0x78, !PT ;  /* 0x0000000405057c12 */ /* 0x020fe4000f8e781e */
[----:B------:R-:W-:Y:S02]  /*31aa0*/  SHF.R.S32.HI R14, RZ, 0x1f, R14 ;  /* 0x0000001fff0e7819 */ /* 0x000fe4000001140e */
[--C-:B------:R-:W-:Y:S02]  /*31ab0*/  LOP3.LUT R8, R8, UR9, R36.reuse, 0x78, !PT ;  /* 0x0000000908087c12 */ /* 0x100fe4000f8e7824 */
[----:B------:R-:W-:-:S02]  /*31ac0*/  LOP3.LUT R7, R7, UR10, R36, 0x78, !PT ;  /* 0x0000000a07077c12 */ /* 0x000fc4000f8e7824 */
[--C-:B------:R-:W-:Y:S01]  /*31ad0*/  LOP3.LUT R6, R6, UR11, R36.reuse, 0x78, !PT ;  /* 0x0000000b06067c12 */ /* 0x100fe2000f8e7824 */
[----:B------:R-:W2:Y:S01]  /*31ae0*/  LDCU.128 UR8, c[0x3][0x920] ;  /* 0x00c12400ff0877ac */ /* 0x000ea20008000c00 */
[--C-:B------:R-:W-:Y:S02]  /*31af0*/  LOP3.LUT R28, R28, UR13, R36.reuse, 0x78, !PT ;  /* 0x0000000d1c1c7c12 */ /* 0x100fe4000f8e7824 */
[--C-:B------:R-:W-:Y:S02]  /*31b00*/  LOP3.LUT R27, R27, UR14, R36.reuse, 0x78, !PT ;  /* 0x0000000e1b1b7c12 */ /* 0x100fe4000f8e7824 */
[----:B------:R-:W-:Y:S01]  /*31b10*/  LOP3.LUT R52, R52, UR15, R36, 0x78, !PT ;  /* 0x0000000f34347c12 */ /* 0x000fe2000f8e7824 */
[----:B------:R-:W4:Y:S01]  /*31b20*/  LDCU.128 UR12, c[0x3][0x930] ;  /* 0x00c12600ff0c77ac */ /* 0x000f220008000c00 */
[----:B-1----:R-:W-:Y:S02]  /*31b30*/  LOP3.LUT R29, R5, UR24, R14, 0x78, !PT ;  /* 0x00000018051d7c12 */ /* 0x002fe4000f8e780e */
[----:B------:R-:W5:Y:S01]  /*31b40*/  LDG.E.U8 R5, desc[UR16][R2.64+0x26] ;  /* 0x0000261002057981 */ /* 0x000f62000c1e1100 */
[----:B---3--:R-:W-:-:S02]  /*31b50*/  LOP3.LUT R54, R54, UR20, R36, 0x78, !PT ;  /* 0x0000001436367c12 */ /* 0x008fc4000f8e7824 */
[--C-:B------:R-:W-:Y:S02]  /*31b60*/  LOP3.LUT R57, R57, UR21, R36.reuse, 0x78, !PT ;  /* 0x0000001539397c12 */ /* 0x100fe4000f8e7824 */
[--C-:B------:R-:W-:Y:S02]  /*31b70*/  LOP3.LUT R55, R55, UR22, R36.reuse, 0x78, !PT ;  /* 0x0000001637377c12 */ /* 0x100fe4000f8e7824 */
[----:B------:R-:W-:Y:S01]  /*31b80*/  LOP3.LUT R53, R53, UR23, R36, 0x78, !PT ;  /* 0x0000001735357c12 */ /* 0x000fe2000f8e7824 */
[----:B------:R-:W1:Y:S01]  /*31b90*/  LDCU.128 UR20, c[0x3][0x940] ;  /* 0x00c12800ff1477ac */ /* 0x000e620008000c00 */
[--C-:B0-----:R-:W-:Y:S02]  /*31ba0*/  LOP3.LUT R9, R9, UR28, R30.reuse, 0x78, !PT ;  /* 0x0000001c09097c12 */ /* 0x101fe4000f8e781e */
[--C-:B------:R-:W-:Y:S02]  /*31bb0*/  LOP3.LUT R8, R8, UR29, R30.reuse, 0x78, !PT ;  /* 0x0000001d08087c12 */ /* 0x100fe4000f8e781e */
[----:B------:R-:W-:-:S02]  /*31bc0*/  LOP3.LUT R7, R7, UR30, R30, 0x78, !PT ;  /* 0x0000001e07077c12 */ /* 0x000fc4000f8e781e */
[--C-:B------:R-:W-:Y:S01]  /*31bd0*/  LOP3.LUT R6, R6, UR31, R30.reuse, 0x78, !PT ;  /* 0x0000001f06067c12 */ /* 0x100fe2000f8e781e */
[----:B------:R-:W0:Y:S01]  /*31be0*/  LDCU.128 UR28, c[0x3][0x960] ;  /* 0x00c12c00ff1c77ac */ /* 0x000e220008000c00 */
        /* <DEDUP_REMOVED lines=78> */
[----:B------:R-:W-:-:S04]  /*320d0*/  SHF.R.S32.HI R30, RZ, 0x1f, R30 ;  /* 0x0000001fff1e7819 */ /* 0x000fc8000001141e */
        /* <DEDUP_REMOVED lines=73> */
[----:B------:R-:W4:Y:S01]  /*32570*/  LDCU.128 UR20, c[0x3][0xb20] ;  /* 0x00c16400ff1477ac */ /* 0x000f220008000c00 */
        /* <DEDUP_REMOVED lines=16> */
[----:B------:R-:W3:Y:S01]  /*32680*/  LDG.E.U8 R0, desc[UR16][R2.64+0x27] ;  /* 0x0000271002007981 */ /* 0x000ee2000c1e1100 */
        /* <DEDUP_REMOVED lines=35> */
[----:B------:R-:W-:Y:S01]  /*328c0*/  IMAD.SHL.U32 R30, R4, 0x20000000, RZ ;  /* 0x20000000041e7824 */ /* 0x000fe200078e00ff */
[----:B-1----:R-:W-:-:S02]  /*328d0*/  LOP3.LUT R13, R13, UR12, R14, 0x78, !PT ;  /* 0x0000000c0d0d7c12 */ /* 0x002fc4000f8e780e */
[--C-:B------:R-:W-:Y:S02]  /*328e0*/  LOP3.LUT R12, R12, UR13, R14.reuse, 0x78, !PT ;  /* 0x0000000d0c0c7c12 */ /* 0x100fe4000f8e780e */
[--C-:B------:R-:W-:Y:S02]  /*328f0*/  LOP3.LUT R11, R11, UR14, R14.reuse, 0x78, !PT ;  /* 0x0000000e0b0b7c12 */ /* 0x100fe4000f8e780e */
[----:B------:R-:W-:Y:S01]  /*32900*/  LOP3.LUT R10, R10, UR15, R14, 0x78, !PT ;  /* 0x0000000f0a0a7c12 */ /* 0x000fe2000f8e780e */
[----:B------:R-:W1:Y:S01]  /*32910*/  LDCU.128 UR12, c[0x3][0xbd0] ;  /* 0x00c17a00ff0c77ac */ /* 0x000e620008000c00 */
[----:B------:R-:W-:Y:S01]  /*32920*/  IMAD.SHL.U32 R14, R4, 0x10000000, RZ ;  /* 0x10000000040e7824 */ /* 0x000fe200078e00ff */
[----:B------:R-:W-:-:S04]  /*32930*/  SHF.R.S32.HI R30, RZ, 0x1f, R30 ;  /* 0x0000001fff1e7819 */ /* 0x000fc8000001141e */
[--C-:B----4-:R-:W-:Y:S02]  /*32940*/  LOP3.LUT R9, R9, UR20, R30.reuse, 0x78, !PT ;  /* 0x0000001409097c12 */ /* 0x110fe4000f8e781e */
[--C-:B------:R-:W-:Y:S02]  /*32950*/  LOP3.LUT R8, R8, UR21, R30.reuse, 0x78, !PT ;  /* 0x0000001508087c12 */ /* 0x100fe4000f8e781e */
[--C-:B------:R-:W-:Y:S02]  /*32960*/  LOP3.LUT R7, R7, UR22, R30.reuse, 0x78, !PT ;  /* 0x0000001607077c12 */ /* 0x100fe4000f8e781e */
[----:B------:R-:W-:Y:S01]  /*32970*/  LOP3.LUT R6, R6, UR23, R30, 0x78, !PT ;  /* 0x0000001706067c12 */ /* 0x000fe2000f8e781e */
[----:B------:R-:W4:Y:S01]  /*32980*/  LDCU.128 UR20, c[0x3][0xbe0] ;  /* 0x00c17c00ff1477ac */ /* 0x000f220008000c00 */
[----:B------:R-:W-:Y:S02]  /*32990*/  SHF.R.S32.HI R14, RZ, 0x1f, R14 ;  /* 0x0000001fff0e7819 */ /* 0x000fe4000001140e */
        /* <DEDUP_REMOVED lines=20> */
[--C-:B-1----:R-:W-:Y:S01]  /*32ae0*/  LOP3.LUT R29, R29, UR12, R14.reuse, 0x78, !PT ;  /* 0x0000000c1d1d7c12 */ /* 0x102fe2000f8e780e */
[----:B------:R-:W-:Y:S01]  /*32af0*/  IMAD.SHL.U32 R30, R4, 0x8000000, RZ ;  /* 0x08000000041e7824 */ /* 0x000fe200078e00ff */
[--C-:B------:R-:W-:Y:S02]  /*32b00*/  LOP3.LUT R28, R28, UR13, R14.reuse, 0x78, !PT ;  /* 0x0000000d1c1c7c12 */ /* 0x100fe4000f8e780e */
[----:B------:R-:W-:-:S02]  /*32b10*/  LOP3.LUT R27, R27, UR14, R14, 0x78, !PT ;  /* 0x0000000e1b1b7c12 */ /* 0x000fc4000f8e780e */
[----:B------:R-:W-:Y:S01]  /*32b20*/  LOP3.LUT R52, R52, UR15, R14, 0x78, !PT ;  /* 0x0000000f34347c12 */ /* 0x000fe2000f8e780e */
[----:B------:R-:W1:Y:S01]  /*32b30*/  LDCU.128 UR12, c[0x3][0xc30] ;  /* 0x00c18600ff0c77ac */ /* 0x000e620008000c00 */
[----:B------:R-:W-:Y:S02]  /*32b40*/  SHF.R.S32.HI R30, RZ, 0x1f, R30 ;  /* 0x0000001fff1e7819 */ /* 0x000fe4000001141e */
        /* <DEDUP_REMOVED lines=25> */
[----:B------:R-:W-:Y:S01]  /*32ce0*/  IMAD.SHL.U32 R14, R4, 0x4000000, RZ ;  /* 0x04000000040e7824 */ /* 0x000fe200078e00ff */
[--C-:B-1----:R-:W-:Y:S02]  /*32cf0*/  LOP3.LUT R13, R13, UR12, R30.reuse, 0x78, !PT ;  /* 0x0000000c0d0d7c12 */ /* 0x102fe4000f8e781e */
[--C-:B------:R-:W-:Y:S02]  /*32d00*/  LOP3.LUT R12, R12, UR13, R30.reuse, 0x78, !PT ;  /* 0x0000000d0c0c7c12 */ /* 0x100fe4000f8e781e */
[----:B------:R-:W-:-:S02]  /*32d10*/  LOP3.LUT R11, R11, UR14, R30, 0x78, !PT ;  /* 0x0000000e0b0b7c12 */ /* 0x000fc4000f8e781e */
        /* <DEDUP_REMOVED lines=30> */
[--C-:B-1----:R-:W-:Y:S02]  /*32f00*/  LOP3.LUT R29, R29, UR12, R30.reuse, 0x78, !PT ;  /* 0x0000000c1d1d7c12 */ /* 0x102fe4000f8e781e */
[--C-:B------:R-:W-:Y:S02]  /*32f10*/  LOP3.LUT R28, R28, UR13, R30.reuse, 0x78, !PT ;  /* 0x0000000d1c1c7c12 */ /* 0x100fe4000f8e781e */
[----:B------:R-:W-:-:S02]  /*32f20*/  LOP3.LUT R27, R27, UR14, R30, 0x78, !PT ;  /* 0x0000000e1b1b7c12 */ /* 0x000fc4000f8e781e */
[----:B------:R-:W-:Y:S01]  /*32f30*/  LOP3.LUT R52, R52, UR15, R30, 0x78, !PT ;  /* 0x0000000f34347c12 */ /* 0x000fe2000f8e781e */
[----:B------:R-:W1:Y:S01]  /*32f40*/  LDCU.128 UR12, c[0x3][0xcf0] ;  /* 0x00c19e00ff0c77ac */ /* 0x000e620008000c00 */
[----:B------:R-:W-:Y:S02]  /*32f50*/  SHF.R.U32.HI R4, RZ, 0x7, R4 ;  /* 0x00000007ff047819 */ /* 0x000fe40000011604 */
[----:B----4-:R-:W-:-:S03]  /*32f60*/  LOP3.LUT R54, R54, UR20, R30, 0x78, !PT ;  /* 0x0000001436367c12 */ /* 0x010fc6000f8e781e */
[----:B------:R-:W-:Y:S01]  /*32f70*/  IMAD.MOV R14, RZ, RZ, -R4 ;  /* 0x000000ffff0e7224 */ /* 0x000fe200078e0a04 */
[--C-:B------:R-:W-:Y:S02]  /*32f80*/  LOP3.LUT R57, R57, UR21, R30.reuse, 0x78, !PT ;  /* 0x0000001539397c12 */ /* 0x100fe4000f8e781e */
[--C-:B------:R-:W-:Y:S02]  /*32f90*/  LOP3.LUT R55, R55, UR22, R30.reuse, 0x78, !PT ;  /* 0x0000001637377c12 */ /* 0x100fe4000f8e781e */
[--C-:B------:R-:W-:Y:S01]  /*32fa0*/  LOP3.LUT R53, R53, UR23, R30.reuse, 0x78, !PT ;  /* 0x0000001735357c12 */ /* 0x100fe2000f8e781e */
[----:B------:R-:W4:Y:S01]  /*32fb0*/  LDCU.128 UR20, c[0x3][0xd00] ;  /* 0x00c1a000ff1477ac */ /* 0x000f220008000c00 */
        /* <DEDUP_REMOVED lines=20> */
[----:B------:R-:W-:Y:S02]  /*33100*/  LOP3.LUT R4, R5, 0x1, RZ, 0xc0, !PT ;  /* 0x0000000105047812 */ /* 0x000fe400078ec0ff */
[--C-:B-1----:R-:W-:Y:S02]  /*33110*/  LOP3.LUT R13, R13, UR12, R14.reuse, 0x78, !PT ;  /* 0x0000000c0d0d7c12 */ /* 0x102fe4000f8e780e */
[----:B------:R-:W-:Y:S01]  /*33120*/  LOP3.LUT R12, R12, UR13, R14, 0x78, !PT ;  /* 0x0000000d0c0c7c12 */ /* 0x000fe2000f8e780e */
[----:B------:R-:W-:Y:S01]  /*33130*/  IMAD.MOV R30, RZ, RZ, -R4 ;  /* 0x000000ffff1e7224 */ /* 0x000fe200078e0a04 */
[--C-:B------:R-:W-:Y:S02]  /*33140*/  LOP3.LUT R11, R11, UR14, R14.reuse, 0x78, !PT ;  /* 0x0000000e0b0b7c12 */ /* 0x100fe4000f8e780e */
[----:B------:R-:W-:Y:S01]  /*33150*/  LOP3.LUT R10, R10, UR15, R14, 0x78, !PT ;  /* 0x0000000f0a0a7c12 */ /* 0x000fe2000f8e780e */
[----:B------:R-:W1:Y:S01]  /*33160*/  LDCU.128 UR12, c[0x3][0xd50] ;  /* 0x00c1aa00ff0c77ac */ /* 0x000e620008000c00 */
[----:B------:R-:W-:Y:S01]  /*33170*/  IMAD.SHL.U32 R4, R5, 0x40000000, RZ ;  /* 0x4000000005047824 */ /* 0x000fe200078e00ff */
[----:B----4-:R-:W-:-:S02]  /*33180*/  LOP3.LUT R9, R9, UR20, R30, 0x78, !PT ;  /* 0x0000001409097c12 */ /* 0x010fc4000f8e781e */
[--C-:B------:R-:W-:Y:S02]  /*33190*/  LOP3.LUT R8, R8, UR21, R30.reuse, 0x78, !PT ;  /* 0x0000001508087c12 */ /* 0x100fe4000f8e781e */
[--C-:B------:R-:W-:Y:S02]  /*331a0*/  LOP3.LUT R7, R7, UR22, R30.reuse, 0x78, !PT ;  /* 0x0000001607077c12 */ /* 0x100fe4000f8e781e */
[----:B------:R-:W-:Y:S01]  /*331b0*/  LOP3.LUT R6, R6, UR23, R30, 0x78, !PT ;  /* 0x0000001706067c12 */ /* 0x000fe2000f8e781e */
[----:B------:R-:W4:Y:S01]  /*331c0*/  LDCU.128 UR20, c[0x3][0xd60] ;  /* 0x00c1ac00ff1477ac */ /* 0x000f220008000c00 */
[----:B------:R-:W-:Y:S02]  /*331d0*/  SHF.R.S32.HI R4, RZ, 0x1f, R4 ;  /* 0x0000001fff047819 */ /* 0x000fe40000011404 */
        /* <DEDUP_REMOVED lines=20> */
[--C-:B-1----:R-:W-:Y:S01]  /*33320*/  LOP3.LUT R29, R29, UR12, R4.reuse, 0x78, !PT ;  /* 0x0000000c1d1d7c12 */ /* 0x102fe2000f8e7804 */
[----:B------:R-:W-:Y:S01]  /*33330*/  IMAD.SHL.U32 R14, R5, 0x20000000, RZ ;  /* 0x20000000050e7824 */ /* 0x000fe200078e00ff */
        /* <DEDUP_REMOVED lines=102> */
[----:B------:R-:W-:Y:S02]  /*339a0*/  SHF.R.U32.HI R5, RZ, 0x7, R5 ;  /* 0x00000007ff057819 */ /* 0x000fe40000011605 */
[----:B------:R-:W-:-:S03]  /*339b0*/  SHF.R.S32.HI R14, RZ, 0x1f, R14 ;  /* 0x0000001fff0e7819 */ /* 0x000fc6000001140e */
[----:B------:R-:W-:Y:S01]  /*339c0*/  IMAD.MOV R38, RZ, RZ, -R5 ;  /* 0x000000ffff267224 */ /* 0x000fe200078e0a05 */
        /* <DEDUP_REMOVED lines=48> */
[--C-:B------:R-:W-:Y:S01]  /*33cd0*/  LOP3.LUT R9, R28, UR5, R40.reuse, 0x78, !PT ;  /* 0x000000051c097c12 */ /* 0x100fe2000f8e7828 */
[----:B------:R-:W-:Y:S01]  /*33ce0*/  IMAD.SHL.U32 R28, R0, 0x40000000, RZ ;  /* 0x40000000001c7824 */ /* 0x000fe200078e00ff */
[--C-:B--2---:R-:W-:Y:S02]  /*33cf0*/  LOP3.LUT R12, R54, UR8, R40.reuse, 0x78, !PT ;  /* 0x00000008360c7c12 */ /* 0x104fe4000f8e7828 */
[--C-:B------:R-:W-:Y:S02]  /*33d00*/  LOP3.LUT R13, R57, UR9, R40.reuse, 0x78, !PT ;  /* 0x00000009390d7c12 */ /* 0x100fe4000f8e7828 */
[--C-:B------:R-:W-:Y:S02]  /*33d10*/  LOP3.LUT R14, R14, UR10, R40.reuse, 0x78, !PT ;  /* 0x0000000a0e0e7c12 */ /* 0x100fe4000f8e7828 */
[--C-:B------:R-:W-:Y:S01]  /*33d20*/  LOP3.LUT R27, R53, UR11, R40.reuse, 0x78, !PT ;  /* 0x0000000b351b7c12 */ /* 0x100fe2000f8e7828 */
[----:B------:R-:W2:Y:S01]  /*33d30*/  LDCU.128 UR8, c[0x3][0xf80] ;  /* 0x00c1f000ff0877ac */ /* 0x000ea20008000c00 */
[----:B------:R-:W-:-:S02]  /*33d40*/  LOP3.LUT R8, R29, UR4, R40, 0x78, !PT ;  /* 0x000000041d087c12 */ /* 0x000fc4000f8e7828 */
[----:B------:R-:W-:Y:S02]  /*33d50*/  SHF.R.S32.HI R36, RZ, 0x1f, R28 ;  /* 0x0000001fff247819 */ /* 0x000fe4000001141c */
[--C-:B------:R-:W-:Y:S01]  /*33d60*/  LOP3.LUT R11, R52, UR7, R40.reuse, 0x78, !PT ;  /* 0x00000007340b7c12 */ /* 0x100fe2000f8e7828 */
[----:B------:R-:W3:Y:S01]  /*33d70*/  LDCU.128 UR4, c[0x3][0xf70] ;  /* 0x00c1ee00ff0477ac */ /* 0x000ee20008000c00 */
[--C-:B-1----:R-:W-:Y:S02]  /*33d80*/  LOP3.LUT R28, R30, UR12, R40.reuse, 0x78, !PT ;  /* 0x0000000c1e1c7c12 */ /* 0x102fe4000f8e7828 */
[--C-:B------:R-:W-:Y:S02]  /*33d90*/  LOP3.LUT R29, R35, UR13, R40.reuse, 0x78, !PT ;  /* 0x0000000d231d7c12 */ /* 0x100fe4000f8e7828 */
[--C-:B------:R-:W-:Y:S02]  /*33da0*/  LOP3.LUT R30, R37, UR14, R40.reuse, 0x78, !PT ;  /* 0x0000000e251e7c12 */ /* 0x100fe4000f8e7828 */
[----:B------:R-:W-:Y:S01]  /*33db0*/  LOP3.LUT R35, R38, UR15, R40, 0x78, !PT ;  /* 0x0000000f26237c12 */ /* 0x000fe2000f8e7828 */
[----:B------:R-:W1:Y:S01]  /*33dc0*/  LDCU.128 UR12, c[0x3][0xf90] ;  /* 0x00c1f200ff0c77ac */ /* 0x000e620008000c00 */
[----:B------:R-:W-:Y:S01]  /*33dd0*/  IMAD.SHL.U32 R37, R0, 0x20000000, RZ ;  /* 0x2000000000257824 */ /* 0x000fe200078e00ff */
[----:B----4-:R-:W-:-:S02]  /*33de0*/  LOP3.LUT R4, R4, UR20, R36, 0x78, !PT ;  /* 0x0000001404047c12 */ /* 0x010fc4000f8e7824 */
[--C-:B------:R-:W-:Y:S02]  /*33df0*/  LOP3.LUT R5, R5, UR21, R36.reuse, 0x78, !PT ;  /* 0x0000001505057c12 */ /* 0x100fe4000f8e7824 */
[--C-:B------:R-:W-:Y:S02]  /*33e00*/  LOP3.LUT R6, R6, UR22, R36.reuse, 0x78, !PT ;  /* 0x0000001606067c12 */ /* 0x100fe4000f8e7824 */
[--C-:B------:R-:W-:Y:S01]  /*33e10*/  LOP3.LUT R7, R7, UR23, R36.reuse, 0x78, !PT ;  /* 0x0000001707077c12 */ /* 0x100fe2000f8e7824 */
        /* <DEDUP_REMOVED lines=10> */
[----:B------:R-:W-:Y:S01]  /*33ec0*/  LOP3.LUT R27, R27, UR31, R36, 0x78, !PT ;  /* 0x0000001f1b1b7c12 */ /* 0x000fe2000f8e7824 */
        /* <DEDUP_REMOVED lines=9> */
[----:B------:R-:W-:Y:S01]  /*33f60*/  LOP3.LUT R35, R35, UR7, R36, 0x78, !PT ;  /* 0x0000000723237c12 */ /* 0x000fe2000f8e7824 */
[----:B------:R-:W3:Y:S01]  /*33f70*/  LDCU.128 UR4, c[0x3][0xfd0] ;  /* 0x00c1fa00ff0477ac */ /* 0x000ee20008000c00 */
        /* <DEDUP_REMOVED lines=43> */
[--C-:B------:R-:W-:Y:S01]  /*34230*/  LOP3.LUT R7, R7, UR23, R37.reuse, 0x78, !PT ;  /* 0x0000001707077c12 */ /* 0x100fe2000f8e7825 */
        /* <DEDUP_REMOVED lines=20> */
[----:B------:R-:W-:Y:S01]  /*34380*/  LOP3.LUT R35, R35, UR7, R37, 0x78, !PT ;  /* 0x0000000723237c12 */ /* 0x000fe2000f8e7825 */
[----:B------:R-:W3:Y:S01]  /*34390*/  LDCU.128 UR4, c[0x3][0x1090] ;  /* 0x00c21200ff0477ac */ /* 0x000ee20008000c00 */
[--C-:B-1----:R-:W-:Y:S01]  /*343a0*/  LOP3.LUT R8, R8, UR12, R36.reuse, 0x78, !PT ;  /* 0x0000000c08087c12 */ /* 0x102fe2000f8e7824 */
[----:B------:R-:W-:Y:S01]  /*343b0*/  IMAD.SHL.U32 R37, R0, 0x2000000, RZ ;  /* 0x0200000000257824 */ /* 0x000fe200078e00ff */
[--C-:B------:R-:W-:Y:S02]  /*343c0*/  LOP3.LUT R9, R9, UR13, R36.reuse, 0x78, !PT ;  /* 0x0000000d09097c12 */ /* 0x100fe4000f8e7824 */
[----:B------:R-:W-:-:S02]  /*343d0*/  LOP3.LUT R10, R10, UR14, R36, 0x78, !PT ;  /* 0x0000000e0a0a7c12 */ /* 0x000fc4000f8e7824 */
[--C-:B------:R-:W-:Y:S01]  /*343e0*/  LOP3.LUT R11, R11, UR15, R36.reuse, 0x78, !PT ;  /* 0x0000000f0b0b7c12 */ /* 0x100fe2000f8e7824 */
        /* <DEDUP_REMOVED lines=31> */
[----:B------:R-:W-:Y:S01]  /*345e0*/  LOP3.LUT R35, R35, UR15, R37, 0x78, !PT ;  /* 0x0000000f23237c12 */ /* 0x000fe2000f8e7825 */
[----:B------:R-:W1:Y:S01]  /*345f0*/  LDCU.128 UR12, c[0x3][0x10] ;  /* 0x00c00200ff0c77ac */ /* 0x000e620008000c00 */
[----:B------:R-:W-:-:S05]  /*34600*/  IMAD.MOV R53, RZ, RZ, -R0 ;  /* 0x000000ffff357224 */ /* 0x000fca00078e0a00 */
[--C-:B----4-:R-:W-:Y:S02]  /*34610*/  LOP3.LUT R4, R4, UR20, R53.reuse, 0x78, !PT ;  /* 0x0000001404047c12 */ /* 0x110fe4000f8e7835 */
[--C-:B------:R-:W-:Y:S02]  /*34620*/  LOP3.LUT R5, R5, UR21, R53.reuse, 0x78, !PT ;  /* 0x0000001505057c12 */ /* 0x100fe4000f8e7835 */
        /* <DEDUP_REMOVED lines=8> */
[----:B------:R-:W-:Y:S01]  /*346b0*/  LOP3.LUT R11, R14, UR30, R53, 0x78, !PT ;  /* 0x0000001e0e0b7c12 */ /* 0x000fe2000f8e7835 */
[----:B------:R-:W0:Y:S01]  /*346c0*/  LDCU.128 UR28, c[0x3][0x40] ;  /* 0x00c00800ff1c77ac */ /* 0x000e220008000c00 */
[----:B--2---:R-:W-:Y:S02]  /*346d0*/  LOP3.LUT R10, R22, UR11, RZ, 0x3c, !PT ;  /* 0x0000000b160a7c12 */ /* 0x004fe4000f8e3cff */
[----:B------:R-:W-:Y:S02]  /*346e0*/  LOP3.LUT R27, R32, UR10, RZ, 0x3c, !PT ;  /* 0x0000000a201b7c12 */ /* 0x000fe4000f8e3cff */
[----:B------:R-:W-:-:S02]  /*346f0*/  LOP3.LUT R51, R4, UR8, RZ, 0x3c, !PT ;  /* 0x0000000804337c12 */ /* 0x000fc4000f8e3cff */
[----:B------:R-:W-:Y:S01]  /*34700*/  LOP3.LUT R49, R5, UR9, RZ, 0x3c, !PT ;  /* 0x0000000905317c12 */ /* 0x000fe2000f8e3cff */
[----:B------:R-:W2:Y:S01]  /*34710*/  LDCU.128 UR8, c[0x3][0x60] ;  /* 0x00c00c00ff0877ac */ /* 0x000ea20008000c00 */
[--C-:B------:R-:W-:Y:S02]  /*34720*/  LOP3.LUT R6, R6, UR22, R53.reuse, 0x78, !PT ;  /* 0x0000001606067c12 */ /* 0x100fe4000f8e7835 */
[--C-:B------:R-:W-:Y:S01]  /*34730*/  LOP3.LUT R38, R7, UR23, R53.reuse, 0x78, !PT ;  /* 0x0000001707267c12 */ /* 0x100fe2000f8e7835 */
[----:B------:R-:W5:Y:S01]  /*34740*/  LDCU.128 UR20, c[0x3][0x20] ;  /* 0x00c00400ff1477ac */ /* 0x000f620008000c00 */
[--C-:B---3--:R-:W-:Y:S02]  /*34750*/  LOP3.LUT R9, R28, UR4, R53.reuse, 0x78, !PT ;  /* 0x000000041c097c12 */ /* 0x108fe4000f8e7835 */
[--C-:B------:R-:W-:Y:S02]  /*34760*/  LOP3.LUT R12, R29, UR5, R53.reuse, 0x78, !PT ;  /* 0x000000051d0c7c12 */ /* 0x100fe4000f8e7835 */
[----:B------:R-:W-:-:S02]  /*34770*/  LOP3.LUT R42, R30, UR6, R53, 0x78, !PT ;  /* 0x000000061e2a7c12 */ /* 0x000fc4000f8e7835 */
[----:B------:R-:W-:Y:S01]  /*34780*/  LOP3.LUT R53, R35, UR7, R53, 0x78, !PT ;  /* 0x0000000723357c12 */ /* 0x000fe2000f8e7835 */
[----:B------:R-:W3:Y:S01]  /*34790*/  LDCU.128 UR4, c[0x3][0x50] ;  /* 0x00c00a00ff0477ac */ /* 0x000ee20008000c00 */
[----:B-1----:R-:W-:Y:S02]  /*347a0*/  LOP3.LUT R50, R26, UR15, RZ, 0x3c, !PT ;  /* 0x0000000f1a327c12 */ /* 0x002fe4000f8e3cff */
[----:B------:R-:W-:Y:S02]  /*347b0*/  LOP3.LUT R7, R15, UR14, RZ, 0x3c, !PT ;  /* 0x0000000e0f077c12 */ /* 0x000fe4000f8e3cff */
[----:B------:R-:W-:Y:S02]  /*347c0*/  LOP3.LUT R43, R6, UR12, RZ, 0x3c, !PT ;  /* 0x0000000c062b7c12 */ /* 0x000fe4000f8e3cff */
[----:B------:R-:W-:Y:S01]  /*347d0*/  LOP3.LUT R38, R38, UR13, RZ, 0x3c, !PT ;  /* 0x0000000d26267c12 */ /* 0x000fe2000f8e3cff */
[----:B------:R-:W1:Y:S01]  /*347e0*/  LDCU.128 UR12, c[0x3][0x70] ;  /* 0x00c00e00ff0c77ac */ /* 0x000e620008000c00 */
[----:B------:R-:W-:-:S02]  /*347f0*/  LOP3.LUT R41, R39, R44, R41, 0x96, !PT ;  /* 0x0000002c27297212 */ /* 0x000fc400078e9629 */
[----:B----4-:R-:W-:Y:S02]  /*34800*/  LOP3.LUT R6, R36, UR26, RZ, 0x3c, !PT ;  /* 0x0000001a24067c12 */ /* 0x010fe4000f8e3cff */
[----:B------:R-:W-:Y:S02]  /*34810*/  SHF.L.W.U32.HI R41, R41, 0x5, R41 ;  /* 0x0000000529297819 */ /* 0x000fe40000010e29 */
[----:B0-----:R-:W-:Y:S02]  /*34820*/  LOP3.LUT R37, R37, UR28, RZ, 0x3c, !PT ;  /* 0x0000001c25257c12 */ /* 0x001fe4000f8e3cff */
[----:B--2---:R-:W-:Y:S02]  /*34830*/  LOP3.LUT R36, R23, UR8, RZ, 0x3c, !PT ;  /* 0x0000000817247c12 */ /* 0x004fe4000f8e3cff */
[----:B-----5:R-:W-:Y:S02]  /*34840*/  LOP3.LUT R8, R19, UR20, RZ, 0x3c, !PT ;  /* 0x0000001413087c12 */ /* 0x020fe4000f8e3cff */
[----:B------:R-:W-:-:S02]  /*34850*/  LOP3.LUT R13, R13, UR29, RZ, 0x3c, !PT ;  /* 0x0000001d0d0d7c12 */ /* 0x000fc4000f8e3cff */
[----:B------:R-:W-:Y:S02]  /*34860*/  LOP3.LUT R40, R33, UR9, RZ, 0x3c, !PT ;  /* 0x0000000921287c12 */ /* 0x000fe4000f8e3cff */
[----:B------:R-:W-:Y:S02]  /*34870*/  LOP3.LUT R29, R12, UR11, RZ, 0x3c, !PT ;  /* 0x0000000b0c1d7c12 */ /* 0x000fe4000f8e3cff */
[----:B------:R-:W-:Y:S02]  /*34880*/  LOP3.LUT R34, R34, R41, RZ, 0x3c, !PT ;  /* 0x0000002922227212 */ /* 0x000fe400078e3cff */
[--C-:B------:R-:W-:Y:S02]  /*34890*/  LOP3.LUT R12, R36, R37, R51.reuse, 0x78, !PT ;  /* 0x00000025240c7212 */ /* 0x100fe400078e7833 */
[----:B------:R-:W-:Y:S02]  /*348a0*/  LOP3.LUT R30, R31, UR21, RZ, 0x3c, !PT ;  /* 0x000000151f1e7c12 */ /* 0x000fe4000f8e3cff */
[----:B------:R-:W-:-:S02]  /*348b0*/  LOP3.LUT R41, R8, R36, R51, 0x1e, !PT ;  /* 0x0000002408297212 */ /* 0x000fc400078e1e33 */
[----:B------:R-:W-:Y:S02]  /*348c0*/  LOP3.LUT R36, R40, R13, R49, 0x78, !PT ;  /* 0x0000000d28247212 */ /* 0x000fe400078e7831 */
[----:B------:R-:W-:Y:S02]  /*348d0*/  LOP3.LUT R47, R47, UR23, RZ, 0x3c, !PT ;  /* 0x000000172f2f7c12 */ /* 0x000fe4000f8e3cff */
[----:B------:R-:W-:Y:S02]  /*348e0*/  LOP3.LUT R28, R25, UR31, RZ, 0x3c, !PT ;  /* 0x0000001f191c7c12 */ /* 0x000fe4000f8e3cff */
[----:B------:R-:W-:Y:S01]  /*348f0*/  LOP3.LUT R52, R9, UR10, RZ, 0x3c, !PT ;  /* 0x0000000a09347c12 */ /* 0x000fe2000f8e3cff */
[----:B------:R-:W0:Y:S01]  /*34900*/  LDCU.128 UR8, c[0x3][0x30] ;  /* 0x00c00600ff0877ac */ /* 0x000e220008000c00 */
[----:B---3--:R-:W-:Y:S02]  /*34910*/  LOP3.LUT R46, R46, UR5, RZ, 0x3c, !PT ;  /* 0x000000052e2e7c12 */ /* 0x008fe4000f8e3cff */
[----:B-1----:R-:W-:-:S02]  /*34920*/  LOP3.LUT R9, R20, UR13, RZ, 0x3c, !PT ;  /* 0x0000000d14097c12 */ /* 0x002fc4000f8e3cff */
[----:B------:R-:W-:Y:S02]  /*34930*/  LOP3.LUT R8, R12, R37, R8, 0x96, !PT ;  /* 0x000000250c087212 */ /* 0x000fe400078e9608 */
[----:B------:R-:W-:Y:S02]  /*34940*/  LOP3.LUT R37, R30, R40, R49, 0x1e, !PT ;  /* 0x000000281e257212 */ /* 0x000fe400078e1e31 */
[----:B------:R-:W-:Y:S01]  /*34950*/  LOP3.LUT R14, R34, UR30, RZ, 0x3c, !PT ;  /* 0x0000001e220e7c12 */ /* 0x000fe2000f8e3cff */
[----:B------:R-:W1:Y:S01]  /*34960*/  LDCU.128 UR28, c[0x3][0x170] ;  /* 0x00c02e00ff1c77ac */ /* 0x000e620008000c00 */
[----:B------:R-:W-:Y:S02]  /*34970*/  LOP3.LUT R30, R36, R13, R30, 0x96, !PT ;  /* 0x0000000d241e7212 */ /* 0x000fe400078e961e */
[----:B------:R-:W-:Y:S02]  /*34980*/  LOP3.LUT R5, R16, UR25, RZ, 0x3c, !PT ;  /* 0x0000001910057c12 */ /* 0x000fe4000f8e3cff */
[----:B------:R-:W-:-:S02]  /*34990*/  LOP3.LUT R13, R29, R28, R10, 0x78, !PT ;  /* 0x0000001c1d0d7212 */ /* 0x000fc400078e780a */
[----:B------:R-:W-:Y:S02]  /*349a0*/  LOP3.LUT R40, R47, R29, R10, 0x1e, !PT ;  /* 0x0000001d2f287212 */ /* 0x000fe400078e1e0a */
[----:B------:R-:W-:Y:S02]  /*349b0*/  LOP3.LUT R29, R9, R46, R38, 0x78, !PT ;  /* 0x0000002e091d7212 */ /* 0x000fe400078e7826 */
[----:B------:R-:W-:Y:S01]  /*349c0*/  LOP3.LUT R0, R0, UR22, RZ, 0x3c, !PT ;  /* 0x0000001600007c12 */ /* 0x000fe2000f8e3cff */
[----:B------:R-:W2:Y:S01]  /*349d0*/  LDCU.128 UR20, c[0x3][0x70] ;  /* 0x00c00e00ff1477ac */ /* 0x000ea20008000c00 */
[----:B------:R-:W-:Y:S02]  /*349e0*/  LOP3.LUT R39, R52, R14, R27, 0x78, !PT ;  /* 0x0000000e34277212 */ /* 0x000fe400078e781b */
[----:B------:R-:W-:Y:S02]  /*349f0*/  LOP3.LUT R11, R11, UR4, RZ, 0x3c, !PT ;  /* 0x000000040b0b7c12 */ /* 0x000fe4000f8e3cff */
[----:B------:R-:W-:-:S02]  /*34a00*/  LOP3.LUT R48, R18, UR12, RZ, 0x3c, !PT ;  /* 0x0000000c12307c12 */ /* 0x000fc4000f8e3cff */
[----:B------:R-:W-:Y:S02]  /*34a10*/  LOP3.LUT R54, R5, R9, R38, 0x1e, !PT ;  /* 0x0000000905367212 */ /* 0x000fe400078e1e26 */
[----:B------:R-:W-:Y:S02]  /*34a20*/  LOP3.LUT R4, R21, UR24, RZ, 0x3c, !PT ;  /* 0x0000001815047c12 */ /* 0x000fe4000f8e3cff */
[----:B------:R-:W-:Y:S02]  /*34a30*/  LOP3.LUT R5, R29, R46, R5, 0x96, !PT ;  /* 0x0000002e1d057212 */ /* 0x000fe400078e9605 */
[----:B------:R-:W-:Y:S02]  /*34a40*/  LOP3.LUT R52, R0, R52, R27, 0x1e, !PT ;  /* 0x0000003400347212 */ /* 0x000fe400078e1e1b */
[----:B------:R-:W-:Y:S02]  /*34a50*/  LOP3.LUT R46, R8, R51, RZ, 0x3c, !PT ;  /* 0x00000033082e7212 */ /* 0x000fe400078e3cff */
[----:B------:R-:W-:-:S02]  /*34a60*/  LOP3.LUT R44, R17, UR7, RZ, 0x3c, !PT ;  /* 0x00000007112c7c12 */ /* 0x000fc4000f8e3cff */
[----:B------:R-:W-:Y:S02]  /*34a70*/  LOP3.LUT R53, R53, UR15, RZ, 0x3c, !PT ;  /* 0x0000000f35357c12 */ /* 0x000fe4000f8e3cff */
[----:B------:R-:W-:Y:S02]  /*34a80*/  LOP3.LUT R0, R39, R14, R0, 0x96, !PT ;  /* 0x0000000e27007212 */ /* 0x000fe400078e9600 */
[--C-:B------:R-:W-:Y:S02]  /*34a90*/  LOP3.LUT R14, R48, R11, R43.reuse, 0x78, !PT ;  /* 0x0000000b300e7212 */ /* 0x100fe400078e782b */
[----:B------:R-:W-:Y:S01]  /*34aa0*/  LOP3.LUT R55, R24, UR6, RZ, 0x3c, !PT ;  /* 0x0000000618377c12 */ /* 0x000fe2000f8e3cff */
[----:B------:R-:W3:Y:S01]  /*34ab0*/  LDCU.128 UR4, c[0x3][0x10] ;  /* 0x00c00200ff0477ac */ /* 0x000ee20008000c00 */
[----:B------:R-:W-:Y:S02]  /*34ac0*/  LOP3.LUT R42, R42, UR14, RZ, 0x3c, !PT ;  /* 0x0000000e2a2a7c12 */ /* 0x000fe4000f8e3cff */
[----:B------:R-:W-:Y:S01]  /*34ad0*/  LOP3.LUT R35, R4, R48, R43, 0x1e, !PT ;  /* 0x0000003004237212 */ /* 0x000fe200078e1e2b */
[----:B------:R-:W4:Y:S01]  /*34ae0*/  LDCU.128 UR12, c[0x3][0x50] ;  /* 0x00c00a00ff0c77ac */ /* 0x000f220008000c00 */
[----:B------:R-:W-:-:S02]  /*34af0*/  LOP3.LUT R45, R45, UR27, RZ, 0x3c, !PT ;  /* 0x0000001b2d2d7c12 */ /* 0x000fc4000f8e3cff */
[C---:B------:R-:W-:Y:S01]  /*34b00*/  LOP3.LUT R51, R41.reuse, R8, R51, 0xf6, !PT ;  /* 0x0000000829337212 */ /* 0x040fe200078ef633 */
[----:B------:R-:W5:Y:S01]  /*34b10*/  LDCU.128 UR24, c[0x3][0x70] ;  /* 0x00c00e00ff1877ac */ /* 0x000f620008000c00 */
[----:B------:R-:W-:Y:S02]  /*34b20*/  LOP3.LUT R48, R41, R46, R12, 0x6c, !PT ;  /* 0x0000002e29307212 */ /* 0x000fe400078e6c0c */
[----:B------:R-:W-:Y:S02]  /*34b30*/  LOP3.LUT R9, R53, R44, R50, 0x78, !PT ;  /* 0x0000002c35097212 */ /* 0x000fe400078e7832 */
[----:B------:R-:W-:Y:S02]  /*34b40*/  LOP3.LUT R41, R41, R46, R12, 0x9c, !PT ;  /* 0x0000002e29297212 */ /* 0x000fe400078e9c0c */
[----:B------:R-:W-:Y:S02]  /*34b50*/  LOP3.LUT R47, R13, R28, R47, 0x96, !PT ;  /* 0x0000001c0d2f7212 */ /* 0x000fe400078e962f */
[----:B------:R-:W-:-:S02]  /*34b60*/  LOP3.LUT R4, R14, R11, R4, 0x96, !PT ;  /* 0x0000000b0e047212 */ /* 0x000fc400078e9604 */
[----:B------:R-:W-:Y:S02]  /*34b70*/  LOP3.LUT R46, R30, R49, RZ, 0x3c, !PT ;  /* 0x000000311e2e7212 */ /* 0x000fe400078e3cff */
[--C-:B------:R-:W-:Y:S02]  /*34b80*/  LOP3.LUT R28, R42, R55, R7.reuse, 0x78, !PT ;  /* 0x000000372a1c7212 */ /* 0x100fe400078e7807 */
        /* <DEDUP_REMOVED lines=15> */
[----:B------:R-:W-:-:S02]  /*34c80*/  LOP3.LUT R51, R4, R43, RZ, 0x3c, !PT ;  /* 0x0000002b04337212 */ /* 0x000fc400078e3cff */
[CCC-:B------:R-:W-:Y:S02]  /*34c90*/  LOP3.LUT R10, R40.reuse, R49.reuse, R13.reuse, 0x6c, !PT ;  /* 0x00000031280a7212 */ /* 0x1c0fe400078e6c0d */
[----:B------:R-:W-:Y:S02]  /*34ca0*/  LOP3.LUT R40, R40, R49, R13, 0x9c, !PT ;  /* 0x0000003128287212 */ /* 0x000fe400078e9c0d */
[C---:B------:R-:W-:Y:S02]  /*34cb0*/  LOP3.LUT R43, R35.reuse, R4, R43, 0xf6, !PT ;  /* 0x00000004232b7212 */ /* 0x040fe400078ef62b */
[----:B------:R-:W-:Y:S02]  /*34cc0*/  LOP3.LUT R6, R28, R55, R6, 0x96, !PT ;  /* 0x000000371c067212 */ /* 0x000fe400078e9606 */
[----:B------:R-:W-:Y:S02]  /*34cd0*/  LOP3.LUT R13, R46, R13, RZ, 0x3c, !PT ;  /* 0x0000000d2e0d7212 */ /* 0x000fe400078e3cff */
[----:B------:R-:W-:-:S02]  /*34ce0*/  LOP3.LUT R46, R35, R51, R14, 0x6c, !PT ;  /* 0x00000033232e7212 */ /* 0x000fc400078e6c0e */
[----:B------:R-:W-:Y:S02]  /*34cf0*/  LOP3.LUT R49, R5, R38, RZ, 0x3c, !PT ;  /* 0x0000002605317212 */ /* 0x000fe400078e3cff */
[----:B------:R-:W-:Y:S02]  /*34d00*/  LOP3.LUT R35, R35, R51, R14, 0x9c, !PT ;  /* 0x0000003323237212 */ /* 0x000fe400078e9c0e */
[----:B------:R-:W-:Y:S02]  /*34d10*/  LOP3.LUT R14, R43, R14, RZ, 0x3c, !PT ;  /* 0x0000000e2b0e7212 */ /* 0x000fe400078e3cff */
[----:B------:R-:W-:Y:S02]  /*34d20*/  LOP3.LUT R58, R54, R5, R38, 0xf6, !PT ;  /* 0x00000005363a7212 */ /* 0x000fe400078ef626 */
[----:B------:R-:W-:Y:S02]  /*34d30*/  LOP3.LUT R43, R6, R7, RZ, 0x3c, !PT ;  /* 0x00000007062b7212 */ /* 0x000fe400078e3cff */
[----:B------:R-:W-:-:S02]  /*34d40*/  LOP3.LUT R56, R54, R49, R29, 0x6c, !PT ;  /* 0x0000003136387212 */ /* 0x000fc400078e6c1d */
[----:B------:R-:W-:Y:S02]  /*34d50*/  LOP3.LUT R38, R54, R49, R29, 0x9c, !PT ;  /* 0x0000003136267212 */ /* 0x000fe400078e9c1d */
[C---:B------:R-:W-:Y:S02]  /*34d60*/  LOP3.LUT R49, R11.reuse, R6, R7, 0xf6, !PT ;  /* 0x000000060b317212 */ /* 0x040fe400078ef607 */
[----:B------:R-:W-:Y:S02]  /*34d70*/  LOP3.LUT R7, R58, R29, RZ, 0x3c, !PT ;  /* 0x0000001d3a077212 */ /* 0x000fe400078e3cff */
[CCC-:B------:R-:W-:Y:S02]  /*34d80*/  LOP3.LUT R29, R11.reuse, R43.reuse, R28.reuse, 0x6c, !PT ;  /* 0x0000002b0b1d7212 */ /* 0x1c0fe400078e6c1c */
[----:B------:R-:W-:Y:S02]  /*34d90*/  LOP3.LUT R43, R11, R43, R28, 0x9c, !PT ;  /* 0x0000002b0b2b7212 */ /* 0x000fe400078e9c1c */
[----:B------:R-:W-:-:S02]  /*34da0*/  LOP3.LUT R28, R49, R28, RZ, 0x3c, !PT ;  /* 0x0000001c311c7212 */ /* 0x000fc400078e3cff */
[----:B------:R-:W-:Y:S02]  /*34db0*/  LOP3.LUT R49, R45, R50, RZ, 0x3c, !PT ;  /* 0x000000322d317212 */ /* 0x000fe400078e3cff */
[----:B------:R-:W-:Y:S02]  /*34dc0*/  SHF.L.W.U32.HI R8, R8, 0xd, R8 ;  /* 0x0000000d08087819 */ /* 0x000fe40000010e08 */
[----:B------:R-:W-:Y:S02]  /*34dd0*/  SHF.L.W.U32.HI R0, R0, 0xd, R0 ;  /* 0x0000000d00007819 */ /* 0x000fe40000010e00 */
[----:B------:R-:W-:Y:S02]  /*34de0*/  LOP3.LUT R50, R42, R45, R50, 0xf6, !PT ;  /* 0x0000002d2a327212 */ /* 0x000fe400078ef632 */
[----:B------:R-:W-:Y:S01]  /*34df0*/  LOP3.LUT R52, R52, R39, RZ, 0x3c, !PT ;  /* 0x0000002734347212 */ /* 0x000fe200078e3cff */
[----:B------:R-:W-:Y:S01]  /*34e00*/  IMAD.SHL.U32 R51, R8, 0x8, RZ ;  /* 0x0000000808337824 */ /* 0x000fe200078e00ff */
[----:B------:R-:W-:-:S02]  /*34e10*/  LOP3.LUT R53, R42, R49, R9, 0x6c, !PT ;  /* 0x000000312a357212 */ /* 0x000fc400078e6c09 */
[----:B------:R-:W-:Y:S02]  /*34e20*/  LOP3.LUT R11, R35, R14, RZ, 0x3c, !PT ;  /* 0x0000000e230b7212 */ /* 0x000fe400078e3cff */
[----:B------:R-:W-:Y:S01]  /*34e30*/  LOP3.LUT R42, R42, R49, R9, 0x9c, !PT ;  /* 0x000000312a2a7212 */ /* 0x000fe200078e9c09 */
[----:B------:R-:W-:Y:S01]  /*34e40*/  IMAD.SHL.U32 R54, R0, 0x8, RZ ;  /* 0x0000000800367824 */ /* 0x000fe200078e00ff */
[----:B------:R-:W-:Y:S02]  /*34e50*/  SHF.L.W.U32.HI R35, R52, 0x3, R52 ;  /* 0x0000000334237819 */ /* 0x000fe40000010e34 */
[----:B------:R-:W-:Y:S02]  /*34e60*/  LOP3.LUT R9, R50, R9, RZ, 0x3c, !PT ;  /* 0x0000000932097212 */ /* 0x000fe400078e3cff */
[----:B------:R-:W-:Y:S02]  /*34e70*/  SHF.L.W.U32.HI R11, R11, 0x3, R11 ;  /* 0x000000030b0b7819 */ /* 0x000fe40000010e0b */
[----:B------:R-:W-:-:S02]  /*34e80*/  SHF.L.W.U32.HI R5, R5, 0xd, R5 ;  /* 0x0000000d05057819 */ /* 0x000fc40000010e05 */
[----:B------:R-:W-:Y:S02]  /*34e90*/  SHF.L.W.U32.HI R30, R30, 0xd, R30 ;  /* 0x0000000d1e1e7819 */ /* 0x000fe40000010e1e */
[----:B------:R-:W-:Y:S02]  /*34ea0*/  LOP3.LUT R43, R43, R28, RZ, 0x3c, !PT ;  /* 0x0000001c2b2b7212 */ /* 0x000fe400078e3cff */
[----:B------:R-:W-:Y:S02]  /*34eb0*/  LOP3.LUT R49, R35, R10, R51, 0x96, !PT ;  /* 0x0000000a23317212 */ /* 0x000fe400078e9633 */
[----:B------:R-:W-:Y:S02]  /*34ec0*/  LOP3.LUT R42, R42, R9, RZ, 0x3c, !PT ;  /* 0x000000092a2a7212 */ /* 0x000fe400078e3cff */
[----:B------:R-:W-:Y:S02]  /*34ed0*/  LOP3.LUT R51, R40, R13, RZ, 0x3c, !PT ;  /* 0x0000000d28337212 */ /* 0x000fe400078e3cff */
[----:B------:R-:W-:Y:S01]  /*34ee0*/  LOP3.LUT R10, R11, R56, R54, 0x96, !PT ;  /* 0x000000380b0a7212 */ /* 0x000fe200078e9636 */
[----:B------:R-:W-:Y:S01]  /*34ef0*/  IMAD.SHL.U32 R54, R5, 0x8, RZ ;  /* 0x0000000805367824 */ /* 0x000fe200078e00ff */
[----:B------:R-:W-:Y:S01]  /*34f00*/  SHF.L.W.U32.HI R40, R43, 0x3, R43 ;  /* 0x000000032b287819 */ /* 0x000fe20000010e2b */
[----:B------:R-:W-:Y:S01]  /*34f10*/  IMAD.SHL.U32 R50, R30, 0x8, RZ ;  /* 0x000000081e327824 */ /* 0x000fe200078e00ff */
[----:B------:R-:W-:-:S02]  /*34f20*/  SHF.L.W.U32.HI R43, R42, 0x3, R42 ;  /* 0x000000032a2b7819 */ /* 0x000fc40000010e2a */
[----:B------:R-:W-:Y:S02]  /*34f30*/  SHF.L.W.U32.HI R51, R51, 0x3, R51 ;  /* 0x0000000333337819 */ /* 0x000fe40000010e33 */
[----:B------:R-:W-:Y:S02]  /*34f40*/  LOP3.LUT R37, R37, R36, RZ, 0x3c, !PT ;  /* 0x0000002425257212 */ /* 0x000fe400078e3cff */
[----:B------:R-:W-:Y:S02]  /*34f50*/  SHF.L.W.U32.HI R4, R4, 0xd, R4 ;  /* 0x0000000d04047819 */ /* 0x000fe40000010e04 */
[----:B------:R-:W-:Y:S02]  /*34f60*/  LOP3.LUT R48, R43, R48, R54, 0x96, !PT ;  /* 0x000000302b307212 */ /* 0x000fe400078e9636 */
[----:B------:R-:W-:Y:S02]  /*34f70*/  SHF.L.W.U32.HI R6, R6, 0xd, R6 ;  /* 0x0000000d06067819 */ /* 0x000fe40000010e06 */
[----:B------:R-:W-:-:S02]  /*34f80*/  LOP3.LUT R54, R51, R46, R50, 0x96, !PT ;  /* 0x0000002e33367212 */ /* 0x000fc400078e9632 */
[----:B------:R-:W-:Y:S01]  /*34f90*/  SHF.L.W.U32.HI R46, R37, 0x3, R37 ;  /* 0x00000003252e7819 */ /* 0x000fe20000010e25 */
[----:B------:R-:W-:Y:S01]  /*34fa0*/  IMAD.SHL.U32 R55, R4, 0x8, RZ ;  /* 0x0000000804377824 */ /* 0x000fe200078e00ff */
[----:B------:R-:W-:Y:S02]  /*34fb0*/  LOP3.LUT R41, R41, R12, RZ, 0x3c, !PT ;  /* 0x0000000c29297212 */ /* 0x000fe400078e3cff */
[----:B------:R-:W-:Y:S01]  /*34fc0*/  LOP3.LUT R37, R51, R30, R39, 0x96, !PT ;  /* 0x0000001e33257212 */ /* 0x000fe200078e9627 */
[----:B------:R-:W-:Y:S01]  /*34fd0*/  IMAD.SHL.U32 R52, R6, 0x8, RZ ;  /* 0x0000000806347824 */ /* 0x000fe200078e00ff */
[----:B------:R-:W-:Y:S02]  /*34fe0*/  SHF.L.W.U32.HI R45, R45, 0xd, R45 ;  /* 0x0000000d2d2d7819 */ /* 0x000fe40000010e2d */
[----:B------:R-:W-:Y:S02]  /*34ff0*/  SHF.L.W.U32.HI R41, R41, 0x3, R41 ;  /* 0x0000000329297819 */ /* 0x000fe40000010e29 */
[----:B------:R-:W-:-:S02]  /*35000*/  SHF.L.W.U32.HI R47, R47, 0xd, R47 ;  /* 0x0000000d2f2f7819 */ /* 0x000fc40000010e2f */
[----:B------:R-:W-:Y:S02]  /*35010*/  LOP3.LUT R38, R38, R7, RZ, 0x3c, !PT ;  /* 0x0000000726267212 */ /* 0x000fe400078e3cff */
[----:B------:R-:W-:Y:S02]  /*35020*/  SHF.L.W.U32.HI R37, R37, 0x1, R37 ;  /* 0x0000000125257819 */ /* 0x000fe40000010e25 */
[----:B------:R-:W-:Y:S01]  /*35030*/  LOP3.LUT R42, R40, R53, R55, 0x96, !PT ;  /* 0x00000035282a7212 */ /* 0x000fe200078e9637 */
[----:B------:R-:W-:Y:S01]  /*35040*/  IMAD.SHL.U32 R53, R45, 0x8, RZ ;  /* 0x000000082d357824 */ /* 0x000fe200078e00ff */
[----:B------:R-:W-:Y:S02]  /*35050*/  LOP3.LUT R36, R35, R8, R36, 0x96, !PT ;  /* 0x0000000823247212 */ /* 0x000fe400078e9624 */
[----:B------:R-:W-:Y:S01]  /*35060*/  LOP3.LUT R54, RZ, R54, RZ, 0x33, !PT ;  /* 0x00000036ff367212 */ /* 0x000fe200078e33ff */
[----:B------:R-:W-:Y:S01]  /*35070*/  IMAD.SHL.U32 R55, R37, 0x80, RZ ;  /* 0x0000008025377824 */ /* 0x000fe200078e00ff */
[----:B------:R-:W-:Y:S01]  /*35080*/  LOP3.LUT R44, R41, R44, R52, 0x96, !PT ;  /* 0x0000002c292c7212 */ /* 0x000fe200078e9634 */
[----:B------:R-:W-:Y:S01]  /*35090*/  IMAD.SHL.U32 R52, R47, 0x8, RZ ;  /* 0x000000082f347824 */ /* 0x000fe200078e00ff */
[----:B------:R-:W-:-:S02]  /*350a0*/  SHF.L.W.U32.HI R50, R38, 0x3, R38 ;  /* 0x0000000326327819 */ /* 0x000fc40000010e26 */
[----:B------:R-:W-:Y:S02]  /*350b0*/  LOP3.LUT R49, RZ, R49, RZ, 0x33, !PT ;  /* 0x00000031ff317212 */ /* 0x000fe400078e33ff */
        /* <DEDUP_REMOVED lines=10> */
[----:B------:R-:W-:Y:S02]  /*35160*/  LOP3.LUT R28, R43, R5, R28, 0x96, !PT ;  /* 0x000000052b1c7212 */ /* 0x000fe400078e961c */
[----:B------:R-:W-:-:S02]  /*35170*/  SHF.L.W.U32.HI R51, R13, 0x1, R13 ;  /* 0x000000010d337819 */ /* 0x000fc40000010e0d */
[----:B------:R-:W-:Y:S02]  /*35180*/  SHF.L.W.U32.HI R29, R14, 0x1, R14 ;  /* 0x000000010e1d7819 */ /* 0x000fe40000010e0e */
[----:B------:R-:W-:Y:S02]  /*35190*/  SHF.L.W.U32.HI R12, R12, 0x1, R12 ;  /* 0x000000010c0c7819 */ /* 0x000fe40000010e0c */
[----:B------:R-:W-:Y:S02]  /*351a0*/  LOP3.LUT R53, RZ, R53, RZ, 0x33, !PT ;  /* 0x00000035ff357212 */ /* 0x000fe400078e33ff */
[----:B------:R-:W-:Y:S02]  /*351b0*/  LOP3.LUT R10, RZ, R10, RZ, 0x33, !PT ;  /* 0x0000000aff0a7212 */ /* 0x000fe400078e33ff */
[----:B------:R-:W-:Y:S02]  /*351c0*/  LOP3.LUT R14, RZ, R49, RZ, 0x33, !PT ;  /* 0x00000031ff0e7212 */ /* 0x000fe400078e33ff */
[----:B------:R-:W-:Y:S01]  /*351d0*/  SHF.L.W.U32.HI R52, R28, 0x1, R28 ;  /* 0x000000011c347819 */ /* 0x000fe20000010e1c */
[----:B------:R-:W-:Y:S01]  /*351e0*/  IMAD.SHL.U32 R28, R51, 0x80, RZ ;  /* 0x00000080331c7824 */ /* 0x000fe200078e00ff */
        /* <DEDUP_REMOVED lines=8> */
[----:B------:R-:W-:Y:S02]  /*35270*/  LOP3.LUT R48, RZ, R48, RZ, 0x33, !PT ;  /* 0x00000030ff307212 */ /* 0x000fe400078e33ff */
[----:B------:R-:W-:Y:S02]  /*35280*/  LOP3.LUT R28, R13, R28, R11, 0x96, !PT ;  /* 0x0000001c0d1c7212 */ /* 0x000fe400078e960b */
        /* <DEDUP_REMOVED lines=16> */
[C---:B------:R-:W-:Y:S01]  /*35390*/  LOP3.LUT R43, R10.reuse, R48, R43, 0x96, !PT ;  /* 0x000000300a2b7212 */ /* 0x040fe200078e962b */
[----:B------:R-:W-:Y:S01]  /*353a0*/  IMAD.SHL.U32 R48, R7, 0x80, RZ ;  /* 0x0000008007307824 */ /* 0x000fe200078e00ff */
[----:B------:R-:W-:Y:S01]  /*353b0*/  SHF.L.W.U32.HI R29, R29, 0x1, R29 ;  /* 0x000000011d1d7819 */ /* 0x000fe20000010e1d */
[----:B------:R-:W-:Y:S01]  /*353c0*/  IMAD.SHL.U32 R46, R9, 0x80, RZ ;  /* 0x00000080092e7824 */ /* 0x000fe200078e00ff */
[----:B------:R-:W-:Y:S02]  /*353d0*/  LOP3.LUT R8, R39, R8, R52, 0x96, !PT ;  /* 0x0000000827087212 */ /* 0x000fe400078e9634 */
[----:B------:R-:W-:Y:S02]  /*353e0*/  LOP3.LUT R54, R10, R52, R5, 0x96, !PT ;  /* 0x000000340a367212 */ /* 0x000fe400078e9605 */
[----:B------:R-:W-:Y:S02]  /*353f0*/  LOP3.LUT R48, R56, R48, R41, 0x96, !PT ;  /* 0x0000003038307212 */ /* 0x000fe400078e9629 */
[----:B------:R-:W-:-:S02]  /*35400*/  LOP3.LUT R30, R38, R37, R30, 0x96, !PT ;  /* 0x00000025261e7212 */ /* 0x000fc400078e961e */
[----:B------:R-:W-:Y:S01]  /*35410*/  SHF.L.W.U32.HI R52, R38, 0x3, R38 ;  /* 0x0000000326347819 */ /* 0x000fe20000010e26 */
[----:B------:R-:W-:Y:S01]  /*35420*/  IMAD.SHL.U32 R38, R29, 0x80, RZ ;  /* 0x000000801d267824 */ /* 0x000fe200078e00ff */
[----:B------:R-:W-:Y:S02]  /*35430*/  SHF.L.W.U32.HI R41, R56, 0xd, R56 ;  /* 0x0000000d38297819 */ /* 0x000fe40000010e38 */
[----:B------:R-:W-:Y:S02]  /*35440*/  SHF.L.W.U32.HI R5, R8, 0x7, R8 ;  /* 0x0000000708057819 */ /* 0x000fe40000010e08 */
[----:B------:R-:W-:Y:S02]  /*35450*/  LOP3.LUT R46, R53, R46, R40, 0x96, !PT ;  /* 0x0000002e352e7212 */ /* 0x000fe400078e9628 */
[----:B------:R-:W-:Y:S01]  /*35460*/  LOP3.LUT R40, R13, R51, R0, 0x96, !PT ;  /* 0x000000330d287212 */ /* 0x000fe200078e9600 */
[----:B------:R-:W-:Y:S01]  /*35470*/  IMAD.SHL.U32 R0, R41, 0x8, RZ ;  /* 0x0000000829007824 */ /* 0x000fe200078e00ff */
[----:B------:R-:W-:-:S02]  /*35480*/  LOP3.LUT R38, R5, R38, R39, 0x96, !PT ;  /* 0x0000002605267212 */ /* 0x000fc400078e9627 */
[----:B------:R-:W-:Y:S02]  /*35490*/  SHF.L.W.U32.HI R39, R48, 0x16, R48 ;  /* 0x0000001630277819 */ /* 0x000fe40000010e30 */
[----:B------:R-:W-:Y:S02]  /*354a0*/  LOP3.LUT R8, R53, R9, R4, 0x96, !PT ;  /* 0x0000000935087212 */ /* 0x000fe400078e9604 */
[----:B------:R-:W-:Y:S02]  /*354b0*/  LOP3.LUT R45, R49, R12, R45, 0x96, !PT ;  /* 0x0000000c312d7212 */ /* 0x000fe400078e962d */
[----:B------:R-:W-:Y:S02]  /*354c0*/  LOP3.LUT R4, R52, R0, R53, 0x96, !PT ;  /* 0x0000000034047212 */ /* 0x000fe400078e9635 */
[----:B------:R-:W-:Y:S02]  /*354d0*/  SHF.L.W.U32.HI R39, R39, 0xd, R39 ;  /* 0x0000000d27277819 */ /* 0x000fe40000010e27 */
[----:B------:R-:W-:-:S02]  /*354e0*/  SHF.L.W.U32.HI R53, R54, 0x5, R54 ;  /* 0x0000000536357819 */ /* 0x000fc40000010e36 */
[----:B------:R-:W-:Y:S02]  /*354f0*/  SHF.L.W.U32.HI R50, R50, 0x16, R50 ;  /* 0x0000001632327819 */ /* 0x000fe40000010e32 */
[----:B------:R-:W-:Y:S02]  /*35500*/  SHF.L.W.U32.HI R54, R45, 0x5, R45 ;  /* 0x000000052d367819 */ /* 0x000fe40000010e2d */
[----:B------:R-:W-:Y:S02]  /*35510*/  SHF.L.W.U32.HI R42, R42, 0x5, R42 ;  /* 0x000000052a2a7819 */ /* 0x000fe40000010e2a */
[----:B------:R-:W-:Y:S01]  /*35520*/  SHF.L.W.U32.HI R45, R4, 0x7, R4 ;  /* 0x00000007042d7819 */ /* 0x000fe20000010e04 */
[----:B------:R-:W-:Y:S01]  /*35530*/  IMAD.SHL.U32 R4, R39, 0x8, RZ ;  /* 0x0000000827047824 */ /* 0x000fe200078e00ff */
[----:B------:R-:W-:Y:S02]  /*35540*/  SHF.L.W.U32.HI R51, R46, 0x16, R46 ;  /* 0x000000162e337819 */ /* 0x000fe40000010e2e */
[----:B------:R-:W-:-:S02]  /*35550*/  SHF.L.W.U32.HI R46, R50, 0x3, R50 ;  /* 0x00000003322e7819 */ /* 0x000fc40000010e32 */
[----:B------:R-:W-:Y:S02]  /*35560*/  SHF.L.W.U32.HI R42, R42, 0xd, R42 ;  /* 0x0000000d2a2a7819 */ /* 0x000fe40000010e2a */
[----:B------:R-:W-:Y:S02]  /*35570*/  SHF.L.W.U32.HI R53, R53, 0x3, R53 ;  /* 0x0000000335357819 */ /* 0x000fe40000010e35 */
[----:B------:R-:W-:Y:S02]  /*35580*/  SHF.L.W.U32.HI R40, R40, 0x5, R40 ;  /* 0x0000000528287819 */ /* 0x000fe40000010e28 */
[----:B------:R-:W-:Y:S02]  /*35590*/  LOP3.LUT R0, R52, R41, R49, 0x96, !PT ;  /* 0x0000002934007212 */ /* 0x000fe400078e9631 */
[----:B------:R-:W-:Y:S02]  /*355a0*/  LOP3.LUT R51, R46, R4, R51, 0x96, !PT ;  /* 0x000000042e337212 */ /* 0x000fe400078e9633 */
[----:B0-----:R-:W-:Y:S01]  /*355b0*/  LOP3.LUT R4, R9, UR9, RZ, 0x3c, !PT ;  /* 0x0000000909047c12 */ /* 0x001fe2000f8e3cff */
[----:B------:R-:W-:Y:S01]  /*355c0*/  IMAD.SHL.U32 R50, R42, 0x8, RZ ;  /* 0x000000082a327824 */ /* 0x000fe200078e00ff */
[----:B------:R-:W-:-:S02]  /*355d0*/  SHF.L.W.U32.HI R27, R27, 0x16, R27 ;  /* 0x000000161b1b7819 */ /* 0x000fc40000010e1b */
[----:B------:R-:W-:Y:S02]  /*355e0*/  LOP3.LUT R9, R53, R42, R40, 0x96, !PT ;  /* 0x0000002a35097212 */ /* 0x000fe400078e9628 */
[----:B------:R-:W-:Y:S02]  /*355f0*/  SHF.L.W.U32.HI R0, R0, 0x1, R0 ;  /* 0x0000000100007819 */ /* 0x000fe40000010e00 */
[----:B------:R-:W-:Y:S02]  /*35600*/  LOP3.LUT R6, R56, R7, R6, 0x96, !PT ;  /* 0x0000000738067212 */ /* 0x000fe400078e9606 */
[----:B------:R-:W-:Y:S02]  /*35610*/  LOP3.LUT R40, R7, UR11, RZ, 0x3c, !PT ;  /* 0x0000000b07287c12 */ /* 0x000fe4000f8e3cff */
        /* <DEDUP_REMOVED lines=12> */
[C---:B------:R-:W-:Y:S02]  /*356e0*/  LOP3.LUT R44, R5.reuse, R29, R44, 0x96, !PT ;  /* 0x0000001d052c7212 */ /* 0x040fe400078e962c */
[----:B------:R-:W-:Y:S02]  /*356f0*/  LOP3.LUT R27, R5, UR10, RZ, 0x3c, !PT ;  /* 0x0000000a051b7c12 */ /* 0x000fe4000f8e3cff */
[----:B------:R-:W-:Y:S02]  /*35700*/  SHF.L.W.U32.HI R53, R6, 0x5, R6 ;  /* 0x0000000506357819 */ /* 0x000fe40000010e06 */
[----:B--2---:R-:W-:Y:S02]  /*35710*/  LOP3.LUT R5, R13, UR21, RZ, 0x3c, !PT ;  /* 0x000000150d057c12 */ /* 0x004fe4000f8e3cff */
[----:B------:R-:W-:Y:S02]  /*35720*/  SHF.L.W.U32.HI R13, R48, 0x16, R48 ;  /* 0x00000016300d7819 */ /* 0x000fe40000010e30 */
[----:B------:R-:W-:-:S02]  /*35730*/  LOP3.LUT R46, R51, R52, R46, 0x96, !PT ;  /* 0x00000034332e7212 */ /* 0x000fc400078e962e */
[----:B------:R-:W-:Y:S02]  /*35740*/  SHF.L.W.U32.HI R28, R28, 0x16, R28 ;  /* 0x000000161c1c7819 */ /* 0x000fe40000010e1c */
[----:B------:R-:W-:Y:S02]  /*35750*/  LOP3.LUT R48, R51, R38, R39, 0x96, !PT ;  /* 0x0000002633307212 */ /* 0x000fe400078e9627 */
[----:B------:R-:W-:Y:S02]  /*35760*/  LOP3.LUT R14, R14, UR22, RZ, 0x3c, !PT ;  /* 0x000000160e0e7c12 */ /* 0x000fe4000f8e3cff */
[----:B------:R-:W-:Y:S02]  /*35770*/  SHF.L.W.U32.HI R8, R8, 0x5, R8 ;  /* 0x0000000508087819 */ /* 0x000fe40000010e08 */
[----:B------:R-:W-:Y:S02]  /*35780*/  SHF.L.W.U32.HI R43, R43, 0x16, R43 ;  /* 0x000000162b2b7819 */ /* 0x000fe40000010e2b */
[----:B---3--:R-:W-:-:S02]  /*35790*/  LOP3.LUT R53, R53, UR6, RZ, 0x3c, !PT ;  /* 0x0000000635357c12 */ /* 0x008fc4000f8e3cff */
[----:B----4-:R-:W-:Y:S02]  /*357a0*/  LOP3.LUT R51, R51, UR14, RZ, 0x3c, !PT ;  /* 0x0000000e33337c12 */ /* 0x010fe4000f8e3cff */
[----:B------:R-:W-:Y:S02]  /*357b0*/  LOP3.LUT R41, R45, R0, R41, 0x96, !PT ;  /* 0x000000002d297212 */ /* 0x000fe400078e9629 */
[----:B------:R-:W-:Y:S02]  /*357c0*/  LOP3.LUT R52, R28, UR12, RZ, 0x3c, !PT ;  /* 0x0000000c1c347c12 */ /* 0x000fe4000f8e3cff */
[----:B------:R-:W-:Y:S01]  /*357d0*/  LOP3.LUT R49, R49, UR8, RZ, 0x3c, !PT ;  /* 0x0000000831317c12 */ /* 0x000fe2000f8e3cff */
[----:B------:R-:W0:Y:S01]  /*357e0*/  LDCU.128 UR8, c[0x3][0x40] ;  /* 0x00c00800ff0877ac */ /* 0x000e220008000c00 */
[----:B------:R-:W-:Y:S02]  /*357f0*/  LOP3.LUT R45, R45, UR23, RZ, 0x3c, !PT ;  /* 0x000000172d2d7c12 */ /* 0x000fe4000f8e3cff */
[----:B------:R-:W-:Y:S01]  /*35800*/  LOP3.LUT R13, R13, UR20, RZ, 0x3c, !PT ;  /* 0x000000140d0d7c12 */ /* 0x000fe2000f8e3cff */
[----:B------:R-:W2:Y:S01]  /*35810*/  LDCU.128 UR20, c[0x3][0x70] ;  /* 0x00c00e00ff1477ac */ /* 0x000ea20008000c00 */
[----:B------:R-:W-:-:S02]  /*35820*/  LOP3.LUT R6, R8, UR4, RZ, 0x3c, !PT ;  /* 0x0000000408067c12 */ /* 0x000fc4000f8e3cff */
[----:B------:R-:W-:Y:S02]  /*35830*/  LOP3.LUT R28, R43, UR15, RZ, 0x3c, !PT ;  /* 0x0000000f2b1c7c12 */ /* 0x000fe4000f8e3cff */
[----:B------:R-:W-:Y:S02]  /*35840*/  LOP3.LUT R54, R50, UR7, RZ, 0x3c, !PT ;  /* 0x0000000732367c12 */ /* 0x000fe4000f8e3cff */
[--C-:B------:R-:W-:Y:S02]  /*35850*/  LOP3.LUT R56, R14, R51, R53.reuse, 0x78, !PT ;  /* 0x000000330e387212 */ /* 0x100fe400078e7835 */
[----:B------:R-:W-:Y:S02]  /*35860*/  LOP3.LUT R39, R27, R14, R53, 0x1e, !PT ;  /* 0x0000000e1b277212 */ /* 0x000fe400078e1e35 */
[--C-:B------:R-:W-:Y:S02]  /*35870*/  LOP3.LUT R8, R13, R52, R6.reuse, 0x78, !PT ;  /* 0x000000340d087212 */ /* 0x100fe400078e7806 */
[----:B------:R-:W-:-:S02]  /*35880*/  LOP3.LUT R55, R49, R13, R6, 0x1e, !PT ;  /* 0x0000000d31377212 */ /* 0x000fc400078e1e06 */
[----:B------:R-:W-:Y:S02]  /*35890*/  LOP3.LUT R14, R56, R51, R27, 0x96, !PT ;  /* 0x00000033380e7212 */ /* 0x000fe400078e961b */
[-C--:B------:R-:W-:Y:S02]  /*358a0*/  LOP3.LUT R43, R45, R28.reuse, R54, 0x78, !PT ;  /* 0x0000001c2d2b7212 */ /* 0x080fe400078e7836 */
[----:B------:R-:W-:Y:S02]  /*358b0*/  SHF.L.W.U32.HI R51, R9, 0x16, R9 ;  /* 0x0000001609337819 */ /* 0x000fe40000010e09 */
[----:B------:R-:W-:Y:S02]  /*358c0*/  SHF.L.W.U32.HI R13, R46, 0x16, R46 ;  /* 0x000000162e0d7819 */ /* 0x000fe40000010e2e */
[----:B------:R-:W-:Y:S02]  /*358d0*/  LOP3.LUT R9, R43, R28, R40, 0x96, !PT ;  /* 0x0000001c2b097212 */ /* 0x000fe400078e9628 */
[----:B------:R-:W-:Y:S01]  /*358e0*/  LOP3.LUT R51, R51, UR5, RZ, 0x3c, !PT ;  /* 0x0000000533337c12 */ /* 0x000fe2000f8e3cff */
[----:B------:R-:W3:Y:S01]  /*358f0*/  LDCU.128 UR4, c[0x3][0x20] ;  /* 0x00c00400ff0477ac */ /* 0x000ee20008000c00 */
[----:B------:R-:W-:-:S02]  /*35900*/  LOP3.LUT R28, R13, UR13, RZ, 0x3c, !PT ;  /* 0x0000000d0d1c7c12 */ /* 0x000fc4000f8e3cff */
[----:B------:R-:W-:Y:S01]  /*35910*/  LOP3.LUT R46, R40, R45, R54, 0x1e, !PT ;  /* 0x0000002d282e7212 */ /* 0x000fe200078e1e36 */
[----:B------:R-:W4:Y:S01]  /*35920*/  LDCU.128 UR12, c[0x3][0x50] ;  /* 0x00c00a00ff0c77ac */ /* 0x000f220008000c00 */
[----:B------:R-:W-:Y:S02]  /*35930*/  LOP3.LUT R49, R8, R52, R49, 0x96, !PT ;  /* 0x0000003408317212 */ /* 0x000fe400078e9631 */
[--C-:B------:R-:W-:Y:S02]  /*35940*/  LOP3.LUT R45, R5, R28, R51.reuse, 0x78, !PT ;  /* 0x0000001c052d7212 */ /* 0x100fe400078e7833 */
[----:B------:R-:W-:Y:S02]  /*35950*/  LOP3.LUT R42, R50, R7, R42, 0x96, !PT ;  /* 0x00000007322a7212 */ /* 0x000fe400078e962a */
[----:B------:R-:W-:Y:S02]  /*35960*/  LOP3.LUT R27, R49, R6, RZ, 0x3c, !PT ;  /* 0x00000006311b7212 */ /* 0x000fe400078e3cff */
[----:B------:R-:W-:-:S02]  /*35970*/  LOP3.LUT R50, R4, R5, R51, 0x1e, !PT ;  /* 0x0000000504327212 */ /* 0x000fc400078e1e33 */
[----:B------:R-:W-:Y:S02]  /*35980*/  LOP3.LUT R28, R45, R28, R4, 0x96, !PT ;  /* 0x0000001c2d1c7212 */ /* 0x000fe400078e9604 */
[C---:B------:R-:W-:Y:S01]  /*35990*/  LOP3.LUT R57, R55.reuse, R49, R6, 0xf6, !PT ;  /* 0x0000003137397212 */ /* 0x040fe200078ef606 */
[----:B------:R-:W1:Y:S01]  /*359a0*/  LDC.64 R4, c[0x3][RZ] ;  /* 0x00c00000ff047b82 */ /* 0x000e620000000a00 */
[----:B------:R-:W-:Y:S02]  /*359b0*/  LOP3.LUT R52, R14, R53, RZ, 0x3c, !PT ;  /* 0x000000350e347212 */ /* 0x000fe400078e3cff */
[-CC-:B------:R-:W-:Y:S02]  /*359c0*/  LOP3.LUT R13, R55, R27.reuse, R8.reuse, 0x6c, !PT ;  /* 0x0000001b370d7212 */ /* 0x180fe400078e6c08 */
[----:B------:R-:W-:Y:S02]  /*359d0*/  LOP3.LUT R53, R39, R14, R53, 0xf6, !PT ;  /* 0x0000000e27357212 */ /* 0x000fe400078ef635 */
[----:B------:R-:W-:-:S02]  /*359e0*/  LOP3.LUT R27, R55, R27, R8, 0x9c, !PT ;  /* 0x0000001b371b7212 */ /* 0x000fc400078e9c08 */
[----:B------:R-:W-:Y:S02]  /*359f0*/  LOP3.LUT R6, R57, R8, RZ, 0x3c, !PT ;  /* 0x0000000839067212 */ /* 0x000fe400078e3cff */
[----:B------:R-:W-:Y:S02]  /*35a00*/  LOP3.LUT R40, R9, R54, RZ, 0x3c, !PT ;  /* 0x0000003609287212 */ /* 0x000fe400078e3cff */
[CCC-:B------:R-:W-:Y:S02]  /*35a10*/  LOP3.LUT R8, R39.reuse, R52.reuse, R56.reuse, 0x6c, !PT ;  /* 0x0000003427087212 */ /* 0x1c0fe400078e6c38 */
[----:B------:R-:W-:Y:S02]  /*35a20*/  LOP3.LUT R52, R39, R52, R56, 0x9c, !PT ;  /* 0x0000003427347212 */ /* 0x000fe400078e9c38 */
[----:B------:R-:W-:Y:S02]  /*35a30*/  LOP3.LUT R39, R53, R56, RZ, 0x3c, !PT ;  /* 0x0000003835277212 */ /* 0x000fe400078e3cff */
[----:B------:R-:W-:-:S02]  /*35a40*/  LOP3.LUT R53, R46, R40, R43, 0x6c, !PT ;  /* 0x000000282e357212 */ /* 0x000fc400078e6c2b */
[C---:B------:R-:W-:Y:S02]  /*35a50*/  LOP3.LUT R54, R46.reuse, R9, R54, 0xf6, !PT ;  /* 0x000000092e367212 */ /* 0x040fe400078ef636 */
[----:B------:R-:W-:Y:S02]  /*35a60*/  LOP3.LUT R40, R46, R40, R43, 0x9c, !PT ;  /* 0x000000282e287212 */ /* 0x000fe400078e9c2b */
[----:B------:R-:W-:Y:S02]  /*35a70*/  SHF.L.W.U32.HI R46, R44, 0x5, R44 ;  /* 0x000000052c2e7819 */ /* 0x000fe40000010e2c */
[----:B---3--:R-:W-:Y:S02]  /*35a80*/  LOP3.LUT R12, R12, UR4, RZ, 0x3c, !PT ;  /* 0x000000040c0c7c12 */ /* 0x008fe4000f8e3cff */
[----:B------:R-:W-:Y:S02]  /*35a90*/  LOP3.LUT R37, R37, UR6, RZ, 0x3c, !PT ;  /* 0x0000000625257c12 */ /* 0x000fe4000f8e3cff */
[----:B------:R-:W-:-:S02]  /*35aa0*/  LOP3.LUT R29, R29, UR7, RZ, 0x3c, !PT ;  /* 0x000000071d1d7c12 */ /* 0x000fc4000f8e3cff */
[----:B------:R-:W-:Y:S01]  /*35ab0*/  LOP3.LUT R46, R46, UR5, RZ, 0x3c, !PT ;  /* 0x000000052e2e7c12 */ /* 0x000fe2000f8e3cff */
[----:B------:R-:W3:Y:S01]  /*35ac0*/  LDCU.128 UR4, c[0x3][0x60] ;  /* 0x00c00c00ff0477ac */ /* 0x000ee20008000c00 */
[----:B------:R-:W-:Y:S02]  /*35ad0*/  LOP3.LUT R43, R54, R43, RZ, 0x3c, !PT ;  /* 0x0000002b362b7212 */ /* 0x000fe400078e3cff */
[----:B------:R-:W-:Y:S02]  /*35ae0*/  LOP3.LUT R55, R28, R51, RZ, 0x3c, !PT ;  /* 0x000000331c377212 */ /* 0x000fe400078e3cff */
[----:B------:R-:W-:Y:S02]  /*35af0*/  LOP3.LUT R54, R50, R28, R51, 0xf6, !PT ;  /* 0x0000001c32367212 */ /* 0x000fe400078ef633 */
[----:B------:R-:W-:Y:S02]  /*35b00*/  SHF.L.W.U32.HI R51, R11, 0x16, R11 ;  /* 0x000000160b337819 */ /* 0x000fe40000010e0b */
[----:B------:R-:W-:-:S02]  /*35b10*/  SHF.L.W.U32.HI R11, R49, 0xd, R49 ;  /* 0x0000000d310b7819 */ /* 0x000fc40000010e31 */
[----:B------:R-:W-:Y:S02]  /*35b20*/  LOP3.LUT R52, R52, R39, RZ, 0x3c, !PT ;  /* 0x0000002734347212 */ /* 0x000fe400078e3cff */
[CCC-:B------:R-:W-:Y:S02]  /*35b30*/  LOP3.LUT R44, R50.reuse, R55.reuse, R45.reuse, 0x6c, !PT ;  /* 0x00000037322c7212 */ /* 0x1c0fe400078e6c2d */
[----:B------:R-:W-:Y:S02]  /*35b40*/  LOP3.LUT R55, R50, R55, R45, 0x9c, !PT ;  /* 0x0000003732377212 */ /* 0x000fe400078e9c2d */
[----:B------:R-:W-:Y:S02]  /*35b50*/  SHF.L.W.U32.HI R30, R30, 0x5, R30 ;  /* 0x000000051e1e7819 */ /* 0x000fe40000010e1e */
[----:B------:R-:W-:Y:S01]  /*35b60*/  SHF.L.W.U32.HI R50, R35, 0x16, R35 ;  /* 0x0000001623327819 */ /* 0x000fe20000010e23 */
[----:B------:R-:W-:Y:S01]  /*35b70*/  IMAD.SHL.U32 R35, R11, 0x8, RZ ;  /* 0x000000080b237824 */ /* 0x000fe200078e00ff */
[----:B------:R-:W-:-:S02]  /*35b80*/  SHF.L.W.U32.HI R52, R52, 0x3, R52 ;  /* 0x0000000334347819 */ /* 0x000fc40000010e34 */
[----:B------:R-:W-:Y:S02]  /*35b90*/  LOP3.LUT R56, R54, R45, RZ, 0x3c, !PT ;  /* 0x0000002d36387212 */ /* 0x000fe400078e3cff */
[----:B-1----:R-:W-:Y:S02]  /*35ba0*/  LOP3.LUT R54, R30, 0x1, R5, 0x96, !PT ;  /* 0x000000011e367812 */ /* 0x002fe400078e9605 */
[C---:B------:R-:W-:Y:S02]  /*35bb0*/  LOP3.LUT R30, R52.reuse, R11, R56, 0x96, !PT ;  /* 0x0000000b341e7212 */ /* 0x040fe400078e9638 */
[----:B------:R-:W-:Y:S02]  /*35bc0*/  LOP3.LUT R35, R52, R53, R35, 0x96, !PT ;  /* 0x0000003534237212 */ /* 0x000fe400078e9623 */
[----:B------:R-:W-:Y:S02]  /*35bd0*/  SHF.L.W.U32.HI R41, R41, 0x5, R41 ;  /* 0x0000000529297819 */ /* 0x000fe40000010e29 */
[----:B------:R-:W-:-:S02]  /*35be0*/  SHF.L.W.U32.HI R30, R30, 0x1, R30 ;  /* 0x000000011e1e7819 */ /* 0x000fc40000010e1e */
[----:B------:R-:W-:Y:S02]  /*35bf0*/  SHF.L.W.U32.HI R49, R48, 0x5, R48 ;  /* 0x0000000530317819 */ /* 0x000fe40000010e30 */
[----:B------:R-:W-:Y:S02]  /*35c00*/  LOP3.LUT R35, RZ, R35, RZ, 0x33, !PT ;  /* 0x00000023ff237212 */ /* 0x000fe400078e33ff */
[----:B0-----:R-:W-:Y:S02]  /*35c10*/  LOP3.LUT R48, R38, UR11, RZ, 0x3c, !PT ;  /* 0x0000000b26307c12 */ /* 0x001fe4000f8e3cff */
[----:B------:R-:W-:Y:S02]  /*35c20*/  SHF.L.W.U32.HI R53, R42, 0x5, R42 ;  /* 0x000000052a357819 */ /* 0x000fe40000010e2a */
[----:B------:R-:W-:Y:S02]  /*35c30*/  LOP3.LUT R51, R51, UR9, RZ, 0x3c, !PT ;  /* 0x0000000933337c12 */ /* 0x000fe4000f8e3cff */
[----:B------:R-:W-:Y:S01]  /*35c40*/  LOP3.LUT R38, R55, R56, RZ, 0x3c, !PT ;  /* 0x0000003837267212 */ /* 0x000fe200078e3cff */
[----:B------:R-:W-:Y:S01]  /*35c50*/  IMAD.SHL.U32 R56, R30, 0x80, RZ ;  /* 0x000000801e387824 */ /* 0x000fe200078e00ff */
[----:B---3--:R-:W-:-:S02]  /*35c60*/  LOP3.LUT R41, R41, UR5, RZ, 0x3c, !PT ;  /* 0x0000000529297c12 */ /* 0x008fc4000f8e3cff */
[----:B------:R-:W-:Y:S02]  /*35c70*/  SHF.L.W.U32.HI R35, R35, 0x7, R35 ;  /* 0x0000000723237819 */ /* 0x000fe40000010e23 */
[----:B------:R-:W-:Y:S02]  /*35c80*/  LOP3.LUT R49, R49, UR8, RZ, 0x3c, !PT ;  /* 0x0000000831317c12 */ /* 0x000fe4000f8e3cff */
[----:B------:R-:W-:Y:S02]  /*35c90*/  LOP3.LUT R53, R53, R4, RZ, 0x3c, !PT ;  /* 0x0000000435357212 */ /* 0x000fe400078e3cff */
[----:B------:R-:W-:Y:S01]  /*35ca0*/  LOP3.LUT R42, R10, UR4, RZ, 0x3c, !PT ;  /* 0x000000040a2a7c12 */ /* 0x000fe2000f8e3cff */
[----:B------:R-:W0:Y:S01]  /*35cb0*/  LDC.64 R4, c[0x3][0x8] ;  /* 0x00c00200ff047b82 */ /* 0x000e220000000a00 */
[----:B------:R-:W-:Y:S02]  /*35cc0*/  LOP3.LUT R55, R41, R51, R54, 0x78, !PT ;  /* 0x0000003329377212 */ /* 0x000fe400078e7836 */
[----:B------:R-:W-:-:S02]  /*35cd0*/  LOP3.LUT R10, R35, R56, R52, 0x96, !PT ;  /* 0x00000038230a7212 */ /* 0x000fc400078e9634 */
[--C-:B------:R-:W-:Y:S02]  /*35ce0*/  LOP3.LUT R52, R42, R49, R53.reuse, 0x78, !PT ;  /* 0x000000312a347212 */ /* 0x100fe400078e7835 */
[----:B------:R-:W-:Y:S02]  /*35cf0*/  LOP3.LUT R45, R55, R51, R46, 0x96, !PT ;  /* 0x00000033372d7212 */ /* 0x000fe400078e962e */
[----:B------:R-:W-:Y:S02]  /*35d00*/  LOP3.LUT R56, R46, R41, R54, 0x1e, !PT ;  /* 0x000000292e387212 */ /* 0x000fe400078e1e36 */
[----:B------:R-:W-:Y:S02]  /*35d10*/  LOP3.LUT R51, R12, R42, R53, 0x1e, !PT ;  /* 0x0000002a0c337212 */ /* 0x000fe400078e1e35 */
[----:B------:R-:W-:Y:S02]  /*35d20*/  LOP3.LUT R42, R52, R49, R12, 0x96, !PT ;  /* 0x00000031342a7212 */ /* 0x000fe400078e960c */
[----:B------:R-:W-:-:S02]  /*35d30*/  LOP3.LUT R41, R45, R54, RZ, 0x3c, !PT ;  /* 0x000000362d297212 */ /* 0x000fc400078e3cff */
[----:B------:R-:W-:Y:S02]  /*35d40*/  LOP3.LUT R54, R56, R45, R54, 0xf6, !PT ;  /* 0x0000002d38367212 */ /* 0x000fe400078ef636 */
[----:B------:R-:W-:Y:S02]  /*35d50*/  LOP3.LUT R49, R42, R53, RZ, 0x3c, !PT ;  /* 0x000000352a317212 */ /* 0x000fe400078e3cff */
[--C-:B------:R-:W-:Y:S02]  /*35d60*/  LOP3.LUT R46, R56, R41, R55.reuse, 0x6c, !PT ;  /* 0x00000029382e7212 */ /* 0x100fe400078e6c37 */
[----:B------:R-:W-:Y:S02]  /*35d70*/  SHF.L.W.U32.HI R28, R28, 0xd, R28 ;  /* 0x0000000d1c1c7819 */ /* 0x000fe40000010e1c */
[----:B------:R-:W-:Y:S02]  /*35d80*/  LOP3.LUT R40, R40, R43, RZ, 0x3c, !PT ;  /* 0x0000002b28287212 */ /* 0x000fe400078e3cff */
[----:B------:R-:W-:-:S02]  /*35d90*/  LOP3.LUT R41, R56, R41, R55, 0x9c, !PT ;  /* 0x0000002938297212 */ /* 0x000fc400078e9c37 */
[----:B------:R-:W-:Y:S02]  /*35da0*/  LOP3.LUT R12, R54, R55, RZ, 0x3c, !PT ;  /* 0x00000037360c7212 */ /* 0x000fe400078e3cff */
[C---:B------:R-:W-:Y:S02]  /*35db0*/  LOP3.LUT R55, R51.reuse, R42, R53, 0xf6, !PT ;  /* 0x0000002a33377212 */ /* 0x040fe400078ef635 */
[CCC-:B------:R-:W-:Y:S02]  /*35dc0*/  LOP3.LUT R54, R51.reuse, R49.reuse, R52.reuse, 0x6c, !PT ;  /* 0x0000003133367212 */ /* 0x1c0fe400078e6c34 */
[----:B------:R-:W-:Y:S01]  /*35dd0*/  LOP3.LUT R53, R51, R49, R52, 0x9c, !PT ;  /* 0x0000003133357212 */ /* 0x000fe200078e9c34 */
[----:B------:R-:W-:Y:S01]  /*35de0*/  IMAD.SHL.U32 R56, R28, 0x8, RZ ;  /* 0x000000081c387824 */ /* 0x000fe200078e00ff */
[----:B------:R-:W-:-:S04]  /*35df0*/  SHF.L.W.U32.HI R49, R40, 0x3, R40 ;  /* 0x0000000328317819 */ /* 0x000fc80000010e28 */
[C---:B------:R-:W-:Y:S02]  /*35e00*/  LOP3.LUT R39, R49.reuse, R28, R39, 0x96, !PT ;  /* 0x0000001c31277212 */ /* 0x040fe400078e9627 */
[----:B------:R-:W-:Y:S02]  /*35e10*/  LOP3.LUT R54, R49, R54, R56, 0x96, !PT ;  /* 0x0000003631367212 */ /* 0x000fe400078e9638 */
[----:B------:R-:W-:Y:S02]  /*35e20*/  LOP3.LUT R40, R55, R52, RZ, 0x3c, !PT ;  /* 0x0000003437287212 */ /* 0x000fe400078e3cff */
[----:B------:R-:W-:Y:S02]  /*35e30*/  SHF.L.W.U32.HI R39, R39, 0x1, R39 ;  /* 0x0000000127277819 */ /* 0x000fe40000010e27 */
[----:B0-----:R-:W-:Y:S02]  /*35e40*/  LOP3.LUT R52, R7, R4, RZ, 0x3c, !PT ;  /* 0x0000000407347212 */ /* 0x001fe400078e3cff */
[----:B------:R-:W-:-:S02]  /*35e50*/  SHF.L.W.U32.HI R14, R14, 0xd, R14 ;  /* 0x0000000d0e0e7819 */ /* 0x000fc40000010e0e */
[----:B------:R-:W-:Y:S02]  /*35e60*/  LOP3.LUT R54, RZ, R54, RZ, 0x33, !PT ;  /* 0x00000036ff367212 */ /* 0x000fe400078e33ff */
[----:B------:R-:W-:Y:S01]  /*35e70*/  SHF.L.W.U32.HI R4, R47, 0x5, R47 ;  /* 0x000000052f047819 */ /* 0x000fe20000010e2f */
[----:B------:R-:W-:Y:S01]  /*35e80*/  IMAD.SHL.U32 R47, R39, 0x80, RZ ;  /* 0x00000080272f7824 */ /* 0x000fe200078e00ff */
[----:B------:R-:W-:Y:S02]  /*35e90*/  LOP3.LUT R53, R53, R40, RZ, 0x3c, !PT ;  /* 0x0000002835357212 */ /* 0x000fe400078e3cff */
[----:B------:R-:W-:Y:S02]  /*35ea0*/  LOP3.LUT R50, R50, UR10, RZ, 0x3c, !PT ;  /* 0x0000000a32327c12 */ /* 0x000fe4000f8e3cff */
[----:B------:R-:W-:Y:S01]  /*35eb0*/  LOP3.LUT R51, R0, UR6, RZ, 0x3c, !PT ;  /* 0x0000000600337c12 */ /* 0x000fe2000f8e3cff */
[----:B------:R-:W-:Y:S01]  /*35ec0*/  IMAD.SHL.U32 R55, R14, 0x8, RZ ;  /* 0x000000080e377824 */ /* 0x000fe200078e00ff */
[----:B------:R-:W-:Y:S01]  /*35ed0*/  SHF.L.W.U32.HI R0, R54, 0x7, R54 ;  /* 0x0000000736007819 */ /* 0x000fe20000010e36 */
[----:B------:R-:W0:Y:S01]  /*35ee0*/  LDCU.128 UR8, c[0x3][0x30] ;  /* 0x00c00600ff0877ac */ /* 0x000e220008000c00 */
[----:B------:R-:W-:-:S02]  /*35ef0*/  LOP3.LUT R36, R36, UR7, RZ, 0x3c, !PT ;  /* 0x0000000724247c12 */ /* 0x000fc4000f8e3cff */
[----:B------:R-:W-:Y:S01]  /*35f00*/  LOP3.LUT R5, R4, R5, RZ, 0x3c, !PT ;  /* 0x0000000504057212 */ /* 0x000fe200078e3cff */
[----:B------:R-:W1:Y:S01]  /*35f10*/  LDCU.128 UR4, c[0x3][0x10] ;  /* 0x00c00200ff0477ac */ /* 0x000e620008000c00 */
[----:B------:R-:W-:Y:S02]  /*35f20*/  SHF.L.W.U32.HI R7, R53, 0x3, R53 ;  /* 0x0000000335077819 */ /* 0x000fe40000010e35 */
[----:B------:R-:W-:Y:S02]  /*35f30*/  LOP3.LUT R53, R51, R50, R52, 0x78, !PT ;  /* 0x0000003233357212 */ /* 0x000fe400078e7834 */
[----:B------:R-:W-:Y:S02]  /*35f40*/  LOP3.LUT R4, R0, R47, R49, 0x96, !PT ;  /* 0x0000002f00047212 */ /* 0x000fe400078e9631 */
        /* <DEDUP_REMOVED lines=9> */
[----:B------:R-:W-:Y:S02]  /*35fe0*/  LOP3.LUT R52, R54, R37, R5, 0xf6, !PT ;  /* 0x0000002536347212 */ /* 0x000fe400078ef605 */
[CCC-:B------:R-:W-:Y:S02]  /*35ff0*/  LOP3.LUT R47, R50.reuse, R51.reuse, R53.reuse, 0x6c, !PT ;  /* 0x00000033322f7212 */ /* 0x1c0fe400078e6c35 */
[----:B------:R-:W-:Y:S02]  /*36000*/  LOP3.LUT R51, R50, R51, R53, 0x9c, !PT ;  /* 0x0000003332337212 */ /* 0x000fe400078e9c35 */
[CCC-:B------:R-:W-:Y:S02]  /*36010*/  LOP3.LUT R50, R54.reuse, R48.reuse, R49.reuse, 0x6c, !PT ;  /* 0x0000003036327212 */ /* 0x1c0fe400078e6c31 */
[----:B------:R-:W-:-:S02]  /*36020*/  LOP3.LUT R5, R54, R48, R49, 0x9c, !PT ;  /* 0x0000003036057212 */ /* 0x000fc400078e9c31 */
[----:B------:R-:W-:Y:S02]  /*36030*/  LOP3.LUT R48, R52, R49, RZ, 0x3c, !PT ;  /* 0x0000003134307212 */ /* 0x000fe400078e3cff */
[----:B------:R-:W-:Y:S02]  /*36040*/  SHF.L.W.U32.HI R29, R55, 0xd, R55 ;  /* 0x0000000d371d7819 */ /* 0x000fe40000010e37 */
[----:B------:R-:W-:Y:S02]  /*36050*/  LOP3.LUT R43, R7, R14, R43, 0x96, !PT ;  /* 0x0000000e072b7212 */ /* 0x000fe400078e962b */
[----:B------:R-:W-:Y:S02]  /*36060*/  SHF.L.W.U32.HI R45, R45, 0xd, R45 ;  /* 0x0000000d2d2d7819 */ /* 0x000fe40000010e2d */
[----:B------:R-:W-:Y:S02]  /*36070*/  LOP3.LUT R27, R27, R6, RZ, 0x3c, !PT ;  /* 0x000000061b1b7212 */ /* 0x000fe400078e3cff */
[----:B------:R-:W-:-:S02]  /*36080*/  LOP3.LUT R36, R36, R53, RZ, 0x3c, !PT ;  /* 0x0000003524247212 */ /* 0x000fc400078e3cff */
[----:B------:R-:W-:Y:S01]  /*36090*/  LOP3.LUT R52, R5, R48, RZ, 0x3c, !PT ;  /* 0x0000003005347212 */ /* 0x000fe200078e3cff */
[----:B------:R-:W-:Y:S01]  /*360a0*/  IMAD.SHL.U32 R49, R29, 0x8, RZ ;  /* 0x000000081d317824 */ /* 0x000fe200078e00ff */
[----:B------:R-:W-:Y:S02]  /*360b0*/  LOP3.LUT R54, RZ, R46, RZ, 0x33, !PT ;  /* 0x0000002eff367212 */ /* 0x000fe400078e33ff */
[----:B------:R-:W-:Y:S02]  /*360c0*/  SHF.L.W.U32.HI R5, R43, 0x1, R43 ;  /* 0x000000012b057819 */ /* 0x000fe40000010e2b */
[----:B------:R-:W-:Y:S01]  /*360d0*/  SHF.L.W.U32.HI R46, R42, 0xd, R42 ;  /* 0x0000000d2a2e7819 */ /* 0x000fe20000010e2a */
[----:B------:R-:W-:Y:S01]  /*360e0*/  IMAD.SHL.U32 R53, R45, 0x8, RZ ;  /* 0x000000082d357824 */ /* 0x000fe200078e00ff */
[----:B------:R-:W-:Y:S02]  /*360f0*/  SHF.L.W.U32.HI R43, R27, 0x3, R27 ;  /* 0x000000031b2b7819 */ /* 0x000fe40000010e1b */
[----:B------:R-:W-:Y:S01]  /*36100*/  LOP3.LUT R51, R51, R36, RZ, 0x3c, !PT ;  /* 0x0000002433337212 */ /* 0x000fe200078e3cff */
[----:B------:R-:W-:Y:S01]  /*36110*/  IMAD.SHL.U32 R55, R5, 0x80, RZ ;  /* 0x0000008005377824 */ /* 0x000fe200078e00ff */
[----:B------:R-:W-:-:S02]  /*36120*/  SHF.L.W.U32.HI R52, R52, 0x3, R52 ;  /* 0x0000000334347819 */ /* 0x000fc40000010e34 */
[----:B------:R-:W-:Y:S01]  /*36130*/  SHF.L.W.U32.HI R42, R54, 0x7, R54 ;  /* 0x00000007362a7819 */ /* 0x000fe20000010e36 */
[----:B------:R-:W-:Y:S01]  /*36140*/  IMAD.SHL.U32 R54, R46, 0x8, RZ ;  /* 0x000000082e367824 */ /* 0x000fe200078e00ff */
[----:B------:R-:W-:Y:S02]  /*36150*/  LOP3.LUT R44, R43, R44, R49, 0x96, !PT ;  /* 0x0000002c2b2c7212 */ /* 0x000fe400078e9631 */
[----:B------:R-:W-:Y:S02]  /*36160*/  SHF.L.W.U32.HI R51, R51, 0x3, R51 ;  /* 0x0000000333337819 */ /* 0x000fe40000010e33 */
[----:B------:R-:W-:Y:S02]  /*36170*/  SHF.L.W.U32.HI R49, R9, 0xd, R9 ;  /* 0x0000000d09317819 */ /* 0x000fe40000010e09 */
[C---:B------:R-:W-:Y:S02]  /*36180*/  LOP3.LUT R13, R52.reuse, R13, R53, 0x96, !PT ;  /* 0x0000000d340d7212 */ /* 0x040fe400078e9635 */
[----:B------:R-:W-:-:S02]  /*36190*/  LOP3.LUT R36, R52, R45, R36, 0x96, !PT ;  /* 0x0000002d34247212 */ /* 0x000fc400078e9624 */
[----:B------:R-:W-:Y:S02]  /*361a0*/  LOP3.LUT R41, R41, R12, RZ, 0x3c, !PT ;  /* 0x0000000c29297212 */ /* 0x000fe400078e3cff */
[----:B------:R-:W-:Y:S02]  /*361b0*/  LOP3.LUT R27, R42, R55, R7, 0x96, !PT ;  /* 0x000000372a1b7212 */ /* 0x000fe400078e9607 */
[----:B------:R-:W-:Y:S01]  /*361c0*/  LOP3.LUT R7, R51, R50, R54, 0x96, !PT ;  /* 0x0000003233077212 */ /* 0x000fe200078e9636 */
[----:B------:R-:W-:Y:S01]  /*361d0*/  IMAD.SHL.U32 R50, R49, 0x8, RZ ;  /* 0x0000000831327824 */ /* 0x000fe200078e00ff */
[----:B------:R-:W-:Y:S02]  /*361e0*/  LOP3.LUT R9, RZ, R13, RZ, 0x33, !PT ;  /* 0x0000000dff097212 */ /* 0x000fe400078e33ff */
        /* <DEDUP_REMOVED lines=8> */
[----:B------:R-:W-:-:S02]  /*36270*/  LOP3.LUT R7, RZ, R7, RZ, 0x33, !PT ;  /* 0x00000007ff077212 */ /* 0x000fc400078e33ff */
[----:B------:R-:W-:Y:S02]  /*36280*/  LOP3.LUT R37, R13, R49, R40, 0x96, !PT ;  /* 0x000000310d257212 */ /* 0x000fe400078e9628 */
[----:B------:R-:W-:Y:S01]  /*36290*/  LOP3.LUT R12, R9, R53, R52, 0x96, !PT ;  /* 0x00000035090c7212 */ /* 0x000fe200078e9634 */
[----:B------:R-:W-:Y:S01]  /*362a0*/  IMAD.SHL.U32 R52, R50, 0x8, RZ ;  /* 0x0000000832347824 */ /* 0x000fe200078e00ff */
[----:B------:R-:W-:Y:S01]  /*362b0*/  SHF.L.W.U32.HI R53, R38, 0x3, R38 ;  /* 0x0000000326357819 */ /* 0x000fe20000010e26 */
[----:B------:R-:W-:Y:S01]  /*362c0*/  IMAD.SHL.U32 R38, R41, 0x80, RZ ;  /* 0x0000008029267824 */ /* 0x000fe200078e00ff */
[----:B------:R-:W-:Y:S02]  /*362d0*/  SHF.L.W.U32.HI R7, R7, 0x7, R7 ;  /* 0x0000000707077819 */ /* 0x000fe40000010e07 */
[----:B------:R-:W-:Y:S02]  /*362e0*/  LOP3.LUT R40, R43, R29, R48, 0x96, !PT ;  /* 0x0000001d2b287212 */ /* 0x000fe400078e9630 */
[----:B------:R-:W-:-:S02]  /*362f0*/  SHF.L.W.U32.HI R37, R37, 0x1, R37 ;  /* 0x0000000125257819 */ /* 0x000fc40000010e25 */
[----:B------:R-:W-:Y:S02]  /*36300*/  LOP3.LUT R44, RZ, R44, RZ, 0x33, !PT ;  /* 0x0000002cff2c7212 */ /* 0x000fe400078e33ff */
[----:B------:R-:W-:Y:S02]  /*36310*/  LOP3.LUT R47, RZ, R47, RZ, 0x33, !PT ;  /* 0x0000002fff2f7212 */ /* 0x000fe400078e33ff */
[----:B------:R-:W-:Y:S01]  /*36320*/  LOP3.LUT R52, R53, R8, R52, 0x96, !PT ;  /* 0x0000000835347212 */ /* 0x000fe200078e9634 */
[----:B------:R-:W-:Y:S01]  /*36330*/  IMAD.SHL.U32 R54, R37, 0x80, RZ ;  /* 0x0000008025367824 */ /* 0x000fe200078e00ff */
[----:B------:R-:W-:Y:S02]  /*36340*/  LOP3.LUT R8, R7, R38, R51, 0x96, !PT ;  /* 0x0000002607087212 */ /* 0x000fe400078e9633 */
[----:B------:R-:W-:Y:S02]  /*36350*/  SHF.L.W.U32.HI R40, R40, 0x1, R40 ;  /* 0x0000000128287819 */ /* 0x000fe40000010e28 */
[----:B------:R-:W-:-:S02]  /*36360*/  SHF.L.W.U32.HI R38, R44, 0x7, R44 ;  /* 0x000000072c267819 */ /* 0x000fc40000010e2c */
[----:B------:R-:W-:Y:S02]  /*36370*/  SHF.L.W.U32.HI R44, R47, 0x7, R47 ;  /* 0x000000072f2c7819 */ /* 0x000fe40000010e2f */
[----:B------:R-:W-:Y:S01]  /*36380*/  LOP3.LUT R28, R0, R39, R28, 0x96, !PT ;  /* 0x00000027001c7212 */ /* 0x000fe200078e961c */
[----:B------:R-:W-:Y:S01]  /*36390*/  IMAD.SHL.U32 R51, R40, 0x80, RZ ;  /* 0x0000008028337824 */ /* 0x000fe200078e00ff */
[----:B------:R-:W-:Y:S02]  /*363a0*/  LOP3.LUT R48, R7, R41, R46, 0x96, !PT ;  /* 0x0000002907307212 */ /* 0x000fe400078e962e */
[----:B------:R-:W-:Y:S02]  /*363b0*/  LOP3.LUT R13, R44, R54, R13, 0x96, !PT ;  /* 0x000000362c0d7212 */ /* 0x000fe400078e960d */
[----:B------:R-:W-:Y:S02]  /*363c0*/  LOP3.LUT R6, R53, R50, R6, 0x96, !PT ;  /* 0x0000003235067212 */ /* 0x000fe400078e9606 */
[----:B------:R-:W-:-:S02]  /*363d0*/  SHF.L.W.U32.HI R54, R28, 0x5, R28 ;  /* 0x000000051c367819 */ /* 0x000fc40000010e1c */
[----:B------:R-:W-:Y:S02]  /*363e0*/  LOP3.LUT R52, RZ, R52, RZ, 0x33, !PT ;  /* 0x00000034ff347212 */ /* 0x000fe400078e33ff */
[----:B------:R-:W-:Y:S02]  /*363f0*/  SHF.L.W.U32.HI R28, R48, 0x5, R48 ;  /* 0x00000005301c7819 */ /* 0x000fe40000010e30 */
[----:B------:R-:W-:Y:S02]  /*36400*/  SHF.L.W.U32.HI R47, R41, 0xd, R41 ;  /* 0x0000000d292f7819 */ /* 0x000fe40000010e29 */
[----:B------:R-:W-:Y:S02]  /*36410*/  LOP3.LUT R41, R38, R51, R43, 0x96, !PT ;  /* 0x0000003326297212 */ /* 0x000fe400078e962b */
[----:B------:R-:W-:Y:S02]  /*36420*/  LOP3.LUT R49, R44, R37, R49, 0x96, !PT ;  /* 0x000000252c317212 */ /* 0x000fe400078e9631 */
[----:B------:R-:W-:-:S02]  /*36430*/  SHF.L.W.U32.HI R51, R6, 0x1, R6 ;  /* 0x0000000106337819 */ /* 0x000fc40000010e06 */
[----:B------:R-:W-:Y:S02]  /*36440*/  SHF.L.W.U32.HI R43, R52, 0x7, R52 ;  /* 0x00000007342b7819 */ /* 0x000fe40000010e34 */
[----:B------:R-:W-:Y:S01]  /*36450*/  SHF.L.W.U32.HI R28, R28, 0xd, R28 ;  /* 0x0000000d1c1c7819 */ /* 0x000fe20000010e1c */
[----:B------:R-:W-:Y:S01]  /*36460*/  IMAD.SHL.U32 R46, R47, 0x8, RZ ;  /* 0x000000082f2e7824 */ /* 0x000fe200078e00ff */
[----:B------:R-:W-:Y:S01]  /*36470*/  SHF.L.W.U32.HI R55, R49, 0x5, R49 ;  /* 0x0000000531377819 */ /* 0x000fe20000010e31 */
[C---:B------:R-:W-:Y:S01]  /*36480*/  IMAD.SHL.U32 R52, R51.reuse, 0x80, RZ ;  /* 0x0000008033347824 */ /* 0x040fe200078e00ff */
[----:B------:R-:W-:Y:S02]  /*36490*/  SHF.L.W.U32.HI R49, R51, 0x3, R51 ;  /* 0x0000000333317819 */ /* 0x000fe40000010e33 */
[----:B------:R-:W-:Y:S01]  /*364a0*/  LOP3.LUT R6, R43, R51, R50, 0x96, !PT ;  /* 0x000000332b067212 */ /* 0x000fe200078e9632 */
[----:B------:R-:W-:Y:S01]  /*364b0*/  IMAD.SHL.U32 R51, R28, 0x8, RZ ;  /* 0x000000081c337824 */ /* 0x000fe200078e00ff */
[----:B------:R-:W-:-:S02]  /*364c0*/  SHF.L.W.U32.HI R48, R54, 0x3, R54 ;  /* 0x0000000336307819 */ /* 0x000fc40000010e36 */
[----:B------:R-:W-:Y:S02]  /*364d0*/  LOP3.LUT R50, R38, R40, R29, 0x96, !PT ;  /* 0x0000002826327212 */ /* 0x000fe400078e961d */
[C---:B------:R-:W-:Y:S02]  /*364e0*/  LOP3.LUT R40, R49.reuse, R47, R40, 0x96, !PT ;  /* 0x0000002f31287212 */ /* 0x040fe400078e9628 */
[----:B------:R-:W-:Y:S02]  /*364f0*/  LOP3.LUT R46, R49, R46, R39, 0x96, !PT ;  /* 0x0000002e312e7212 */ /* 0x000fe400078e9627 */
[----:B------:R-:W-:Y:S02]  /*36500*/  LOP3.LUT R39, R9, R36, R45, 0x96, !PT ;  /* 0x0000002409277212 */ /* 0x000fe400078e962d */
[----:B------:R-:W-:Y:S02]  /*36510*/  LOP3.LUT R29, R48, R51, R55, 0x96, !PT ;  /* 0x00000033301d7212 */ /* 0x000fe400078e9637 */
[----:B------:R-:W-:-:S02]  /*36520*/  SHF.L.W.U32.HI R45, R42, 0xd, R42 ;  /* 0x0000000d2a2d7819 */ /* 0x000fc40000010e2a */
[----:B------:R-:W-:Y:S02]  /*36530*/  SHF.L.W.U32.HI R51, R50, 0x5, R50 ;  /* 0x0000000532337819 */ /* 0x000fe40000010e32 */
[----:B------:R-:W-:Y:S01]  /*36540*/  SHF.L.W.U32.HI R40, R40, 0x1, R40 ;  /* 0x0000000128287819 */ /* 0x000fe20000010e28 */
[----:B------:R-:W-:Y:S01]  /*36550*/  IMAD.SHL.U32 R55, R45, 0x8, RZ ;  /* 0x000000082d377824 */ /* 0x000fe200078e00ff */
[----:B------:R-:W-:Y:S02]  /*36560*/  LOP3.LUT R51, R48, R28, R51, 0x96, !PT ;  /* 0x0000001c30337212 */ /* 0x000fe400078e9633 */
[----:B------:R-:W-:Y:S01]  /*36570*/  SHF.L.W.U32.HI R50, R9, 0x3, R9 ;  /* 0x0000000309327819 */ /* 0x000fe20000010e09 */
[----:B------:R-:W-:Y:S01]  /*36580*/  IMAD.SHL.U32 R54, R40, 0x80, RZ ;  /* 0x0000008028367824 */ /* 0x000fe200078e00ff */
[----:B------:R-:W-:Y:S02]  /*36590*/  SHF.L.W.U32.HI R46, R46, 0x7, R46 ;  /* 0x000000072e2e7819 */ /* 0x000fe40000010e2e */
[----:B------:R-:W-:-:S02]  /*365a0*/  LOP3.LUT R14, R42, R5, R14, 0x96, !PT ;  /* 0x000000052a0e7212 */ /* 0x000fc400078e960e */
[----:B------:R-:W-:Y:S02]  /*365b0*/  SHF.L.W.U32.HI R9, R51, 0x1, R51 ;  /* 0x0000000133097819 */ /* 0x000fe40000010e33 */
[----:B------:R-:W-:Y:S02]  /*365c0*/  LOP3.LUT R42, R35, R30, R11, 0x96, !PT ;  /* 0x0000001e232a7212 */ /* 0x000fe400078e960b */
[----:B------:R-:W-:Y:S02]  /*365d0*/  LOP3.LUT R51, R50, R55, R35, 0x96, !PT ;  /* 0x0000003732337212 */ /* 0x000fe400078e9623 */
[----:B------:R-:W-:Y:S02]  /*365e0*/  LOP3.LUT R35, R46, R54, R49, 0x96, !PT ;  /* 0x000000362e237212 */ /* 0x000fe400078e9631 */
        /* <DEDUP_REMOVED lines=8> */
[----:B------:R-:W-:-:S02]  /*36670*/  SHF.L.W.U32.HI R49, R49, 0xd, R49 ;  /* 0x0000000d31317819 */ /* 0x000fc40000010e31 */
[----:B------:R-:W-:Y:S01]  /*36680*/  LOP3.LUT R11, R29, R52, R48, 0x96, !PT ;  /* 0x000000341d0b7212 */ /* 0x000fe200078e9630 */
[----:B------:R-:W-:Y:S01]  /*36690*/  IMAD.SHL.U32 R52, R12, 0x80, RZ ;  /* 0x000000800c347824 */ /* 0x000fe200078e00ff */
[----:B------:R-:W-:Y:S02]  /*366a0*/  SHF.L.W.U32.HI R55, R10, 0x16, R10 ;  /* 0x000000160a377819 */ /* 0x000fe40000010e0a */
[----:B------:R-:W-:Y:S02]  /*366b0*/  SHF.L.W.U32.HI R10, R53, 0x3, R53 ;  /* 0x00000003350a7819 */ /* 0x000fe40000010e35 */
[----:B------:R-:W-:Y:S01]  /*366c0*/  SHF.L.W.U32.HI R53, R51, 0x7, R51 ;  /* 0x0000000733357819 */ /* 0x000fe20000010e33 */
[----:B------:R-:W-:Y:S01]  /*366d0*/  IMAD.SHL.U32 R44, R49, 0x8, RZ ;  /* 0x00000008312c7824 */ /* 0x000fe200078e00ff */
[----:B------:R-:W-:Y:S02]  /*366e0*/  LOP3.LUT R27, R10, R49, R27, 0x96, !PT ;  /* 0x000000310a1b7212 */ /* 0x000fe400078e961b */
[----:B------:R-:W-:-:S02]  /*366f0*/  LOP3.LUT R52, R53, R52, R50, 0x96, !PT ;  /* 0x0000003435347212 */ /* 0x000fc400078e9632 */
[----:B------:R-:W-:Y:S02]  /*36700*/  SHF.L.W.U32.HI R50, R35, 0x16, R35 ;  /* 0x0000001623327819 */ /* 0x000fe40000010e23 */
[----:B------:R-:W-:Y:S02]  /*36710*/  LOP3.LUT R35, R46, R40, R47, 0x96, !PT ;  /* 0x000000282e237212 */ /* 0x000fe400078e962f */
[----:B------:R-:W-:Y:S02]  /*36720*/  SHF.L.W.U32.HI R42, R42, 0x5, R42 ;  /* 0x000000052a2a7819 */ /* 0x000fe40000010e2a */
[----:B------:R-:W-:Y:S02]  /*36730*/  LOP3.LUT R55, R10, R44, R55, 0x96, !PT ;  /* 0x0000002c0a377212 */ /* 0x000fe400078e9637 */
[----:B------:R-:W-:Y:S02]  /*36740*/  SHF.L.W.U32.HI R47, R4, 0x16, R4 ;  /* 0x00000016042f7819 */ /* 0x000fe40000010e04 */
[----:B------:R-:W-:-:S02]  /*36750*/  SHF.L.W.U32.HI R44, R27, 0x1, R27 ;  /* 0x000000011b2c7819 */ /* 0x000fc40000010e1b */
[----:B-1----:R-:W-:Y:S02]  /*36760*/  LOP3.LUT R4, R42, UR4, RZ, 0x3c, !PT ;  /* 0x000000042a047c12 */ /* 0x002fe4000f8e3cff */
[----:B----4-:R-:W-:Y:S02]  /*36770*/  LOP3.LUT R42, R47, UR15, RZ, 0x3c, !PT ;  /* 0x0000000f2f2a7c12 */ /* 0x010fe4000f8e3cff */
[----:B0-----:R-:W-:Y:S01]  /*36780*/  LOP3.LUT R27, R5, UR11, RZ, 0x3c, !PT ;  /* 0x0000000b051b7c12 */ /* 0x001fe2000f8e3cff */
[----:B------:R-:W-:Y:S01]  /*36790*/  IMAD.SHL.U32 R5, R44, 0x80, RZ ;  /* 0x000000802c057824 */ /* 0x000fe200078e00ff */
[----:B------:R-:W-:Y:S02]  /*367a0*/  LOP3.LUT R47, R29, R9, R28, 0x96, !PT ;  /* 0x000000091d2f7212 */ /* 0x000fe400078e961c */
[----:B--2---:R-:W-:Y:S02]  /*367b0*/  LOP3.LUT R54, R53, UR23, RZ, 0x3c, !PT ;  /* 0x0000001735367c12 */ /* 0x004fe4000f8e3cff */
[----:B------:R-:W-:-:S02]  /*367c0*/  LOP3.LUT R29, R29, UR7, RZ, 0x3c, !PT ;  /* 0x000000071d1d7c12 */ /* 0x000fc4000f8e3cff */
[----:B------:R-:W-:Y:S02]  /*367d0*/  SHF.L.W.U32.HI R51, R55, 0x7, R55 ;  /* 0x0000000737337819 */ /* 0x000fe40000010e37 */
[----:B------:R-:W-:Y:S02]  /*367e0*/  SHF.L.W.U32.HI R52, R52, 0x16, R52 ;  /* 0x0000001634347819 */ /* 0x000fe40000010e34 */
[----:B------:R-:W-:Y:S02]  /*367f0*/  LOP3.LUT R48, R46, UR10, RZ, 0x3c, !PT ;  /* 0x0000000a2e307c12 */ /* 0x000fe4000f8e3cff */
[----:B------:R-:W-:Y:S02]  /*36800*/  SHF.L.W.U32.HI R41, R41, 0x16, R41 ;  /* 0x0000001629297819 */ /* 0x000fe40000010e29 */
[----:B------:R-:W-:Y:S02]  /*36810*/  LOP3.LUT R46, R53, R12, R45, 0x96, !PT ;  /* 0x0000000c352e7212 */ /* 0x000fe400078e962d */
[----:B------:R-:W-:-:S02]  /*36820*/  SHF.L.W.U32.HI R55, R14, 0x5, R14 ;  /* 0x000000050e377819 */ /* 0x000fc40000010e0e */
[----:B------:R-:W-:Y:S02]  /*36830*/  SHF.L.W.U32.HI R53, R11, 0x16, R11 ;  /* 0x000000160b357819 */ /* 0x000fe40000010e0b */
[----:B------:R-:W-:Y:S02]  /*36840*/  LOP3.LUT R28, R54, R42, R29, 0x78, !PT ;  /* 0x0000002a361c7212 */ /* 0x000fe400078e781d */
[----:B------:R-:W-:Y:S02]  /*36850*/  LOP3.LUT R10, R51, R5, R10, 0x96, !PT ;  /* 0x00000005330a7212 */ /* 0x000fe400078e960a */
        /* <DEDUP_REMOVED lines=9> */
[----:B------:R-:W-:Y:S01]  /*368f0*/  LOP3.LUT R53, R53, UR5, RZ, 0x3c, !PT ;  /* 0x0000000535357c12 */ /* 0x000fe2000f8e3cff */
[----:B------:R-:W1:Y:S01]  /*36900*/  LDCU.128 UR4, c[0x3][0x20] ;  /* 0x00c00400ff0477ac */ /* 0x000e620008000c00 */
[----:B------:R-:W-:-:S02]  /*36910*/  LOP3.LUT R50, R50, UR8, RZ, 0x3c, !PT ;  /* 0x0000000832327c12 */ /* 0x000fc4000f8e3cff */
[----:B------:R-:W-:Y:S02]  /*36920*/  LOP3.LUT R11, R45, R52, R4, 0x78, !PT ;  /* 0x000000342d0b7212 */ /* 0x000fe400078e7804 */
[----:B------:R-:W-:Y:S02]  /*36930*/  LOP3.LUT R41, R27, R54, R29, 0x1e, !PT ;  /* 0x000000361b297212 */ /* 0x000fe400078e1e1d */
[----:B------:R-:W-:Y:S02]  /*36940*/  LOP3.LUT R43, R38, R51, R55, 0x78, !PT ;  /* 0x00000033262b7212 */ /* 0x000fe400078e7837 */
[----:B------:R-:W-:Y:S02]  /*36950*/  LOP3.LUT R27, R14, R29, RZ, 0x3c, !PT ;  /* 0x0000001d0e1b7212 */ /* 0x000fe400078e3cff */
[----:B------:R-:W-:Y:S02]  /*36960*/  SHF.L.W.U32.HI R10, R10, 0x16, R10 ;  /* 0x000000160a0a7819 */ /* 0x000fe40000010e0a */
[----:B------:R-:W-:-:S02]  /*36970*/  LOP3.LUT R42, R50, R45, R4, 0x1e, !PT ;  /* 0x0000002d322a7212 */ /* 0x000fc400078e1e04 */
[----:B------:R-:W-:Y:S02]  /*36980*/  LOP3.LUT R45, R11, R52, R50, 0x96, !PT ;  /* 0x000000340b2d7212 */ /* 0x000fe400078e9632 */
[----:B------:R-:W-:Y:S02]  /*36990*/  LOP3.LUT R54, R48, R38, R55, 0x1e, !PT ;  /* 0x0000002630367212 */ /* 0x000fe400078e1e37 */
[----:B------:R-:W-:Y:S02]  /*369a0*/  LOP3.LUT R38, R43, R51, R48, 0x96, !PT ;  /* 0x000000332b267212 */ /* 0x000fe400078e9630 */
[C---:B------:R-:W-:Y:S02]  /*369b0*/  LOP3.LUT R29, R41.reuse, R14, R29, 0xf6, !PT ;  /* 0x0000000e291d7212 */ /* 0x040fe400078ef61d */
[CCC-:B------:R-:W-:Y:S02]  /*369c0*/  LOP3.LUT R52, R41.reuse, R27.reuse, R28.reuse, 0x6c, !PT ;  /* 0x0000001b29347212 */ /* 0x1c0fe400078e6c1c */
[----:B------:R-:W-:Y:S01]  /*369d0*/  LOP3.LUT R48, R10, UR13, RZ, 0x3c, !PT ;  /* 0x0000000d0a307c12 */ /* 0x000fe2000f8e3cff */
[----:B------:R-:W2:Y:S01]  /*369e0*/  LDCU.128 UR12, c[0x3][0x50] ;  /* 0x00c00a00ff0c77ac */ /* 0x000ea20008000c00 */
[----:B------:R-:W-:-:S02]  /*369f0*/  LOP3.LUT R41, R41, R27, R28, 0x9c, !PT ;  /* 0x0000001b29297212 */ /* 0x000fc400078e9c1c */
[----:B------:R-:W-:Y:S02]  /*36a00*/  LOP3.LUT R27, R45, R4, RZ, 0x3c, !PT ;  /* 0x000000042d1b7212 */ /* 0x000fe400078e3cff */
[----:B------:R-:W-:Y:S01]  /*36a10*/  LOP3.LUT R30, R30, UR9, RZ, 0x3c, !PT ;  /* 0x000000091e1e7c12 */ /* 0x000fe2000f8e3cff */
[----:B------:R-:W3:Y:S01]  /*36a20*/  LDCU.128 UR8, c[0x3][0x40] ;  /* 0x00c00800ff0877ac */ /* 0x000ee20008000c00 */
[----:B------:R-:W-:Y:S02]  /*36a30*/  LOP3.LUT R51, R5, R48, R53, 0x78, !PT ;  /* 0x0000003005337212 */ /* 0x000fe400078e7835 */
[----:B------:R-:W-:Y:S02]  /*36a40*/  LOP3.LUT R28, R29, R28, RZ, 0x3c, !PT ;  /* 0x0000001c1d1c7212 */ /* 0x000fe400078e3cff */
[C---:B------:R-:W-:Y:S02]  /*36a50*/  LOP3.LUT R10, R42.reuse, R45, R4, 0xf6, !PT ;  /* 0x0000002d2a0a7212 */ /* 0x040fe400078ef604 */
[----:B------:R-:W-:-:S02]  /*36a60*/  LOP3.LUT R29, R42, R27, R11, 0x6c, !PT ;  /* 0x0000001b2a1d7212 */ /* 0x000fc400078e6c0b */
[----:B------:R-:W-:Y:S02]  /*36a70*/  LOP3.LUT R4, R38, R55, RZ, 0x3c, !PT ;  /* 0x0000003726047212 */ /* 0x000fe400078e3cff */
[----:B------:R-:W-:Y:S02]  /*36a80*/  LOP3.LUT R27, R42, R27, R11, 0x9c, !PT ;  /* 0x0000001b2a1b7212 */ /* 0x000fe400078e9c0b */
[----:B------:R-:W-:Y:S02]  /*36a90*/  LOP3.LUT R42, R51, R48, R30, 0x96, !PT ;  /* 0x00000030332a7212 */ /* 0x000fe400078e961e */
[----:B------:R-:W-:Y:S02]  /*36aa0*/  LOP3.LUT R10, R10, R11, RZ, 0x3c, !PT ;  /* 0x0000000b0a0a7212 */ /* 0x000fe400078e3cff */
[C---:B------:R-:W-:Y:S02]  /*36ab0*/  LOP3.LUT R58, R54.reuse, R38, R55, 0xf6, !PT ;  /* 0x00000026363a7212 */ /* 0x040fe400078ef637 */
[----:B------:R-:W-:-:S02]  /*36ac0*/  LOP3.LUT R11, R54, R4, R43, 0x6c, !PT ;  /* 0x00000004360b7212 */ /* 0x000fc400078e6c2b */
[----:B------:R-:W-:Y:S02]  /*36ad0*/  LOP3.LUT R56, R30, R5, R53, 0x1e, !PT ;  /* 0x000000051e387212 */ /* 0x000fe400078e1e35 */
[----:B------:R-:W-:Y:S02]  /*36ae0*/  LOP3.LUT R54, R54, R4, R43, 0x9c, !PT ;  /* 0x0000000436367212 */ /* 0x000fe400078e9c2b */
[----:B-1----:R-:W-:Y:S01]  /*36af0*/  LOP3.LUT R48, R37, UR4, RZ, 0x3c, !PT ;  /* 0x0000000425307c12 */ /* 0x002fe2000f8e3cff */
[----:B------:R-:W1:Y:S01]  /*36b00*/  LDC.64 R4, c[0x3][RZ] ;  /* 0x00c00000ff047b82 */ /* 0x000e620000000a00 */
[----:B------:R-:W-:Y:S02]  /*36b10*/  LOP3.LUT R37, R42, R53, RZ, 0x3c, !PT ;  /* 0x000000352a257212 */ /* 0x000fe400078e3cff */
[----:B------:R-:W-:Y:S02]  /*36b20*/  SHF.L.W.U32.HI R50, R35, 0x5, R35 ;  /* 0x0000000523327819 */ /* 0x000fe40000010e23 */
[----:B------:R-:W-:-:S02]  /*36b30*/  LOP3.LUT R30, R36, UR6, RZ, 0x3c, !PT ;  /* 0x00000006241e7c12 */ /* 0x000fc4000f8e3cff */
[----:B------:R-:W-:Y:S02]  /*36b40*/  LOP3.LUT R36, R40, UR7, RZ, 0x3c, !PT ;  /* 0x0000000728247c12 */ /* 0x000fe4000f8e3cff */
[C---:B------:R-:W-:Y:S02]  /*36b50*/  LOP3.LUT R40, R56.reuse, R42, R53, 0xf6, !PT ;  /* 0x0000002a38287212 */ /* 0x040fe400078ef635 */
[-CC-:B------:R-:W-:Y:S02]  /*36b60*/  LOP3.LUT R35, R56, R37.reuse, R51.reuse, 0x6c, !PT ;  /* 0x0000002538237212 */ /* 0x180fe400078e6c33 */
[----:B------:R-:W-:Y:S01]  /*36b70*/  LOP3.LUT R50, R50, UR5, RZ, 0x3c, !PT ;  /* 0x0000000532327c12 */ /* 0x000fe2000f8e3cff */
[----:B------:R-:W4:Y:S01]  /*36b80*/  LDCU.128 UR4, c[0x3][0x60] ;  /* 0x00c00c00ff0477ac */ /* 0x000f220008000c00 */
[----:B------:R-:W-:Y:S02]  /*36b90*/  LOP3.LUT R56, R56, R37, R51, 0x9c, !PT ;  /* 0x0000002538387212 */ /* 0x000fe400078e9c33 */
[----:B------:R-:W-:-:S02]  /*36ba0*/  LOP3.LUT R43, R58, R43, RZ, 0x3c, !PT ;  /* 0x0000002b3a2b7212 */ /* 0x000fc400078e3cff */
[----:B------:R-:W-:Y:S02]  /*36bb0*/  SHF.L.W.U32.HI R37, R13, 0x16, R13 ;  /* 0x000000160d257819 */ /* 0x000fe40000010e0d */
[----:B------:R-:W-:Y:S02]  /*36bc0*/  SHF.L.W.U32.HI R13, R8, 0x16, R8 ;  /* 0x00000016080d7819 */ /* 0x000fe40000010e08 */
[----:B------:R-:W-:Y:S02]  /*36bd0*/  SHF.L.W.U32.HI R8, R45, 0xd, R45 ;  /* 0x0000000d2d087819 */ /* 0x000fe40000010e2d */
[----:B------:R-:W-:Y:S02]  /*36be0*/  LOP3.LUT R54, R54, R43, RZ, 0x3c, !PT ;  /* 0x0000002b36367212 */ /* 0x000fe400078e3cff */
[----:B---3--:R-:W-:Y:S01]  /*36bf0*/  LOP3.LUT R45, R13, UR10, RZ, 0x3c, !PT ;  /* 0x0000000a0d2d7c12 */ /* 0x008fe2000f8e3cff */
[----:B------:R-:W-:Y:S01]  /*36c00*/  IMAD.SHL.U32 R13, R8, 0x8, RZ ;  /* 0x00000008080d7824 */ /* 0x000fe200078e00ff */
[----:B------:R-:W-:-:S02]  /*36c10*/  SHF.L.W.U32.HI R55, R54, 0x3, R54 ;  /* 0x0000000336377819 */ /* 0x000fc40000010e36 */
[----:B------:R-:W-:Y:S02]  /*36c20*/  LOP3.LUT R51, R40, R51, RZ, 0x3c, !PT ;  /* 0x0000003328337212 */ /* 0x000fe400078e3cff */
[----:B------:R-:W-:Y:S02]  /*36c30*/  SHF.L.W.U32.HI R58, R39, 0x5, R39 ;  /* 0x00000005273a7819 */ /* 0x000fe40000010e27 */
[----:B------:R-:W-:Y:S02]  /*36c40*/  LOP3.LUT R39, R37, UR9, RZ, 0x3c, !PT ;  /* 0x0000000925277c12 */ /* 0x000fe4000f8e3cff */
[C---:B------:R-:W-:Y:S02]  /*36c50*/  LOP3.LUT R37, R55.reuse, R52, R13, 0x96, !PT ;  /* 0x0000003437257212 */ /* 0x040fe400078e960d */
[----:B------:R-:W-:Y:S02]  /*36c60*/  LOP3.LUT R13, R55, R8, R51, 0x96, !PT ;  /* 0x00000008370d7212 */ /* 0x000fe400078e9633 */
[----:B------:R-:W-:-:S02]  /*36c70*/  SHF.L.W.U32.HI R52, R46, 0x5, R46 ;  /* 0x000000052e347819 */ /* 0x000fc40000010e2e */
[----:B------:R-:W-:Y:S02]  /*36c80*/  LOP3.LUT R40, R56, R51, RZ, 0x3c, !PT ;  /* 0x0000003338287212 */ /* 0x000fe400078e3cff */
[----:B------:R-:W-:Y:S02]  /*36c90*/  SHF.L.W.U32.HI R51, R47, 0x5, R47 ;  /* 0x000000052f337819 */ /* 0x000fe40000010e2f */
[----:B------:R-:W-:Y:S02]  /*36ca0*/  SHF.L.W.U32.HI R53, R49, 0x5, R49 ;  /* 0x0000000531357819 */ /* 0x000fe40000010e31 */
[----:B------:R-:W-:Y:S02]  /*36cb0*/  SHF.L.W.U32.HI R13, R13, 0x1, R13 ;  /* 0x000000010d0d7819 */ /* 0x000fe40000010e0d */
[----:B-1----:R-:W-:Y:S02]  /*36cc0*/  LOP3.LUT R57, R58, 0x2, R5, 0x96, !PT ;  /* 0x000000023a397812 */ /* 0x002fe400078e9605 */
[----:B----4-:R-:W-:-:S02]  /*36cd0*/  LOP3.LUT R52, R52, UR5, RZ, 0x3c, !PT ;  /* 0x0000000534347c12 */ /* 0x010fc4000f8e3cff */
[----:B------:R-:W-:Y:S02]  /*36ce0*/  LOP3.LUT R37, RZ, R37, RZ, 0x33, !PT ;  /* 0x00000025ff257212 */ /* 0x000fe400078e33ff */
[----:B------:R-:W-:Y:S02]  /*36cf0*/  LOP3.LUT R51, R51, R4, RZ, 0x3c, !PT ;  /* 0x0000000433337212 */ /* 0x000fe400078e3cff */
[----:B------:R-:W1:Y:S01]  /*36d00*/  LDC.64 R4, c[0x3][0x8] ;  /* 0x00c00200ff047b82 */ /* 0x000e620000000a00 */
[----:B------:R-:W-:Y:S01]  /*36d10*/  LOP3.LUT R49, R44, UR11, RZ, 0x3c, !PT ;  /* 0x0000000b2c317c12 */ /* 0x000fe2000f8e3cff */
[----:B------:R-:W-:Y:S01]  /*36d20*/  IMAD.SHL.U32 R56, R13, 0x80, RZ ;  /* 0x000000800d387824 */ /* 0x000fe200078e00ff */
[----:B------:R-:W-:Y:S01]  /*36d30*/  LOP3.LUT R53, R53, UR8, RZ, 0x3c, !PT ;  /* 0x0000000835357c12 */ /* 0x000fe2000f8e3cff */
[----:B------:R-:W3:Y:S01]  /*36d40*/  LDCU.128 UR8, c[0x3][0x30] ;  /* 0x00c00600ff0877ac */ /* 0x000ee20008000c00 */
[----:B------:R-:W-:Y:S02]  /*36d50*/  LOP3.LUT R54, R0, UR4, RZ, 0x3c, !PT ;  /* 0x0000000400367c12 */ /* 0x000fe4000f8e3cff */
[----:B------:R-:W-:-:S02]  /*36d60*/  LOP3.LUT R44, R52, R39, R57, 0x78, !PT ;  /* 0x00000027342c7212 */ /* 0x000fc400078e7839 */
[----:B------:R-:W-:Y:S02]  /*36d70*/  SHF.L.W.U32.HI R37, R37, 0x7, R37 ;  /* 0x0000000725257819 */ /* 0x000fe40000010e25 */
        /* <DEDUP_REMOVED lines=8> */
[----:B------:R-:W-:Y:S02]  /*36e00*/  LOP3.LUT R53, R41, R28, RZ, 0x3c, !PT ;  /* 0x0000001c29357212 */ /* 0x000fe400078e3cff */
[----:B------:R-:W-:Y:S02]  /*36e10*/  SHF.L.W.U32.HI R42, R42, 0xd, R42 ;  /* 0x0000000d2a2a7819 */ /* 0x000fe40000010e2a */
[----:B------:R-:W-:-:S02]  /*36e20*/  LOP3.LUT R56, R55, R54, R0, 0x6c, !PT ;  /* 0x0000003637387212 */ /* 0x000fc400078e6c00 */
[C---:B------:R-:W-:Y:S02]  /*36e30*/  LOP3.LUT R57, R47.reuse, R46, R57, 0xf6, !PT ;  /* 0x0000002e2f397212 */ /* 0x040fe400078ef639 */
[----:B------:R-:W-:Y:S02]  /*36e40*/  LOP3.LUT R50, R47, R52, R44, 0x6c, !PT ;  /* 0x000000342f327212 */ /* 0x000fe400078e6c2c */
[C---:B------:R-:W-:Y:S02]  /*36e50*/  LOP3.LUT R51, R55.reuse, R48, R51, 0xf6, !PT ;  /* 0x0000003037337212 */ /* 0x040fe400078ef633 */
[----:B------:R-:W-:Y:S01]  /*36e60*/  LOP3.LUT R54, R55, R54, R0, 0x9c, !PT ;  /* 0x0000003637367212 */ /* 0x000fe200078e9c00 */
[----:B------:R-:W-:Y:S01]  /*36e70*/  IMAD.SHL.U32 R55, R42, 0x8, RZ ;  /* 0x000000082a377824 */ /* 0x000fe200078e00ff */
[----:B------:R-:W-:Y:S02]  /*36e80*/  SHF.L.W.U32.HI R53, R53, 0x3, R53 ;  /* 0x0000000335357819 */ /* 0x000fe40000010e35 */
[----:B------:R-:W-:-:S02]  /*36e90*/  LOP3.LUT R47, R47, R52, R44, 0x9c, !PT ;  /* 0x000000342f2f7212 */ /* 0x000fc400078e9c2c */
[----:B------:R-:W-:Y:S02]  /*36ea0*/  SHF.L.W.U32.HI R52, R6, 0x5, R6 ;  /* 0x0000000506347819 */ /* 0x000fe40000010e06 */
[----:B------:R-:W-:Y:S02]  /*36eb0*/  LOP3.LUT R41, R7, UR7, RZ, 0x3c, !PT ;  /* 0x0000000707297c12 */ /* 0x000fe4000f8e3cff */
[----:B------:R-:W-:Y:S02]  /*36ec0*/  LOP3.LUT R43, R53, R42, R43, 0x96, !PT ;  /* 0x0000002a352b7212 */ /* 0x000fe400078e962b */
[----:B------:R-:W-:Y:S02]  /*36ed0*/  LOP3.LUT R7, R51, R0, RZ, 0x3c, !PT ;  /* 0x0000000033077212 */ /* 0x000fe400078e3cff */
[----:B------:R-:W-:Y:S02]  /*36ee0*/  LOP3.LUT R56, R53, R56, R55, 0x96, !PT ;  /* 0x0000003835387212 */ /* 0x000fe400078e9637 */
[----:B-1----:R-:W-:-:S02]  /*36ef0*/  LOP3.LUT R52, R52, R5, RZ, 0x3c, !PT ;  /* 0x0000000534347212 */ /* 0x002fc400078e3cff */
[----:B------:R-:W-:Y:S01]  /*36f00*/  LOP3.LUT R12, R12, UR6, RZ, 0x3c, !PT ;  /* 0x000000060c0c7c12 */ /* 0x000fe2000f8e3cff */
[----:B------:R-:W1:Y:S01]  /*36f10*/  LDCU.128 UR4, c[0x3][0x10] ;  /* 0x00c00200ff0477ac */ /* 0x000e620008000c00 */
[----:B------:R-:W-:Y:S02]  /*36f20*/  SHF.L.W.U32.HI R5, R38, 0xd, R38 ;  /* 0x0000000d26057819 */ /* 0x000fe40000010e26 */
[----:B------:R-:W-:Y:S02]  /*36f30*/  LOP3.LUT R55, R9, R4, RZ, 0x3c, !PT ;  /* 0x0000000409377212 */ /* 0x000fe400078e3cff */
[----:B------:R-:W-:Y:S02]  /*36f40*/  SHF.L.W.U32.HI R9, R43, 0x1, R43 ;  /* 0x000000012b097819 */ /* 0x000fe40000010e2b */
[----:B------:R-:W-:Y:S02]  /*36f50*/  LOP3.LUT R54, R54, R7, RZ, 0x3c, !PT ;  /* 0x0000000736367212 */ /* 0x000fe400078e3cff */
[----:B------:R-:W-:Y:S01]  /*36f60*/  LOP3.LUT R56, RZ, R56, RZ, 0x33, !PT ;  /* 0x00000038ff387212 */ /* 0x000fe200078e33ff */
        /* <DEDUP_REMOVED lines=24> */
[----:B------:R-:W-:Y:S01]  /*370f0*/  LOP3.LUT R28, R51, R5, R28, 0x96, !PT ;  /* 0x00000005331c7212 */ /* 0x000fe200078e961c */
[----:B------:R-:W-:Y:S01]  /*37100*/  IMAD.SHL.U32 R55, R41, 0x8, RZ ;  /* 0x0000000829377824 */ /* 0x000fe200078e00ff */
[----:B------:R-:W-:Y:S02]  /*37110*/  SHF.L.W.U32.HI R52, R52, 0x3, R52 ;  /* 0x0000000334347819 */ /* 0x000fe40000010e34 */
[----:B------:R-:W-:Y:S02]  /*37120*/  SHF.L.W.U32.HI R49, R48, 0xd, R48 ;  /* 0x0000000d30317819 */ /* 0x000fe40000010e30 */
[----:B------:R-:W-:-:S02]  /*37130*/  SHF.L.W.U32.HI R30, R45, 0xd, R45 ;  /* 0x0000000d2d1e7819 */ /* 0x000fc40000010e2d */
[----:B------:R-:W-:Y:S02]  /*37140*/  LOP3.LUT R45, R53, R12, RZ, 0x3c, !PT ;  /* 0x0000000c352d7212 */ /* 0x000fe400078e3cff */
[----:B------:R-:W-:Y:S02]  /*37150*/  LOP3.LUT R50, RZ, R50, RZ, 0x33, !PT ;  /* 0x00000032ff327212 */ /* 0x000fe400078e33ff */
[----:B------:R-:W-:Y:S02]  /*37160*/  SHF.L.W.U32.HI R28, R28, 0x1, R28 ;  /* 0x000000011c1c7819 */ /* 0x000fe40000010e1c */
[C---:B------:R-:W-:Y:S01]  /*37170*/  LOP3.LUT R12, R52.reuse, R41, R12, 0x96, !PT ;  /* 0x00000029340c7212 */ /* 0x040fe200078e960c */
[----:B------:R-:W-:Y:S01]  /*37180*/  IMAD.SHL.U32 R48, R49, 0x8, RZ ;  /* 0x0000000831307824 */ /* 0x000fe200078e00ff */
[----:B------:R-:W-:Y:S02]  /*37190*/  LOP3.LUT R27, R27, R10, RZ, 0x3c, !PT ;  /* 0x0000000a1b1b7212 */ /* 0x000fe400078e3cff */
[----:B------:R-:W-:-:S02]  /*371a0*/  LOP3.LUT R29, R52, R29, R55, 0x96, !PT ;  /* 0x0000001d341d7212 */ /* 0x000fc400078e9637 */
[----:B------:R-:W-:Y:S02]  /*371b0*/  SHF.L.W.U32.HI R45, R45, 0x3, R45 ;  /* 0x000000032d2d7819 */ /* 0x000fe40000010e2d */
[----:B------:R-:W-:Y:S01]  /*371c0*/  SHF.L.W.U32.HI R38, R50, 0x7, R50 ;  /* 0x0000000732267819 */ /* 0x000fe20000010e32 */
[----:B------:R-:W-:Y:S01]  /*371d0*/  IMAD.SHL.U32 R50, R28, 0x80, RZ ;  /* 0x000000801c327824 */ /* 0x000fe200078e00ff */
[----:B------:R-:W-:Y:S01]  /*371e0*/  SHF.L.W.U32.HI R12, R12, 0x1, R12 ;  /* 0x000000010c0c7819 */ /* 0x000fe20000010e0c */
[----:B------:R-:W-:Y:S01]  /*371f0*/  IMAD.SHL.U32 R53, R30, 0x8, RZ ;  /* 0x000000081e357824 */ /* 0x000fe200078e00ff */
[----:B------:R-:W-:Y:S02]  /*37200*/  LOP3.LUT R44, R57, R44, RZ, 0x3c, !PT ;  /* 0x0000002c392c7212 */ /* 0x000fe400078e3cff */
[----:B------:R-:W-:Y:S02]  /*37210*/  SHF.L.W.U32.HI R46, R27, 0x3, R27 ;  /* 0x000000031b2e7819 */ /* 0x000fe40000010e1b */
[----:B------:R-:W-:-:S02]  /*37220*/  LOP3.LUT R29, RZ, R29, RZ, 0x33, !PT ;  /* 0x0000001dff1d7212 */ /* 0x000fc400078e33ff */
[----:B------:R-:W-:Y:S02]  /*37230*/  LOP3.LUT R54, R45, R54, R48, 0x96, !PT ;  /* 0x000000362d367212 */ /* 0x000fe400078e9630 */
[----:B------:R-:W-:Y:S01]  /*37240*/  SHF.L.W.U32.HI R48, R14, 0xd, R14 ;  /* 0x0000000d0e307819 */ /* 0x000fe20000010e0e */
[----:B------:R-:W-:Y:S01]  /*37250*/  IMAD.SHL.U32 R14, R12, 0x80, RZ ;  /* 0x000000800c0e7824 */ /* 0x000fe200078e00ff */
[----:B------:R-:W-:Y:S02]  /*37260*/  LOP3.LUT R27, R38, R50, R51, 0x96, !PT ;  /* 0x00000032261b7212 */ /* 0x000fe400078e9633 */
[----:B------:R-:W-:Y:S02]  /*37270*/  LOP3.LUT R50, R46, R35, R53, 0x96, !PT ;  /* 0x000000232e327212 */ /* 0x000fe400078e9635 */
[----:B------:R-:W-:Y:S02]  /*37280*/  LOP3.LUT R47, R47, R44, RZ, 0x3c, !PT ;  /* 0x0000002c2f2f7212 */ /* 0x000fe400078e3cff */
[----:B------:R-:W-:-:S02]  /*37290*/  SHF.L.W.U32.HI R29, R29, 0x7, R29 ;  /* 0x000000071d1d7819 */ /* 0x000fc40000010e1d */
[----:B------:R-:W-:Y:S02]  /*372a0*/  LOP3.LUT R44, R45, R49, R44, 0x96, !PT ;  /* 0x000000312d2c7212 */ /* 0x000fe400078e962c */
[----:B------:R-:W-:Y:S01]  /*372b0*/  SHF.L.W.U32.HI R53, R6, 0xd, R6 ;  /* 0x0000000d06357819 */ /* 0x000fe20000010e06 */
[----:B------:R-:W-:Y:S01]  /*372c0*/  IMAD.SHL.U32 R51, R48, 0x8, RZ ;  /* 0x0000000830337824 */ /* 0x000fe200078e00ff */
[----:B------:R-:W-:Y:S02]  /*372d0*/  LOP3.LUT R14, R29, R14, R52, 0x96, !PT ;  /* 0x0000000e1d0e7212 */ /* 0x000fe400078e9634 */
[----:B------:R-:W-:Y:S02]  /*372e0*/  SHF.L.W.U32.HI R35, R47, 0x3, R47 ;  /* 0x000000032f237819 */ /* 0x000fe40000010e2f */
[----:B------:R-:W-:Y:S01]  /*372f0*/  SHF.L.W.U32.HI R52, R44, 0x1, R44 ;  /* 0x000000012c347819 */ /* 0x000fe20000010e2c */
[----:B------:R-:W-:Y:S01]  /*37300*/  IMAD.SHL.U32 R44, R53, 0x8, RZ ;  /* 0x00000008352c7824 */ /* 0x000fe200078e00ff */
[----:B------:R-:W-:-:S02]  /*37310*/  SHF.L.W.U32.HI R40, R40, 0x3, R40 ;  /* 0x0000000328287819 */ /* 0x000fc40000010e28 */
[----:B------:R-:W-:Y:S02]  /*37320*/  LOP3.LUT R54, RZ, R54, RZ, 0x33, !PT ;  /* 0x00000036ff367212 */ /* 0x000fe400078e33ff */
[----:B------:R-:W-:Y:S02]  /*37330*/  LOP3.LUT R43, R46, R30, R43, 0x96, !PT ;  /* 0x0000001e2e2b7212 */ /* 0x000fe400078e962b */
[C---:B------:R-:W-:Y:S01]  /*37340*/  LOP3.LUT R47, R35.reuse, R36, R51, 0x96, !PT ;  /* 0x00000024232f7212 */ /* 0x040fe200078e9633 */
[----:B------:R-:W-:Y:S01]  /*37350*/  IMAD.SHL.U32 R36, R52, 0x80, RZ ;  /* 0x0000008034247824 */ /* 0x000fe200078e00ff */
[----:B------:R-:W-:Y:S02]  /*37360*/  LOP3.LUT R51, R35, R48, R7, 0x96, !PT ;  /* 0x0000003023337212 */ /* 0x000fe400078e9607 */
[----:B------:R-:W-:Y:S02]  /*37370*/  LOP3.LUT R7, R40, R11, R44, 0x96, !PT ;  /* 0x0000000b28077212 */ /* 0x000fe400078e962c */
[----:B------:R-:W-:-:S02]  /*37380*/  SHF.L.W.U32.HI R6, R54, 0x7, R54 ;  /* 0x0000000736067819 */ /* 0x000fc40000010e36 */
[----:B------:R-:W-:Y:S02]  /*37390*/  SHF.L.W.U32.HI R44, R43, 0x1, R43 ;  /* 0x000000012b2c7819 */ /* 0x000fe40000010e2b */
[----:B------:R-:W-:Y:S02]  /*373a0*/  LOP3.LUT R50, RZ, R50, RZ, 0x33, !PT ;  /* 0x00000032ff327212 */ /* 0x000fe400078e33ff */
[----:B------:R-:W-:Y:S01]  /*373b0*/  LOP3.LUT R11, R6, R36, R45, 0x96, !PT ;  /* 0x00000024060b7212 */ /* 0x000fe200078e962d */
[----:B------:R-:W-:Y:S01]  /*373c0*/  IMAD.SHL.U32 R45, R44, 0x80, RZ ;  /* 0x000000802c2d7824 */ /* 0x000fe200078e00ff */
[----:B------:R-:W-:Y:S02]  /*373d0*/  SHF.L.W.U32.HI R43, R50, 0x7, R50 ;  /* 0x00000007322b7819 */ /* 0x000fe40000010e32 */
[----:B------:R-:W-:Y:S02]  /*373e0*/  LOP3.LUT R47, RZ, R47, RZ, 0x33, !PT ;  /* 0x0000002fff2f7212 */ /* 0x000fe400078e33ff */
[----:B------:R-:W-:-:S02]  /*373f0*/  SHF.L.W.U32.HI R36, R51, 0x1, R51 ;  /* 0x0000000133247819 */ /* 0x000fc40000010e33 */
[----:B------:R-:W-:Y:S02]  /*37400*/  LOP3.LUT R45, R43, R45, R46, 0x96, !PT ;  /* 0x0000002d2b2d7212 */ /* 0x000fe400078e962e */
[----:B------:R-:W-:Y:S02]  /*37410*/  SHF.L.W.U32.HI R51, R47, 0x7, R47 ;  /* 0x000000072f337819 */ /* 0x000fe40000010e2f */
[----:B------:R-:W-:Y:S02]  /*37420*/  LOP3.LUT R46, R40, R53, R10, 0x96, !PT ;  /* 0x00000035282e7212 */ /* 0x000fe400078e960a */
[----:B------:R-:W-:Y:S02]  /*37430*/  LOP3.LUT R42, R0, R9, R42, 0x96, !PT ;  /* 0x00000009002a7212 */ /* 0x000fe400078e962a */
[----:B------:R-:W-:Y:S01]  /*37440*/  LOP3.LUT R7, RZ, R7, RZ, 0x33, !PT ;  /* 0x00000007ff077212 */ /* 0x000fe200078e33ff */
[----:B------:R-:W-:Y:S01]  /*37450*/  IMAD.SHL.U32 R54, R36, 0x80, RZ ;  /* 0x0000008024367824 */ /* 0x000fe200078e00ff */
[----:B------:R-:W-:-:S02]  /*37460*/  LOP3.LUT R49, R6, R52, R49, 0x96, !PT ;  /* 0x0000003406317212 */ /* 0x000fc400078e9631 */
[----:B------:R-:W-:Y:S02]  /*37470*/  SHF.L.W.U32.HI R47, R52, 0xd, R52 ;  /* 0x0000000d342f7819 */ /* 0x000fe40000010e34 */
[----:B------:R-:W-:Y:S02]  /*37480*/  SHF.L.W.U32.HI R50, R46, 0x1, R46 ;  /* 0x000000012e327819 */ /* 0x000fe40000010e2e */
[----:B------:R-:W-:Y:S02]  /*37490*/  LOP3.LUT R52, R51, R36, R48, 0x96, !PT ;  /* 0x0000002433347212 */ /* 0x000fe400078e9630 */
        /* <DEDUP_REMOVED lines=14> */
[----:B------:R-:W-:Y:S01]  /*37580*/  SHF.L.W.U32.HI R55, R52, 0x5, R52 ;  /* 0x0000000534377819 */ /* 0x000fe20000010e34 */
[----:B------:R-:W-:Y:S01]  /*37590*/  IMAD.SHL.U32 R52, R46, 0x8, RZ ;  /* 0x000000082e347824 */ /* 0x000fe200078e00ff */
[----:B------:R-:W-:Y:S02]  /*375a0*/  LOP3.LUT R9, R48, R46, R9, 0x96, !PT ;  /* 0x0000002e30097212 */ /* 0x000fe400078e9609 */
[----:B------:R-:W-:Y:S02]  /*375b0*/  LOP3.LUT R35, R29, R12, R41, 0x96, !PT ;  /* 0x0000000c1d237212 */ /* 0x000fe400078e9629 */
[----:B------:R-:W-:Y:S02]  /*375c0*/  LOP3.LUT R41, R50, R47, R44, 0x96, !PT ;  /* 0x0000002f32297212 */ /* 0x000fe400078e962c */
[----:B------:R-:W-:-:S02]  /*375d0*/  SHF.L.W.U32.HI R9, R9, 0x1, R9 ;  /* 0x0000000109097819 */ /* 0x000fc40000010e09 */
[----:B------:R-:W-:Y:S02]  /*375e0*/  LOP3.LUT R30, R48, R52, R55, 0x96, !PT ;  /* 0x00000034301e7212 */ /* 0x000fe400078e9637 */
[C---:B------:R-:W-:Y:S02]  /*375f0*/  LOP3.LUT R5, R38.reuse, R28, R5, 0x96, !PT ;  /* 0x0000001c26057212 */ /* 0x040fe400078e9605 */
[----:B------:R-:W-:Y:S02]  /*37600*/  SHF.L.W.U32.HI R44, R38, 0xd, R38 ;  /* 0x0000000d262c7819 */ /* 0x000fe40000010e26 */
[----:B------:R-:W-:Y:S02]  /*37610*/  SHF.L.W.U32.HI R38, R41, 0x1, R41 ;  /* 0x0000000129267819 */ /* 0x000fe40000010e29 */
[----:B------:R-:W-:Y:S01]  /*37620*/  SHF.L.W.U32.HI R41, R49, 0x7, R49 ;  /* 0x0000000731297819 */ /* 0x000fe20000010e31 */
[----:B------:R-:W-:Y:S01]  /*37630*/  IMAD.SHL.U32 R49, R9, 0x80, RZ ;  /* 0x0000008009317824 */ /* 0x000fe200078e00ff */
[----:B------:R-:W-:-:S02]  /*37640*/  SHF.L.W.U32.HI R52, R29, 0x3, R29 ;  /* 0x000000031d347819 */ /* 0x000fc40000010e1d */
[----:B------:R-:W-:Y:S02]  /*37650*/  SHF.L.W.U32.HI R29, R30, 0x7, R30 ;  /* 0x000000071e1d7819 */ /* 0x000fe40000010e1e */
[----:B------:R-:W-:Y:S02]  /*37660*/  SHF.L.W.U32.HI R27, R27, 0x16, R27 ;  /* 0x000000161b1b7819 */ /* 0x000fe40000010e1b */
[----:B------:R-:W-:Y:S02]  /*37670*/  LOP3.LUT R30, R37, R13, R8, 0x96, !PT ;  /* 0x0000000d251e7212 */ /* 0x000fe400078e9608 */
[----:B------:R-:W-:Y:S02]  /*37680*/  LOP3.LUT R8, R29, R49, R48, 0x96, !PT ;  /* 0x000000311d087212 */ /* 0x000fe400078e9630 */
[----:B------:R-:W-:Y:S02]  /*37690*/  SHF.L.W.U32.HI R49, R14, 0x16, R14 ;  /* 0x000000160e317819 */ /* 0x000fe40000010e0e */
[----:B------:R-:W-:-:S02]  /*376a0*/  SHF.L.W.U32.HI R40, R40, 0x16, R40 ;  /* 0x0000001628287819 */ /* 0x000fc40000010e28 */
[----:B------:R-:W-:Y:S01]  /*376b0*/  SHF.L.W.U32.HI R27, R27, 0xd, R27 ;  /* 0x0000000d1b1b7819 */ /* 0x000fe20000010e1b */
[----:B------:R-:W-:Y:S01]  /*376c0*/  IMAD.SHL.U32 R54, R44, 0x8, RZ ;  /* 0x000000082c367824 */ /* 0x000fe200078e00ff */
[----:B------:R-:W-:Y:S01]  /*376d0*/  LOP3.LUT R14, R52, R44, R51, 0x96, !PT ;  /* 0x0000002c340e7212 */ /* 0x000fe200078e9633 */
[----:B------:R-:W-:Y:S01]  /*376e0*/  IMAD.SHL.U32 R53, R38, 0x80, RZ ;  /* 0x0000008026357824 */ /* 0x000fe200078e00ff */
[----:B------:R-:W-:Y:S01]  /*376f0*/  SHF.L.W.U32.HI R48, R40, 0x3, R40 ;  /* 0x0000000328307819 */ /* 0x000fe20000010e28 */
[----:B------:R-:W-:Y:S01]  /*37700*/  IMAD.SHL.U32 R40, R27, 0x8, RZ ;  /* 0x000000081b287824 */ /* 0x000fe200078e00ff */
[----:B------:R-:W-:Y:S02]  /*37710*/  SHF.L.W.U32.HI R14, R14, 0x1, R14 ;  /* 0x000000010e0e7819 */ /* 0x000fe40000010e0e */
[----:B------:R-:W-:Y:S02]  /*37720*/  SHF.L.W.U32.HI R39, R39, 0x16, R39 ;  /* 0x0000001627277819 */ /* 0x000fe40000010e27 */
[----:B------:R-:W-:-:S02]  /*37730*/  LOP3.LUT R37, R52, R54, R37, 0x96, !PT ;  /* 0x0000003634257212 */ /* 0x000fc400078e9625 */
[----:B------:R-:W-:Y:S01]  /*37740*/  LOP3.LUT R50, R41, R53, R50, 0x96, !PT ;  /* 0x0000003529327212 */ /* 0x000fe200078e9632 */
[----:B------:R-:W-:Y:S01]  /*37750*/  IMAD.SHL.U32 R53, R14, 0x80, RZ ;  /* 0x000000800e357824 */ /* 0x000fe200078e00ff */
[C---:B------:R-:W-:Y:S02]  /*37760*/  LOP3.LUT R49, R48.reuse, R27, R49, 0x96, !PT ;  /* 0x0000001b30317212 */ /* 0x040fe400078e9631 */
[----:B------:R-:W-:Y:S02]  /*37770*/  LOP3.LUT R39, R48, R40, R39, 0x96, !PT ;  /* 0x0000002830277212 */ /* 0x000fe400078e9627 */
[----:B------:R-:W-:Y:S02]  /*37780*/  SHF.L.W.U32.HI R51, R37, 0x7, R37 ;  /* 0x0000000725337819 */ /* 0x000fe40000010e25 */
[----:B------:R-:W-:Y:S02]  /*37790*/  SHF.L.W.U32.HI R40, R49, 0x1, R49 ;  /* 0x0000000131287819 */ /* 0x000fe40000010e31 */
[----:B------:R-:W-:-:S02]  /*377a0*/  SHF.L.W.U32.HI R4, R4, 0x16, R4 ;  /* 0x0000001604047819 */ /* 0x000fc40000010e04 */
[----:B------:R-:W-:Y:S02]  /*377b0*/  SHF.L.W.U32.HI R49, R39, 0x7, R39 ;  /* 0x0000000727317819 */ /* 0x000fe40000010e27 */
[----:B------:R-:W-:Y:S02]  /*377c0*/  LOP3.LUT R53, R51, R53, R52, 0x96, !PT ;  /* 0x0000003533357212 */ /* 0x000fe400078e9634 */
[----:B------:R-:W-:Y:S02]  /*377d0*/  LOP3.LUT R39, R41, R38, R47, 0x96, !PT ;  /* 0x0000002629277212 */ /* 0x000fe400078e962f */
[----:B------:R-:W-:Y:S02]  /*377e0*/  SHF.L.W.U32.HI R56, R30, 0x5, R30 ;  /* 0x000000051e387819 */ /* 0x000fe40000010e1e */
[----:B0-----:R-:W-:Y:S02]  /*377f0*/  LOP3.LUT R47, R42, UR22, RZ, 0x3c, !PT ;  /* 0x000000162a2f7c12 */ /* 0x001fe4000f8e3cff */
[----:B------:R-:W-:-:S02]  /*37800*/  LOP3.LUT R46, R29, R9, R46, 0x96, !PT ;  /* 0x000000091d2e7212 */ /* 0x000fc400078e962e */
[----:B------:R-:W-:Y:S02]  /*37810*/  LOP3.LUT R42, R51, UR23, RZ, 0x3c, !PT ;  /* 0x00000017332a7c12 */ /* 0x000fe4000f8e3cff */
[----:B--2---:R-:W-:Y:S02]  /*37820*/  LOP3.LUT R30, R4, UR15, RZ, 0x3c, !PT ;  /* 0x0000000f041e7c12 */ /* 0x004fe4000f8e3cff */
[----:B-1----:R-:W-:Y:S02]  /*37830*/  LOP3.LUT R29, R29, UR7, RZ, 0x3c, !PT ;  /* 0x000000071d1d7c12 */ /* 0x002fe4000f8e3cff */
[----:B------:R-:W-:Y:S02]  /*37840*/  SHF.L.W.U32.HI R53, R53, 0x16, R53 ;  /* 0x0000001635357819 */ /* 0x000fe40000010e35 */
[----:B------:R-:W-:Y:S02]  /*37850*/  SHF.L.W.U32.HI R45, R45, 0x16, R45 ;  /* 0x000000162d2d7819 */ /* 0x000fe40000010e2d */
[----:B---3--:R-:W-:Y:S01]  /*37860*/  LOP3.LUT R37, R28, UR11, RZ, 0x3c, !PT ;  /* 0x0000000b1c257c12 */ /* 0x008fe2000f8e3cff */
[----:B------:R-:W-:Y:S01]  /*37870*/  IMAD.SHL.U32 R28, R40, 0x80, RZ ;  /* 0x00000080281c7824 */ /* 0x000fe200078e00ff */
[----:B------:R-:W-:-:S02]  /*37880*/  LOP3.LUT R60, R42, R30, R29, 0x78, !PT ;  /* 0x0000001e2a3c7212 */ /* 0x000fc400078e781d */
[----:B------:R-:W-:Y:S02]  /*37890*/  LOP3.LUT R44, R51, R14, R44, 0x96, !PT ;  /* 0x0000000e332c7212 */ /* 0x000fe400078e962c */
[----:B------:R-:W-:Y:S02]  /*378a0*/  SHF.L.W.U32.HI R52, R50, 0x16, R50 ;  /* 0x0000001632347819 */ /* 0x000fe40000010e32 */
[----:B------:R-:W-:Y:S02]  /*378b0*/  LOP3.LUT R51, R53, UR20, RZ, 0x3c, !PT ;  /* 0x0000001435337c12 */ /* 0x000fe4000f8e3cff */
[----:B------:R-:W-:Y:S02]  /*378c0*/  LOP3.LUT R56, R56, UR4, RZ, 0x3c, !PT ;  /* 0x0000000438387c12 */ /* 0x000fe4000f8e3cff */
        /* <DEDUP_REMOVED lines=8> */
[----:B------:R-:W-:Y:S02]  /*37950*/  LOP3.LUT R48, R49, R40, R27, 0x96, !PT ;  /* 0x0000002831307212 */ /* 0x000fe400078e961b */
[----:B------:R-:W-:Y:S02]  /*37960*/  LOP3.LUT R8, R51, R45, R56, 0x78, !PT ;  /* 0x0000002d33087212 */ /* 0x000fe400078e7838 */
[----:B------:R-:W-:Y:S01]  /*37970*/  LOP3.LUT R54, R54, UR5, RZ, 0x3c, !PT ;  /* 0x0000000536367c12 */ /* 0x000fe2000f8e3cff */
[----:B------:R-:W0:Y:S01]  /*37980*/  LDCU.128 UR4, c[0x3][0x20] ;  /* 0x00c00400ff0477ac */ /* 0x000e220008000c00 */
[----:B------:R-:W-:Y:S02]  /*37990*/  LOP3.LUT R5, R37, R42, R29, 0x1e, !PT ;  /* 0x0000002a25057212 */ /* 0x000fe400078e1e1d */
[----:B------:R-:W-:Y:S02]  /*379a0*/  LOP3.LUT R49, R49, UR14, RZ, 0x3c, !PT ;  /* 0x0000000e31317c12 */ /* 0x000fe4000f8e3cff */
[----:B------:R-:W-:-:S02]  /*379b0*/  LOP3.LUT R42, R30, R29, RZ, 0x3c, !PT ;  /* 0x0000001d1e2a7212 */ /* 0x000fc400078e3cff */
[----:B------:R-:W-:Y:S01]  /*379c0*/  LOP3.LUT R52, R43, UR21, RZ, 0x3c, !PT ;  /* 0x000000152b347c12 */ /* 0x000fe2000f8e3cff */
[----:B------:R-:W1:Y:S01]  /*379d0*/  LDCU.128 UR20, c[0x3][0x70] ;  /* 0x00c00e00ff1477ac */ /* 0x000e620008000c00 */
[----:B------:R-:W-:Y:S02]  /*379e0*/  LOP3.LUT R45, R8, R45, R41, 0x96, !PT ;  /* 0x0000002d082d7212 */ /* 0x000fe400078e9629 */
[----:B------:R-:W-:Y:S02]  /*379f0*/  SHF.L.W.U32.HI R28, R28, 0x16, R28 ;  /* 0x000000161c1c7819 */ /* 0x000fe40000010e1c */
[----:B------:R-:W-:Y:S02]  /*37a00*/  LOP3.LUT R43, R47, R49, R4, 0x78, !PT ;  /* 0x000000312f2b7212 */ /* 0x000fe400078e7804 */
[----:B------:R-:W-:Y:S02]  /*37a10*/  LOP3.LUT R27, R41, R51, R56, 0x1e, !PT ;  /* 0x00000033291b7212 */ /* 0x000fe400078e1e38 */
[----:B------:R-:W-:-:S02]  /*37a20*/  LOP3.LUT R51, R5, R42, R60, 0x6c, !PT ;  /* 0x0000002a05337212 */ /* 0x000fc400078e6c3c */
[C---:B------:R-:W-:Y:S02]  /*37a30*/  LOP3.LUT R29, R5.reuse, R30, R29, 0xf6, !PT ;  /* 0x0000001e051d7212 */ /* 0x040fe400078ef61d */
[----:B------:R-:W-:Y:S02]  /*37a40*/  LOP3.LUT R42, R5, R42, R60, 0x9c, !PT ;  /* 0x0000002a052a7212 */ /* 0x000fe400078e9c3c */
[----:B------:R-:W-:Y:S01]  /*37a50*/  LOP3.LUT R13, R13, UR9, RZ, 0x3c, !PT ;  /* 0x000000090d0d7c12 */ /* 0x000fe2000f8e3cff */
[----:B------:R-:W2:Y:S01]  /*37a60*/  LDCU.128 UR8, c[0x3][0x40] ;  /* 0x00c00800ff0877ac */ /* 0x000ea20008000c00 */
[----:B------:R-:W-:Y:S02]  /*37a70*/  LOP3.LUT R5, R45, R56, RZ, 0x3c, !PT ;  /* 0x000000382d057212 */ /* 0x000fe400078e3cff */
[----:B------:R-:W-:Y:S01]  /*37a80*/  LOP3.LUT R41, R28, UR13, RZ, 0x3c, !PT ;  /* 0x0000000d1c297c12 */ /* 0x000fe2000f8e3cff */
[----:B------:R-:W3:Y:S01]  /*37a90*/  LDCU.128 UR12, c[0x3][0x50] ;  /* 0x00c00a00ff0c77ac */ /* 0x000ee20008000c00 */
[----:B------:R-:W-:-:S02]  /*37aa0*/  LOP3.LUT R58, R50, R47, R4, 0x1e, !PT ;  /* 0x0000002f323a7212 */ /* 0x000fc400078e1e04 */
[----:B------:R-:W-:Y:S02]  /*37ab0*/  LOP3.LUT R37, R43, R49, R50, 0x96, !PT ;  /* 0x000000312b257212 */ /* 0x000fe400078e9632 */
[C---:B------:R-:W-:Y:S02]  /*37ac0*/  LOP3.LUT R47, R27.reuse, R45, R56, 0xf6, !PT ;  /* 0x0000002d1b2f7212 */ /* 0x040fe400078ef638 */
[----:B------:R-:W-:Y:S02]  /*37ad0*/  LOP3.LUT R28, R27, R5, R8, 0x6c, !PT ;  /* 0x000000051b1c7212 */ /* 0x000fe400078e6c08 */
[--C-:B------:R-:W-:Y:S02]  /*37ae0*/  LOP3.LUT R50, R52, R41, R54.reuse, 0x78, !PT ;  /* 0x0000002934327212 */ /* 0x100fe400078e7836 */
[----:B------:R-:W-:Y:S02]  /*37af0*/  LOP3.LUT R53, R13, R52, R54, 0x1e, !PT ;  /* 0x000000340d357212 */ /* 0x000fe400078e1e36 */
[----:B------:R-:W-:-:S02]  /*37b00*/  LOP3.LUT R27, R27, R5, R8, 0x9c, !PT ;  /* 0x000000051b1b7212 */ /* 0x000fc400078e9c08 */
[----:B------:R-:W-:Y:S02]  /*37b10*/  LOP3.LUT R52, R37, R4, RZ, 0x3c, !PT ;  /* 0x0000000425347212 */ /* 0x000fe400078e3cff */
[----:B------:R-:W-:Y:S02]  /*37b20*/  LOP3.LUT R56, R58, R37, R4, 0xf6, !PT ;  /* 0x000000253a387212 */ /* 0x000fe400078ef604 */
[----:B------:R-:W4:Y:S01]  /*37b30*/  LDC.64 R4, c[0x3][RZ] ;  /* 0x00c00000ff047b82 */ /* 0x000f220000000a00 */
[----:B------:R-:W-:Y:S02]  /*37b40*/  LOP3.LUT R41, R50, R41, R13, 0x96, !PT ;  /* 0x0000002932297212 */ /* 0x000fe400078e960d */
[----:B------:R-:W-:Y:S02]  /*37b50*/  SHF.L.W.U32.HI R49, R39, 0x5, R39 ;  /* 0x0000000527317819 */ /* 0x000fe40000010e27 */
[----:B0-----:R-:W-:Y:S02]  /*37b60*/  LOP3.LUT R39, R38, UR7, RZ, 0x3c, !PT ;  /* 0x0000000726277c12 */ /* 0x001fe4000f8e3cff */
[----:B------:R-:W-:-:S02]  /*37b70*/  LOP3.LUT R38, R41, R54, RZ, 0x3c, !PT ;  /* 0x0000003629267212 */ /* 0x000fc400078e3cff */
[----:B------:R-:W-:Y:S02]  /*37b80*/  LOP3.LUT R8, R47, R8, RZ, 0x3c, !PT ;  /* 0x000000082f087212 */ /* 0x000fe400078e3cff */
[-CC-:B------:R-:W-:Y:S02]  /*37b90*/  LOP3.LUT R13, R58, R52.reuse, R43.reuse, 0x6c, !PT ;  /* 0x000000343a0d7212 */ /* 0x180fe400078e6c2b */
[----:B------:R-:W-:Y:S02]  /*37ba0*/  LOP3.LUT R47, R36, UR4, RZ, 0x3c, !PT ;  /* 0x00000004242f7c12 */ /* 0x000fe4000f8e3cff */
[----:B------:R-:W-:Y:S02]  /*37bb0*/  LOP3.LUT R52, R58, R52, R43, 0x9c, !PT ;  /* 0x000000343a347212 */ /* 0x000fe400078e9c2b */
[C---:B------:R-:W-:Y:S02]  /*37bc0*/  LOP3.LUT R55, R53.reuse, R41, R54, 0xf6, !PT ;  /* 0x0000002935377212 */ /* 0x040fe400078ef636 */
[----:B------:R-:W-:-:S02]  /*37bd0*/  LOP3.LUT R36, R53, R38, R50, 0x6c, !PT ;  /* 0x0000002635247212 */ /* 0x000fc400078e6c32 */
[----:B------:R-:W-:Y:S02]  /*37be0*/  LOP3.LUT R43, R56, R43, RZ, 0x3c, !PT ;  /* 0x0000002b382b7212 */ /* 0x000fe400078e3cff */
[----:B------:R-:W-:Y:S02]  /*37bf0*/  LOP3.LUT R53, R53, R38, R50, 0x9c, !PT ;  /* 0x0000002635357212 */ /* 0x000fe400078e9c32 */
[----:B------:R-:W-:Y:S02]  /*37c00*/  SHF.L.W.U32.HI R38, R10, 0x16, R10 ;  /* 0x000000160a267819 */ /* 0x000fe40000010e0a */
[----:B------:R-:W-:Y:S02]  /*37c10*/  LOP3.LUT R12, R12, UR6, RZ, 0x3c, !PT ;  /* 0x000000060c0c7c12 */ /* 0x000fe4000f8e3cff */
[----:B------:R-:W-:Y:S01]  /*37c20*/  LOP3.LUT R49, R49, UR5, RZ, 0x3c, !PT ;  /* 0x0000000531317c12 */ /* 0x000fe2000f8e3cff */
[----:B------:R-:W0:Y:S01]  /*37c30*/  LDCU.128 UR4, c[0x3][0x60] ;  /* 0x00c00c00ff0477ac */ /* 0x000e220008000c00 */
[----:B------:R-:W-:-:S02]  /*37c40*/  SHF.L.W.U32.HI R11, R11, 0x16, R11 ;  /* 0x000000160b0b7819 */ /* 0x000fc40000010e0b */
[----:B------:R-:W-:Y:S02]  /*37c50*/  SHF.L.W.U32.HI R10, R45, 0xd, R45 ;  /* 0x0000000d2d0a7819 */ /* 0x000fe40000010e2d */
[----:B------:R-:W-:Y:S02]  /*37c60*/  LOP3.LUT R54, R52, R43, RZ, 0x3c, !PT ;  /* 0x0000002b34367212 */ /* 0x000fe400078e3cff */
[----:B--2---:R-:W-:Y:S01]  /*37c70*/  LOP3.LUT R45, R11, UR10, RZ, 0x3c, !PT ;  /* 0x0000000a0b2d7c12 */ /* 0x004fe2000f8e3cff */
[----:B------:R-:W-:Y:S01]  /*37c80*/  IMAD.SHL.U32 R11, R10, 0x8, RZ ;  /* 0x000000080a0b7824 */ /* 0x000fe200078e00ff */
[----:B------:R-:W-:Y:S02]  /*37c90*/  SHF.L.W.U32.HI R54, R54, 0x3, R54 ;  /* 0x0000000336367819 */ /* 0x000fe40000010e36 */
[----:B------:R-:W-:Y:S02]  /*37ca0*/  SHF.L.W.U32.HI R56, R35, 0x5, R35 ;  /* 0x0000000523387819 */ /* 0x000fe40000010e23 */
[----:B------:R-:W-:-:S02]  /*37cb0*/  LOP3.LUT R35, R54, R51, R11, 0x96, !PT ;  /* 0x0000003336237212 */ /* 0x000fc400078e960b */
[----:B------:R-:W-:Y:S02]  /*37cc0*/  LOP3.LUT R55, R55, R50, RZ, 0x3c, !PT ;  /* 0x0000003237377212 */ /* 0x000fe400078e3cff */
[----:B----4-:R-:W-:Y:S02]  /*37cd0*/  LOP3.LUT R51, R56, 0x3, R5, 0x96, !PT ;  /* 0x0000000338337812 */ /* 0x010fe400078e9605 */
[----:B------:R-:W-:Y:S02]  /*37ce0*/  SHF.L.W.U32.HI R5, R46, 0x5, R46 ;  /* 0x000000052e057819 */ /* 0x000fe40000010e2e */
[----:B------:R-:W-:Y:S02]  /*37cf0*/  SHF.L.W.U32.HI R56, R44, 0x5, R44 ;  /* 0x000000052c387819 */ /* 0x000fe40000010e2c */
[----:B------:R-:W-:Y:S02]  /*37d00*/  LOP3.LUT R11, R54, R10, R55, 0x96, !PT ;  /* 0x0000000a360b7212 */ /* 0x000fe400078e9637 */
[----:B------:R-:W-:-:S02]  /*37d10*/  LOP3.LUT R50, R5, R4, RZ, 0x3c, !PT ;  /* 0x0000000405327212 */ /* 0x000fc400078e3cff */
[----:B------:R-:W2:Y:S01]  /*37d20*/  LDC.64 R4, c[0x3][0x8] ;  /* 0x00c00200ff047b82 */ /* 0x000ea20000000a00 */
[----:B------:R-:W-:Y:S02]  /*37d30*/  LOP3.LUT R38, R38, UR9, RZ, 0x3c, !PT ;  /* 0x0000000926267c12 */ /* 0x000fe4000f8e3cff */
[----:B0-----:R-:W-:Y:S02]  /*37d40*/  LOP3.LUT R56, R56, UR5, RZ, 0x3c, !PT ;  /* 0x0000000538387c12 */ /* 0x001fe4000f8e3cff */
[----:B------:R-:W-:Y:S02]  /*37d50*/  SHF.L.W.U32.HI R11, R11, 0x1, R11 ;  /* 0x000000010b0b7819 */ /* 0x000fe40000010e0b */
[----:B------:R-:W-:Y:S02]  /*37d60*/  SHF.L.W.U32.HI R52, R48, 0x5, R48 ;  /* 0x0000000530347819 */ /* 0x000fe40000010e30 */
[----:B------:R-:W-:Y:S02]  /*37d70*/  LOP3.LUT R35, RZ, R35, RZ, 0x33, !PT ;  /* 0x00000023ff237212 */ /* 0x000fe400078e33ff */
[----:B------:R-:W-:-:S02]  /*37d80*/  LOP3.LUT R48, R40, UR11, RZ, 0x3c, !PT ;  /* 0x0000000b28307c12 */ /* 0x000fc4000f8e3cff */
[----:B------:R-:W-:Y:S01]  /*37d90*/  LOP3.LUT R40, R53, R55, RZ, 0x3c, !PT ;  /* 0x0000003735287212 */ /* 0x000fe200078e3cff */
[----:B------:R-:W-:Y:S01]  /*37da0*/  IMAD.SHL.U32 R55, R11, 0x80, RZ ;  /* 0x000000800b377824 */ /* 0x000fe200078e00ff */
[-C--:B------:R-:W-:Y:S02]  /*37db0*/  LOP3.LUT R44, R56, R38.reuse, R51, 0x78, !PT ;  /* 0x00000026382c7212 */ /* 0x080fe400078e7833 */
[----:B------:R-:W-:Y:S01]  /*37dc0*/  LOP3.LUT R52, R52, UR8, RZ, 0x3c, !PT ;  /* 0x0000000834347c12 */ /* 0x000fe2000f8e3cff */
[----:B------:R-:W0:Y:S01]  /*37dd0*/  LDCU.128 UR8, c[0x3][0x30] ;  /* 0x00c00600ff0877ac */ /* 0x000e220008000c00 */
[----:B------:R-:W-:Y:S02]  /*37de0*/  LOP3.LUT R53, R0, UR4, RZ, 0x3c, !PT ;  /* 0x0000000400357c12 */ /* 0x000fe4000f8e3cff */
[----:B------:R-:W-:Y:S02]  /*37df0*/  SHF.L.W.U32.HI R35, R35, 0x7, R35 ;  /* 0x0000000723237819 */ /* 0x000fe40000010e23 */
[----:B------:R-:W-:-:S02]  /*37e00*/  LOP3.LUT R46, R44, R38, R49, 0x96, !PT ;  /* 0x000000262c2e7212 */ /* 0x000fc400078e9631 */
[----:B------:R-:W-:Y:S02]  /*37e10*/  LOP3.LUT R0, R53, R52, R50, 0x78, !PT ;  /* 0x0000003435007212 */ /* 0x000fe400078e7832 */
[----:B------:R-:W-:Y:S02]  /*37e20*/  LOP3.LUT R38, R35, R55, R54, 0x96, !PT ;  /* 0x0000003723267212 */ /* 0x000fe400078e9636 */
[----:B------:R-:W-:Y:S02]  /*37e30*/  LOP3.LUT R55, R49, R56, R51, 0x1e, !PT ;  /* 0x0000003831377212 */ /* 0x000fe400078e1e33 */
[----:B------:R-:W-:Y:S02]  /*37e40*/  LOP3.LUT R29, R29, R60, RZ, 0x3c, !PT ;  /* 0x0000003c1d1d7212 */ /* 0x000fe400078e3cff */
[----:B------:R-:W-:Y:S02]  /*37e50*/  LOP3.LUT R54, R46, R51, RZ, 0x3c, !PT ;  /* 0x000000332e367212 */ /* 0x000fe400078e3cff */
[----:B------:R-:W-:-:S02]  /*37e60*/  LOP3.LUT R53, R47, R53, R50, 0x1e, !PT ;  /* 0x000000352f357212 */ /* 0x000fc400078e1e32 */
[----:B------:R-:W-:Y:S02]  /*37e70*/  LOP3.LUT R49, R0, R52, R47, 0x96, !PT ;  /* 0x0000003400317212 */ /* 0x000fe400078e962f */
[C---:B------:R-:W-:Y:S02]  /*37e80*/  LOP3.LUT R57, R55.reuse, R46, R51, 0xf6, !PT ;  /* 0x0000002e37397212 */ /* 0x040fe400078ef633 */
[CCC-:B------:R-:W-:Y:S02]  /*37e90*/  LOP3.LUT R51, R55.reuse, R54.reuse, R44.reuse, 0x6c, !PT ;  /* 0x0000003637337212 */ /* 0x1c0fe400078e6c2c */
[----:B------:R-:W-:Y:S02]  /*37ea0*/  LOP3.LUT R47, R55, R54, R44, 0x9c, !PT ;  /* 0x00000036372f7212 */ /* 0x000fe400078e9c2c */
[----:B------:R-:W-:Y:S02]  /*37eb0*/  LOP3.LUT R42, R42, R29, RZ, 0x3c, !PT ;  /* 0x0000001d2a2a7212 */ /* 0x000fe400078e3cff */
[----:B------:R-:W-:-:S02]  /*37ec0*/  LOP3.LUT R54, R49, R50, RZ, 0x3c, !PT ;  /* 0x0000003231367212 */ /* 0x000fc400078e3cff */
[----:B------:R-:W-:Y:S02]  /*37ed0*/  SHF.L.W.U32.HI R41, R41, 0xd, R41 ;  /* 0x0000000d29297819 */ /* 0x000fe40000010e29 */
[----:B------:R-:W-:Y:S02]  /*37ee0*/  LOP3.LUT R55, R53, R49, R50, 0xf6, !PT ;  /* 0x0000003135377212 */ /* 0x000fe400078ef632 */
[----:B------:R-:W-:Y:S02]  /*37ef0*/  LOP3.LUT R50, R6, UR7, RZ, 0x3c, !PT ;  /* 0x0000000706327c12 */ /* 0x000fe4000f8e3cff */
[----:B------:R-:W-:Y:S02]  /*37f00*/  SHF.L.W.U32.HI R6, R7, 0x5, R7 ;  /* 0x0000000507067819 */ /* 0x000fe40000010e07 */
[----:B------:R-:W-:Y:S02]  /*37f10*/  LOP3.LUT R44, R57, R44, RZ, 0x3c, !PT ;  /* 0x0000002c392c7212 */ /* 0x000fe400078e3cff */
[----:B------:R-:W-:Y:S01]  /*37f20*/  SHF.L.W.U32.HI R52, R42, 0x3, R42 ;  /* 0x000000032a347819 */ /* 0x000fe20000010e2a */
[----:B------:R-:W-:Y:S01]  /*37f30*/  IMAD.SHL.U32 R42, R41, 0x8, RZ ;  /* 0x00000008292a7824 */ /* 0x000fe200078e00ff */
[----:B------:R-:W-:-:S02]  /*37f40*/  LOP3.LUT R57, R53, R54, R0, 0x6c, !PT ;  /* 0x0000003635397212 */ /* 0x000fc400078e6c00 */
[----:B------:R-:W-:Y:S02]  /*37f50*/  LOP3.LUT R54, R53, R54, R0, 0x9c, !PT ;  /* 0x0000003635367212 */ /* 0x000fe400078e9c00 */
[----:B--2---:R-:W-:Y:S02]  /*37f60*/  LOP3.LUT R53, R6, R5, RZ, 0x3c, !PT ;  /* 0x0000000506357212 */ /* 0x004fe400078e3cff */
[----:B------:R-:W-:Y:S02]  /*37f70*/  LOP3.LUT R5, R52, R41, R43, 0x96, !PT ;  /* 0x0000002934057212 */ /* 0x000fe400078e962b */
[----:B------:R-:W-:Y:S01]  /*37f80*/  LOP3.LUT R14, R14, UR6, RZ, 0x3c, !PT ;  /* 0x000000060e0e7c12 */ /* 0x000fe2000f8e3cff */
[----:B------:R-:W2:Y:S01]  /*37f90*/  LDCU.128 UR4, c[0x3][0x10] ;  /* 0x00c00200ff0477ac */ /* 0x000ea20008000c00 */
[----:B------:R-:W-:Y:S02]  /*37fa0*/  LOP3.LUT R43, R9, R4, RZ, 0x3c, !PT ;  /* 0x00000004092b7212 */ /* 0x000fe400078e3cff */
[----:B------:R-:W-:-:S02]  /*37fb0*/  LOP3.LUT R7, R55, R0, RZ, 0x3c, !PT ;  /* 0x0000000037077212 */ /* 0x000fc400078e3cff */
[----:B------:R-:W-:Y:S02]  /*37fc0*/  LOP3.LUT R57, R52, R57, R42, 0x96, !PT ;  /* 0x0000003934397212 */ /* 0x000fe400078e962a */
[----:B------:R-:W-:Y:S02]  /*37fd0*/  SHF.L.W.U32.HI R42, R37, 0xd, R37 ;  /* 0x0000000d252a7819 */ /* 0x000fe40000010e25 */
[----:B------:R-:W-:Y:S02]  /*37fe0*/  SHF.L.W.U32.HI R5, R5, 0x1, R5 ;  /* 0x0000000105057819 */ /* 0x000fe40000010e05 */
[----:B------:R-:W-:Y:S02]  /*37ff0*/  LOP3.LUT R9, R14, R45, R43, 0x78, !PT ;  /* 0x0000002d0e097212 */ /* 0x000fe400078e782b */
[----:B------:R-:W-:Y:S02]  /*38000*/  LOP3.LUT R54, R54, R7, RZ, 0x3c, !PT ;  /* 0x0000000736367212 */ /* 0x000fe400078e3cff */
[----:B------:R-:W-:Y:S01]  /*38010*/  LOP3.LUT R57, RZ, R57, RZ, 0x33, !PT ;  /* 0x00000039ff397212 */ /* 0x000fe200078e33ff */
[----:B------:R-:W-:Y:S01]  /*38020*/  IMAD.SHL.U32 R4, R42, 0x8, RZ ;  /* 0x000000082a047824 */ /* 0x000fe200078e00ff */
[----:B------:R-:W-:Y:S01]  /*38030*/  LOP3.LUT R45, R9, R45, R12, 0x96, !PT ;  /* 0x0000002d092d7212 */ /* 0x000fe200078e960c */
[----:B------:R-:W-:Y:S01]  /*38040*/  IMAD.SHL.U32 R55, R5, 0x80, RZ ;  /* 0x0000008005377824 */ /* 0x000fe200078e00ff */
[----:B------:R-:W-:-:S02]  /*38050*/  SHF.L.W.U32.HI R6, R54, 0x3, R54 ;  /* 0x0000000336067819 */ /* 0x000fc40000010e36 */
[----:B------:R-:W-:Y:S02]  /*38060*/  LOP3.LUT R37, R50, R48, R53, 0x78, !PT ;  /* 0x0000003032257212 */ /* 0x000fe400078e7835 */
[----:B------:R-:W-:Y:S02]  /*38070*/  SHF.L.W.U32.HI R0, R57, 0x7, R57 ;  /* 0x0000000739007819 */ /* 0x000fe40000010e39 */
[----:B------:R-:W-:Y:S02]  /*38080*/  LOP3.LUT R12, R12, R14, R43, 0x1e, !PT ;  /* 0x0000000e0c0c7212 */ /* 0x000fe400078e1e2b */
[----:B------:R-:W-:Y:S02]  /*38090*/  LOP3.LUT R14, R45, R43, RZ, 0x3c, !PT ;  /* 0x0000002b2d0e7212 */ /* 0x000fe400078e3cff */
[----:B------:R-:W-:Y:S02]  /*380a0*/  LOP3.LUT R51, R6, R51, R4, 0x96, !PT ;  /* 0x0000003306337212 */ /* 0x000fe400078e9604 */
[----:B------:R-:W-:-:S02]  /*380b0*/  LOP3.LUT R48, R37, R48, R39, 0x96, !PT ;  /* 0x0000003025307212 */ /* 0x000fc400078e9627 */
[----:B------:R-:W-:Y:S02]  /*380c0*/  LOP3.LUT R56, R39, R50, R53, 0x1e, !PT ;  /* 0x0000003227387212 */ /* 0x000fe400078e1e35 */
[----:B------:R-:W-:Y:S02]  /*380d0*/  LOP3.LUT R4, R0, R55, R52, 0x96, !PT ;  /* 0x0000003700047212 */ /* 0x000fe400078e9634 */
[C---:B------:R-:W-:Y:S02]  /*380e0*/  LOP3.LUT R52, R12.reuse, R45, R43, 0xf6, !PT ;  /* 0x0000002d0c347212 */ /* 0x040fe400078ef62b */
[CCC-:B------:R-:W-:Y:S02]  /*380f0*/  LOP3.LUT R50, R12.reuse, R14.reuse, R9.reuse, 0x6c, !PT ;  /* 0x0000000e0c327212 */ /* 0x1c0fe400078e6c09 */
[----:B------:R-:W-:Y:S02]  /*38100*/  LOP3.LUT R39, R12, R14, R9, 0x9c, !PT ;  /* 0x0000000e0c277212 */ /* 0x000fe400078e9c09 */
[----:B------:R-:W-:-:S02]  /*38110*/  LOP3.LUT R43, R48, R53, RZ, 0x3c, !PT ;  /* 0x00000035302b7212 */ /* 0x000fc400078e3cff */
[----:B------:R-:W-:Y:S02]  /*38120*/  LOP3.LUT R14, R56, R48, R53, 0xf6, !PT ;  /* 0x00000030380e7212 */ /* 0x000fe400078ef635 */
[----:B------:R-:W-:Y:S02]  /*38130*/  LOP3.LUT R52, R52, R9, RZ, 0x3c, !PT ;  /* 0x0000000934347212 */ /* 0x000fe400078e3cff */
[--C-:B------:R-:W-:Y:S02]  /*38140*/  LOP3.LUT R53, R56, R43, R37.reuse, 0x9c, !PT ;  /* 0x0000002b38357212 */ /* 0x100fe400078e9c25 */
[----:B------:R-:W-:Y:S02]  /*38150*/  LOP3.LUT R14, R14, R37, RZ, 0x3c, !PT ;  /* 0x000000250e0e7212 */ /* 0x000fe400078e3cff */
[----:B------:R-:W-:Y:S02]  /*38160*/  LOP3.LUT R54, R56, R43, R37, 0x6c, !PT ;  /* 0x0000002b38367212 */ /* 0x000fe400078e6c25 */
[----:B------:R-:W-:-:S02]  /*38170*/  LOP3.LUT R39, R39, R52, RZ, 0x3c, !PT ;  /* 0x0000003427277212 */ /* 0x000fc400078e3cff */
[----:B------:R-:W-:Y:S02]  /*38180*/  SHF.L.W.U32.HI R37, R46, 0xd, R46 ;  /* 0x0000000d2e257819 */ /* 0x000fe40000010e2e */
[----:B------:R-:W-:Y:S02]  /*38190*/  LOP3.LUT R51, RZ, R51, RZ, 0x33, !PT ;  /* 0x00000033ff337212 */ /* 0x000fe400078e33ff */
[----:B------:R-:W-:Y:S02]  /*381a0*/  LOP3.LUT R53, R53, R14, RZ, 0x3c, !PT ;  /* 0x0000000e35357212 */ /* 0x000fe400078e3cff */
[----:B------:R-:W-:Y:S01]  /*381b0*/  SHF.L.W.U32.HI R9, R45, 0xd, R45 ;  /* 0x0000000d2d097819 */ /* 0x000fe20000010e2d */
[----:B------:R-:W-:Y:S01]  /*381c0*/  IMAD.SHL.U32 R43, R37, 0x8, RZ ;  /* 0x00000008252b7824 */ /* 0x000fe200078e00ff */
[----:B------:R-:W-:Y:S02]  /*381d0*/  SHF.L.W.U32.HI R45, R39, 0x3, R39 ;  /* 0x00000003272d7819 */ /* 0x000fe40000010e27 */
[----:B------:R-:W-:-:S02]  /*381e0*/  SHF.L.W.U32.HI R39, R51, 0x7, R51 ;  /* 0x0000000733277819 */ /* 0x000fc40000010e33 */
[----:B------:R-:W-:Y:S02]  /*381f0*/  LOP3.LUT R29, R6, R42, R29, 0x96, !PT ;  /* 0x0000002a061d7212 */ /* 0x000fe400078e961d */
[----:B------:R-:W-:Y:S02]  /*38200*/  SHF.L.W.U32.HI R51, R53, 0x3, R53 ;  /* 0x0000000335337819 */ /* 0x000fe40000010e35 */
[----:B------:R-:W-:Y:S01]  /*38210*/  LOP3.LUT R27, R27, R8, RZ, 0x3c, !PT ;  /* 0x000000081b1b7212 */ /* 0x000fe200078e3cff */
[----:B------:R-:W-:Y:S01]  /*38220*/  IMAD.SHL.U32 R46, R9, 0x8, RZ ;  /* 0x00000008092e7824 */ /* 0x000fe200078e00ff */
[----:B------:R-:W-:Y:S02]  /*38230*/  SHF.L.W.U32.HI R29, R29, 0x1, R29 ;  /* 0x000000011d1d7819 */ /* 0x000fe40000010e1d */
[----:B------:R-:W-:Y:S02]  /*38240*/  LOP3.LUT R43, R51, R28, R43, 0x96, !PT ;  /* 0x0000001c332b7212 */ /* 0x000fe400078e962b */
[----:B------:R-:W-:-:S02]  /*38250*/  SHF.L.W.U32.HI R27, R27, 0x3, R27 ;  /* 0x000000031b1b7819 */ /* 0x000fc40000010e1b */
[----:B------:R-:W-:Y:S01]  /*38260*/  LOP3.LUT R28, R51, R37, R52, 0x96, !PT ;  /* 0x00000025331c7212 */ /* 0x000fe200078e9634 */
[----:B------:R-:W-:Y:S01]  /*38270*/  IMAD.SHL.U32 R12, R29, 0x80, RZ ;  /* 0x000000801d0c7824 */ /* 0x000fe200078e00ff */
[----:B------:R-:W-:Y:S02]  /*38280*/  SHF.L.W.U32.HI R49, R49, 0xd, R49 ;  /* 0x0000000d31317819 */ /* 0x000fe40000010e31 */
[----:B------:R-:W-:Y:S02]  /*38290*/  LOP3.LUT R46, R27, R36, R46, 0x96, !PT ;  /* 0x000000241b2e7212 */ /* 0x000fe400078e962e */
[----:B------:R-:W-:Y:S02]  /*382a0*/  SHF.L.W.U32.HI R28, R28, 0x1, R28 ;  /* 0x000000011c1c7819 */ /* 0x000fe40000010e1c */
[----:B------:R-:W-:Y:S02]  /*382b0*/  SHF.L.W.U32.HI R36, R30, 0xd, R30 ;  /* 0x0000000d1e247819 */ /* 0x000fe40000010e1e */
[----:B------:R-:W-:Y:S01]  /*382c0*/  LOP3.LUT R43, RZ, R43, RZ, 0x33, !PT ;  /* 0x0000002bff2b7212 */ /* 0x000fe200078e33ff */
[----:B------:R-:W-:Y:S01]  /*382d0*/  IMAD.SHL.U32 R53, R49, 0x8, RZ ;  /* 0x0000000831357824 */ /* 0x000fe200078e00ff */
[----:B------:R-:W-:Y:S01]  /*382e0*/  LOP3.LUT R47, R47, R44, RZ, 0x3c, !PT ;  /* 0x0000002c2f2f7212 */ /* 0x000fe200078e3cff */
[----:B------:R-:W-:Y:S01]  /*382f0*/  IMAD.SHL.U32 R30, R28, 0x80, RZ ;  /* 0x000000801c1e7824 */ /* 0x000fe200078e00ff */
[----:B------:R-:W-:Y:S01]  /*38300*/  LOP3.LUT R12, R39, R12, R6, 0x96, !PT ;  /* 0x0000000c270c7212 */ /* 0x000fe200078e9606 */
[----:B------:R-:W-:Y:S01]  /*38310*/  IMAD.SHL.U32 R6, R36, 0x8, RZ ;  /* 0x0000000824067824 */ /* 0x000fe200078e00ff */
[----:B------:R-:W-:-:S02]  /*38320*/  SHF.L.W.U32.HI R43, R43, 0x7, R43 ;  /* 0x000000072b2b7819 */ /* 0x000fc40000010e2b */
[----:B------:R-:W-:Y:S02]  /*38330*/  SHF.L.W.U32.HI R48, R48, 0xd, R48 ;  /* 0x0000000d30307819 */ /* 0x000fe40000010e30 */
[----:B------:R-:W-:Y:S02]  /*38340*/  SHF.L.W.U32.HI R47, R47, 0x3, R47 ;  /* 0x000000032f2f7819 */ /* 0x000fe40000010e2f */
[C---:B------:R-:W-:Y:S02]  /*38350*/  LOP3.LUT R52, R45.reuse, R49, R44, 0x96, !PT ;  /* 0x000000312d347212 */ /* 0x040fe400078e962c */
[----:B------:R-:W-:Y:S02]  /*38360*/  LOP3.LUT R54, R45, R54, R53, 0x96, !PT ;  /* 0x000000362d367212 */ /* 0x000fe400078e9635 */
[----:B------:R-:W-:Y:S01]  /*38370*/  LOP3.LUT R30, R43, R30, R51, 0x96, !PT ;  /* 0x0000001e2b1e7212 */ /* 0x000fe200078e9633 */
[----:B------:R-:W-:Y:S01]  /*38380*/  IMAD.SHL.U32 R51, R48, 0x8, RZ ;  /* 0x0000000830337824 */ /* 0x000fe200078e00ff */
[----:B------:R-:W-:-:S02]  /*38390*/  LOP3.LUT R44, R47, R50, R6, 0x96, !PT ;  /* 0x000000322f2c7212 */ /* 0x000fc400078e9606 */
[----:B------:R-:W-:Y:S02]  /*383a0*/  SHF.L.W.U32.HI R52, R52, 0x1, R52 ;  /* 0x0000000134347819 */ /* 0x000fe40000010e34 */
[----:B------:R-:W-:Y:S02]  /*383b0*/  SHF.L.W.U32.HI R50, R40, 0x3, R40 ;  /* 0x0000000328327819 */ /* 0x000fe40000010e28 */
[----:B------:R-:W-:Y:S01]  /*383c0*/  LOP3.LUT R54, RZ, R54, RZ, 0x33, !PT ;  /* 0x00000036ff367212 */ /* 0x000fe200078e33ff */
[----:B------:R-:W-:Y:S01]  /*383d0*/  IMAD.SHL.U32 R40, R52, 0x80, RZ ;  /* 0x0000008034287824 */ /* 0x000fe200078e00ff */
[----:B------:R-:W-:Y:S02]  /*383e0*/  LOP3.LUT R53, R47, R36, R7, 0x96, !PT ;  /* 0x000000242f357212 */ /* 0x000fe400078e9607 */
[----:B------:R-:W-:Y:S02]  /*383f0*/  LOP3.LUT R7, R50, R13, R51, 0x96, !PT ;  /* 0x0000000d32077212 */ /* 0x000fe400078e9633 */
[----:B------:R-:W-:-:S02]  /*38400*/  SHF.L.W.U32.HI R6, R54, 0x7, R54 ;  /* 0x0000000736067819 */ /* 0x000fc40000010e36 */
[----:B------:R-:W-:Y:S02]  /*38410*/  LOP3.LUT R51, R27, R9, R14, 0x96, !PT ;  /* 0x000000091b337212 */ /* 0x000fe400078e960e */
[----:B------:R-:W-:Y:S02]  /*38420*/  LOP3.LUT R14, R6, R40, R45, 0x96, !PT ;  /* 0x00000028060e7212 */ /* 0x000fe400078e962d */
[----:B------:R-:W-:Y:S02]  /*38430*/  SHF.L.W.U32.HI R51, R51, 0x1, R51 ;  /* 0x0000000133337819 */ /* 0x000fe40000010e33 */
[----:B------:R-:W-:Y:S02]  /*38440*/  SHF.L.W.U32.HI R40, R53, 0x1, R53 ;  /* 0x0000000135287819 */ /* 0x000fe40000010e35 */
[----:B------:R-:W-:Y:S02]  /*38450*/  LOP3.LUT R46, RZ, R46, RZ, 0x33, !PT ;  /* 0x0000002eff2e7212 */ /* 0x000fe400078e33ff */
[----:B------:R-:W-:Y:S01]  /*38460*/  LOP3.LUT R45, RZ, R44, RZ, 0x33, !PT ;  /* 0x0000002cff2d7212 */ /* 0x000fe200078e33ff */
[----:B------:R-:W-:Y:S01]  /*38470*/  IMAD.SHL.U32 R13, R51, 0x80, RZ ;  /* 0x00000080330d7824 */ /* 0x000fe200078e00ff */
[----:B------:R-:W-:Y:S01]  /*38480*/  SHF.L.W.U32.HI R44, R46, 0x7, R46 ;  /* 0x000000072e2c7819 */ /* 0x000fe20000010e2e */
[----:B------:R-:W-:Y:S01]  /*38490*/  IMAD.SHL.U32 R54, R40, 0x80, RZ ;  /* 0x0000008028367824 */ /* 0x000fe200078e00ff */
[----:B------:R-:W-:-:S02]  /*384a0*/  SHF.L.W.U32.HI R45, R45, 0x7, R45 ;  /* 0x000000072d2d7819 */ /* 0x000fc40000010e2d */
[----:B------:R-:W-:Y:S02]  /*384b0*/  LOP3.LUT R8, R50, R48, R8, 0x96, !PT ;  /* 0x0000003032087212 */ /* 0x000fe400078e9608 */
[----:B------:R-:W-:Y:S02]  /*384c0*/  LOP3.LUT R53, R6, R52, R49, 0x96, !PT ;  /* 0x0000003406357212 */ /* 0x000fe400078e9631 */
        /* <DEDUP_REMOVED lines=8> */
[----:B------:R-:W-:Y:S02]  /*38550*/  SHF.L.W.U32.HI R46, R52, 0xd, R52 ;  /* 0x0000000d342e7819 */ /* 0x000fe40000010e34 */
[----:B------:R-:W-:-:S02]  /*38560*/  LOP3.LUT R36, R45, R40, R36, 0x96, !PT ;  /* 0x000000282d247212 */ /* 0x000fc400078e9624 */
        /* <DEDUP_REMOVED lines=11> */
[----:B------:R-:W-:Y:S02]  /*38620*/  LOP3.LUT R49, R54, R49, R5, 0x96, !PT ;  /* 0x0000003136317212 */ /* 0x000fe400078e9605 */
[----:B------:R-:W-:Y:S02]  /*38630*/  LOP3.LUT R5, R52, R41, R53, 0x96, !PT ;  /* 0x0000002934057212 */ /* 0x000fe400078e9635 */
[----:B------:R-:W-:Y:S02]  /*38640*/  SHF.L.W.U32.HI R9, R9, 0x1, R9 ;  /* 0x0000000109097819 */ /* 0x000fe40000010e09 */
[----:B------:R-:W-:Y:S02]  /*38650*/  LOP3.LUT R41, R54, R46, R51, 0x96, !PT ;  /* 0x0000002e36297212 */ /* 0x000fe400078e9633 */
[----:B------:R-:W-:-:S02]  /*38660*/  LOP3.LUT R50, R47, R36, R50, 0x96, !PT ;  /* 0x000000242f327212 */ /* 0x000fc400078e9632 */
[----:B------:R-:W-:Y:S01]  /*38670*/  LOP3.LUT R36, R43, R28, R37, 0x96, !PT ;  /* 0x0000001c2b247212 */ /* 0x000fe200078e9625 */
[----:B------:R-:W-:Y:S01]  /*38680*/  IMAD.SHL.U32 R37, R9, 0x80, RZ ;  /* 0x0000008009257824 */ /* 0x000fe200078e00ff */
[----:B------:R-:W-:Y:S02]  /*38690*/  SHF.L.W.U32.HI R41, R41, 0x1, R41 ;  /* 0x0000000129297819 */ /* 0x000fe40000010e29 */
[----:B------:R-:W-:Y:S02]  /*386a0*/  SHF.L.W.U32.HI R5, R5, 0x7, R5 ;  /* 0x0000000705057819 */ /* 0x000fe40000010e05 */
[C---:B------:R-:W-:Y:S02]  /*386b0*/  LOP3.LUT R42, R39.reuse, R29, R42, 0x96, !PT ;  /* 0x0000001d272a7212 */ /* 0x040fe400078e962a */
[----:B------:R-:W-:Y:S02]  /*386c0*/  SHF.L.W.U32.HI R12, R12, 0x16, R12 ;  /* 0x000000160c0c7819 */ /* 0x000fe40000010e0c */
[----:B------:R-:W-:-:S02]  /*386d0*/  SHF.L.W.U32.HI R39, R39, 0xd, R39 ;  /* 0x0000000d27277819 */ /* 0x000fc40000010e27 */
[----:B------:R-:W-:Y:S01]  /*386e0*/  SHF.L.W.U32.HI R56, R43, 0x3, R43 ;  /* 0x000000032b387819 */ /* 0x000fe20000010e2b */
[----:B------:R-:W-:Y:S01]  /*386f0*/  IMAD.SHL.U32 R43, R41, 0x80, RZ ;  /* 0x00000080292b7824 */ /* 0x000fe200078e00ff */
[----:B------:R-:W-:Y:S02]  /*38700*/  LOP3.LUT R48, R35, R11, R10, 0x96, !PT ;  /* 0x0000000b23307212 */ /* 0x000fe400078e960a */
[----:B------:R-:W-:Y:S02]  /*38710*/  LOP3.LUT R10, R5, R37, R52, 0x96, !PT ;  /* 0x00000025050a7212 */ /* 0x000fe400078e9634 */
[----:B------:R-:W-:Y:S02]  /*38720*/  SHF.L.W.U32.HI R49, R49, 0x7, R49 ;  /* 0x0000000731317819 */ /* 0x000fe40000010e31 */
[----:B------:R-:W-:Y:S02]  /*38730*/  SHF.L.W.U32.HI R37, R30, 0x16, R30 ;  /* 0x000000161e257819 */ /* 0x000fe40000010e1e */
[----:B------:R-:W-:-:S02]  /*38740*/  SHF.L.W.U32.HI R12, R12, 0xd, R12 ;  /* 0x0000000d0c0c7819 */ /* 0x000fc40000010e0c */
[----:B------:R-:W-:Y:S02]  /*38750*/  LOP3.LUT R30, R56, R39, R45, 0x96, !PT ;  /* 0x00000027381e7212 */ /* 0x000fe400078e962d */
[----:B------:R-:W-:Y:S01]  /*38760*/  SHF.L.W.U32.HI R45, R50, 0x16, R50 ;  /* 0x00000016322d7819 */ /* 0x000fe20000010e32 */
[----:B------:R-:W-:Y:S01]  /*38770*/  IMAD.SHL.U32 R51, R39, 0x8, RZ ;  /* 0x0000000827337824 */ /* 0x000fe200078e00ff */
[----:B------:R-:W-:Y:S01]  /*38780*/  LOP3.LUT R54, R49, R43, R54, 0x96, !PT ;  /* 0x0000002b31367212 */ /* 0x000fe200078e9636 */
[----:B------:R-:W-:Y:S01]  /*38790*/  IMAD.SHL.U32 R43, R12, 0x8, RZ ;  /* 0x000000080c2b7824 */ /* 0x000fe200078e00ff */
[----:B------:R-:W-:Y:S02]  /*387a0*/  SHF.L.W.U32.HI R38, R38, 0x16, R38 ;  /* 0x0000001626267819 */ /* 0x000fe40000010e26 */
[----:B------:R-:W-:Y:S02]  /*387b0*/  SHF.L.W.U32.HI R45, R45, 0x3, R45 ;  /* 0x000000032d2d7819 */ /* 0x000fe40000010e2d */
[----:B------:R-:W-:-:S02]  /*387c0*/  LOP3.LUT R35, R56, R51, R35, 0x96, !PT ;  /* 0x0000003338237212 */ /* 0x000fc400078e9623 */
[----:B------:R-:W-:Y:S02]  /*387d0*/  SHF.L.W.U32.HI R30, R30, 0x1, R30 ;  /* 0x000000011e1e7819 */ /* 0x000fe40000010e1e */
[C---:B------:R-:W-:Y:S02]  /*387e0*/  LOP3.LUT R38, R45.reuse, R43, R38, 0x96, !PT ;  /* 0x0000002b2d267212 */ /* 0x040fe400078e9626 */
[----:B------:R-:W-:Y:S02]  /*387f0*/  LOP3.LUT R43, R45, R12, R37, 0x96, !PT ;  /* 0x0000000c2d2b7212 */ /* 0x000fe400078e9625 */
[----:B------:R-:W-:Y:S01]  /*38800*/  SHF.L.W.U32.HI R51, R35, 0x7, R35 ;  /* 0x0000000723337819 */ /* 0x000fe20000010e23 */
[----:B------:R-:W-:Y:S01]  /*38810*/  IMAD.SHL.U32 R35, R30, 0x80, RZ ;  /* 0x000000801e237824 */ /* 0x000fe200078e00ff */
[----:B------:R-:W-:Y:S02]  /*38820*/  SHF.L.W.U32.HI R43, R43, 0x1, R43 ;  /* 0x000000012b2b7819 */ /* 0x000fe40000010e2b */
[----:B0-----:R-:W-:-:S02]  /*38830*/  LOP3.LUT R37, R11, UR9, RZ, 0x3c, !PT ;  /* 0x000000090b257c12 */ /* 0x001fc4000f8e3cff */
[----:B------:R-:W-:Y:S02]  /*38840*/  LOP3.LUT R56, R51, R35, R56, 0x96, !PT ;  /* 0x0000002333387212 */ /* 0x000fe400078e9638 */
[----:B------:R-:W-:Y:S01]  /*38850*/  LOP3.LUT R11, R29, UR11, RZ, 0x3c, !PT ;  /* 0x0000000b1d0b7c12 */ /* 0x000fe2000f8e3cff */
[----:B------:R-:W-:Y:S01]  /*38860*/  IMAD.SHL.U32 R29, R43, 0x80, RZ ;  /* 0x000000802b1d7824 */ /* 0x000fe200078e00ff */
[C---:B------:R-:W-:Y:S02]  /*38870*/  LOP3.LUT R35, R49.reuse, R41, R46, 0x96, !PT ;  /* 0x0000002931237212 */ /* 0x040fe400078e962e */
[----:B------:R-:W-:Y:S02]  /*38880*/  SHF.L.W.U32.HI R50, R38, 0x7, R38 ;  /* 0x0000000726327819 */ /* 0x000fe40000010e26 */
[----:B------:R-:W-:Y:S02]  /*38890*/  SHF.L.W.U32.HI R46, R48, 0x5, R48 ;  /* 0x00000005302e7819 */ /* 0x000fe40000010e30 */
[----:B------:R-:W-:-:S02]  /*388a0*/  LOP3.LUT R38, R49, UR10, RZ, 0x3c, !PT ;  /* 0x0000000a31267c12 */ /* 0x000fc4000f8e3cff */
[----:B------:R-:W-:Y:S02]  /*388b0*/  SHF.L.W.U32.HI R49, R4, 0x16, R4 ;  /* 0x0000001604317819 */ /* 0x000fe40000010e04 */
[----:B------:R-:W-:Y:S02]  /*388c0*/  SHF.L.W.U32.HI R4, R13, 0x16, R13 ;  /* 0x000000160d047819 */ /* 0x000fe40000010e0d */
[----:B------:R-:W-:Y:S02]  /*388d0*/  LOP3.LUT R29, R50, R29, R45, 0x96, !PT ;  /* 0x0000001d321d7212 */ /* 0x000fe400078e962d */
[----:B--2---:R-:W-:Y:S02]  /*388e0*/  LOP3.LUT R13, R46, UR4, RZ, 0x3c, !PT ;  /* 0x000000042e0d7c12 */ /* 0x004fe4000f8e3cff */
[----:B------:R-:W-:Y:S02]  /*388f0*/  LOP3.LUT R45, R51, R30, R39, 0x96, !PT ;  /* 0x0000001e332d7212 */ /* 0x000fe400078e9627 */
[----:B------:R-:W-:-:S02]  /*38900*/  LOP3.LUT R46, R5, R9, R8, 0x96, !PT ;  /* 0x00000009052e7212 */ /* 0x000fc400078e9608 */
[----:B-1----:R-:W-:Y:S02]  /*38910*/  LOP3.LUT R51, R51, UR23, RZ, 0x3c, !PT ;  /* 0x0000001733337c12 */ /* 0x002fe4000f8e3cff */
[----:B---3--:R-:W-:Y:S02]  /*38920*/  LOP3.LUT R49, R49, UR15, RZ, 0x3c, !PT ;  /* 0x0000000f31317c12 */ /* 0x008fe4000f8e3cff */
[----:B------:R-:W-:Y:S02]  /*38930*/  LOP3.LUT R8, R5, UR7, RZ, 0x3c, !PT ;  /* 0x0000000705087c12 */ /* 0x000fe4000f8e3cff */
[----:B------:R-:W-:Y:S02]  /*38940*/  SHF.L.W.U32.HI R48, R56, 0x16, R56 ;  /* 0x0000001638307819 */ /* 0x000fe40000010e38 */
[----:B------:R-:W-:Y:S02]  /*38950*/  SHF.L.W.U32.HI R52, R54, 0x16, R54 ;  /* 0x0000001636347819 */ /* 0x000fe40000010e36 */
[----:B------:R-:W-:-:S02]  /*38960*/  SHF.L.W.U32.HI R42, R42, 0x5, R42 ;  /* 0x000000052a2a7819 */ /* 0x000fc40000010e2a */
[----:B------:R-:W-:Y:S02]  /*38970*/  SHF.L.W.U32.HI R54, R10, 0x16, R10 ;  /* 0x000000160a367819 */ /* 0x000fe40000010e0a */
[--C-:B------:R-:W-:Y:S02]  /*38980*/  LOP3.LUT R10, R51, R49, R8.reuse, 0x78, !PT ;  /* 0x00000031330a7212 */ /* 0x100fe400078e7808 */
[----:B------:R-:W-:Y:S02]  /*38990*/  LOP3.LUT R55, R11, R51, R8, 0x1e, !PT ;  /* 0x000000330b377212 */ /* 0x000fe400078e1e08 */
[----:B------:R-:W-:Y:S02]  /*389a0*/  LOP3.LUT R48, R48, UR20, RZ, 0x3c, !PT ;  /* 0x0000001430307c12 */ /* 0x000fe4000f8e3cff */
[----:B------:R-:W-:Y:S02]  /*389b0*/  LOP3.LUT R39, R4, UR12, RZ, 0x3c, !PT ;  /* 0x0000000c04277c12 */ /* 0x000fe4000f8e3cff */
[----:B------:R-:W-:-:S02]  /*389c0*/  LOP3.LUT R51, R50, R43, R12, 0x96, !PT ;  /* 0x0000002b32337212 */ /* 0x000fc400078e960c */
[----:B------:R-:W-:Y:S02]  /*389d0*/  LOP3.LUT R47, R47, UR22, RZ, 0x3c, !PT ;  /* 0x000000162f2f7c12 */ /* 0x000fe4000f8e3cff */
[----:B------:R-:W-:Y:S02]  /*389e0*/  LOP3.LUT R4, R42, UR6, RZ, 0x3c, !PT ;  /* 0x000000062a047c12 */ /* 0x000fe4000f8e3cff */
[----:B------:R-:W-:Y:S02]  /*389f0*/  LOP3.LUT R12, R50, UR14, RZ, 0x3c, !PT ;  /* 0x0000000e320c7c12 */ /* 0x000fe4000f8e3cff */
[----:B------:R-:W-:Y:S01]  /*38a00*/  LOP3.LUT R52, R52, UR8, RZ, 0x3c, !PT ;  /* 0x0000000834347c12 */ /* 0x000fe2000f8e3cff */
[----:B------:R-:W0:Y:S01]  /*38a10*/  LDCU.128 UR8, c[0x3][0x40] ;  /* 0x00c00800ff0877ac */ /* 0x000e220008000c00 */
[----:B------:R-:W-:Y:S02]  /*38a20*/  LOP3.LUT R5, R48, R39, R13, 0x78, !PT ;  /* 0x0000002730057212 */ /* 0x000fe400078e780d */
[----:B------:R-:W-:-:S02]  /*38a30*/  LOP3.LUT R53, R47, R12, R4, 0x78, !PT ;  /* 0x0000000c2f357212 */ /* 0x000fc400078e7804 */
[----:B------:R-:W-:Y:S02]  /*38a40*/  LOP3.LUT R11, R10, R49, R11, 0x96, !PT ;  /* 0x000000310a0b7212 */ /* 0x000fe400078e960b */
[----:B------:R-:W-:Y:S02]  /*38a50*/  LOP3.LUT R50, R52, R48, R13, 0x1e, !PT ;  /* 0x0000003034327212 */ /* 0x000fe400078e1e0d */
[----:B------:R-:W-:Y:S02]  /*38a60*/  LOP3.LUT R52, R5, R39, R52, 0x96, !PT ;  /* 0x0000002705347212 */ /* 0x000fe400078e9634 */
[----:B------:R-:W-:Y:S02]  /*38a70*/  LOP3.LUT R39, R53, R12, R38, 0x96, !PT ;  /* 0x0000000c35277212 */ /* 0x000fe400078e9626 */
[----:B------:R-:W-:Y:S02]  /*38a80*/  LOP3.LUT R42, R11, R8, RZ, 0x3c, !PT ;  /* 0x000000080b2a7212 */ /* 0x000fe400078e3cff */
[----:B------:R-:W-:-:S02]  /*38a90*/  SHF.L.W.U32.HI R12, R29, 0x16, R29 ;  /* 0x000000161d0c7819 */ /* 0x000fc40000010e1d */
[C---:B------:R-:W-:Y:S02]  /*38aa0*/  LOP3.LUT R29, R55.reuse, R11, R8, 0xf6, !PT ;  /* 0x0000000b371d7212 */ /* 0x040fe400078ef608 */
[----:B------:R-:W-:Y:S02]  /*38ab0*/  LOP3.LUT R48, R38, R47, R4, 0x1e, !PT ;  /* 0x0000002f26307212 */ /* 0x000fe400078e1e04 */
[----:B------:R-:W-:Y:S02]  /*38ac0*/  LOP3.LUT R49, R55, R42, R10, 0x6c, !PT ;  /* 0x0000002a37317212 */ /* 0x000fe400078e6c0a */
[----:B------:R-:W-:Y:S02]  /*38ad0*/  LOP3.LUT R8, R52, R13, RZ, 0x3c, !PT ;  /* 0x0000000d34087212 */ /* 0x000fe400078e3cff */
[----:B------:R-:W-:Y:S01]  /*38ae0*/  LOP3.LUT R44, R44, UR21, RZ, 0x3c, !PT ;  /* 0x000000152c2c7c12 */ /* 0x000fe2000f8e3cff */
[----:B------:R-:W1:Y:S01]  /*38af0*/  LDCU.128 UR20, c[0x3][0x50] ;  /* 0x00c00a00ff1477ac */ /* 0x000e620008000c00 */
[----:B------:R-:W-:-:S02]  /*38b00*/  LOP3.LUT R54, R54, UR5, RZ, 0x3c, !PT ;  /* 0x0000000536367c12 */ /* 0x000fc4000f8e3cff */
[----:B------:R-:W-:Y:S01]  /*38b10*/  LOP3.LUT R42, R55, R42, R10, 0x9c, !PT ;  /* 0x0000002a372a7212 */ /* 0x000fe200078e9c0a */
[----:B------:R-:W2:Y:S01]  /*38b20*/  LDCU.128 UR4, c[0x3][0x20] ;  /* 0x00c00400ff0477ac */ /* 0x000ea20008000c00 */
[----:B------:R-:W-:Y:S02]  /*38b30*/  LOP3.LUT R29, R29, R10, RZ, 0x3c, !PT ;  /* 0x0000000a1d1d7212 */ /* 0x000fe400078e3cff */
[----:B------:R-:W-:Y:S01]  /*38b40*/  LOP3.LUT R47, R12, UR13, RZ, 0x3c, !PT ;  /* 0x0000000d0c2f7c12 */ /* 0x000fe2000f8e3cff */
[----:B------:R-:W3:Y:S01]  /*38b50*/  LDCU.128 UR12, c[0x3][0x30] ;  /* 0x00c00600ff0c77ac */ /* 0x000ee20008000c00 */
[C---:B------:R-:W-:Y:S02]  /*38b60*/  LOP3.LUT R10, R50.reuse, R52, R13, 0xf6, !PT ;  /* 0x00000034320a7212 */ /* 0x040fe400078ef60d */
[CCC-:B------:R-:W-:Y:S02]  /*38b70*/  LOP3.LUT R12, R50.reuse, R8.reuse, R5.reuse, 0x6c, !PT ;  /* 0x00000008320c7212 */ /* 0x1c0fe400078e6c05 */
[----:B------:R-:W-:-:S02]  /*38b80*/  LOP3.LUT R13, R50, R8, R5, 0x9c, !PT ;  /* 0x00000008320d7212 */ /* 0x000fc400078e9c05 */
[--C-:B------:R-:W-:Y:S02]  /*38b90*/  LOP3.LUT R50, R44, R47, R54.reuse, 0x78, !PT ;  /* 0x0000002f2c327212 */ /* 0x100fe400078e7836 */
[----:B------:R-:W-:Y:S02]  /*38ba0*/  LOP3.LUT R57, R37, R44, R54, 0x1e, !PT ;  /* 0x0000002c25397212 */ /* 0x000fe400078e1e36 */
[----:B------:R-:W-:Y:S02]  /*38bb0*/  LOP3.LUT R8, R10, R5, RZ, 0x3c, !PT ;  /* 0x000000050a087212 */ /* 0x000fe400078e3cff */
[----:B------:R-:W-:Y:S02]  /*38bc0*/  LOP3.LUT R55, R39, R4, RZ, 0x3c, !PT ;  /* 0x0000000427377212 */ /* 0x000fe400078e3cff */
[C---:B------:R-:W-:Y:S02]  /*38bd0*/  LOP3.LUT R44, R48.reuse, R39, R4, 0xf6, !PT ;  /* 0x00000027302c7212 */ /* 0x040fe400078ef604 */
[----:B------:R-:W4:Y:S01]  /*38be0*/  LDC.64 R4, c[0x3][RZ] ;  /* 0x00c00000ff047b82 */ /* 0x000f220000000a00 */
[----:B------:R-:W-:-:S02]  /*38bf0*/  LOP3.LUT R10, R48, R55, R53, 0x6c, !PT ;  /* 0x00000037300a7212 */ /* 0x000fc400078e6c35 */
[----:B------:R-:W-:Y:S02]  /*38c00*/  LOP3.LUT R55, R48, R55, R53, 0x9c, !PT ;  /* 0x0000003730377212 */ /* 0x000fe400078e9c35 */
[----:B------:R-:W-:Y:S02]  /*38c10*/  SHF.L.W.U32.HI R48, R35, 0x5, R35 ;  /* 0x0000000523307819 */ /* 0x000fe40000010e23 */
[----:B------:R-:W-:Y:S02]  /*38c20*/  LOP3.LUT R37, R50, R47, R37, 0x96, !PT ;  /* 0x0000002f32257212 */ /* 0x000fe400078e9625 */
[----:B--2---:R-:W-:Y:S02]  /*38c30*/  LOP3.LUT R28, R28, UR6, RZ, 0x3c, !PT ;  /* 0x000000061c1c7c12 */ /* 0x004fe4000f8e3cff */
[----:B------:R-:W-:Y:S02]  /*38c40*/  LOP3.LUT R47, R40, UR4, RZ, 0x3c, !PT ;  /* 0x00000004282f7c12 */ /* 0x000fe4000f8e3cff */
[----:B------:R-:W-:-:S02]  /*38c50*/  LOP3.LUT R38, R41, UR7, RZ, 0x3c, !PT ;  /* 0x0000000729267c12 */ /* 0x000fc4000f8e3cff */
[----:B------:R-:W-:Y:S01]  /*38c60*/  LOP3.LUT R48, R48, UR5, RZ, 0x3c, !PT ;  /* 0x0000000530307c12 */ /* 0x000fe2000f8e3cff */
[----:B------:R-:W2:Y:S01]  /*38c70*/  LDCU.128 UR4, c[0x3][0x60] ;  /* 0x00c00c00ff0477ac */ /* 0x000ea20008000c00 */
[----:B------:R-:W-:Y:S02]  /*38c80*/  LOP3.LUT R44, R44, R53, RZ, 0x3c, !PT ;  /* 0x000000352c2c7212 */ /* 0x000fe400078e3cff */
[----:B------:R-:W-:Y:S02]  /*38c90*/  SHF.L.W.U32.HI R41, R14, 0x16, R14 ;  /* 0x000000160e297819 */ /* 0x000fe40000010e0e */
[----:B------:R-:W-:Y:S02]  /*38ca0*/  LOP3.LUT R59, R57, R37, R54, 0xf6, !PT ;  /* 0x00000025393b7212 */ /* 0x000fe400078ef636 */
[----:B------:R-:W-:Y:S02]  /*38cb0*/  SHF.L.W.U32.HI R56, R36, 0x5, R36 ;  /* 0x0000000524387819 */ /* 0x000fe40000010e24 */
[----:B------:R-:W-:-:S02]  /*38cc0*/  SHF.L.W.U32.HI R14, R52, 0xd, R52 ;  /* 0x0000000d340e7819 */ /* 0x000fc40000010e34 */
[----:B------:R-:W-:Y:S02]  /*38cd0*/  LOP3.LUT R55, R55, R44, RZ, 0x3c, !PT ;  /* 0x0000002c37377212 */ /* 0x000fe400078e3cff */
[----:B------:R-:W-:Y:S01]  /*38ce0*/  SHF.L.W.U32.HI R52, R51, 0x5, R51 ;  /* 0x0000000533347819 */ /* 0x000fe20000010e33 */
[----:B------:R-:W-:Y:S01]  /*38cf0*/  IMAD.SHL.U32 R36, R14, 0x8, RZ ;  /* 0x000000080e247824 */ /* 0x000fe200078e00ff */
[----:B------:R-:W-:Y:S02]  /*38d00*/  LOP3.LUT R40, R37, R54, RZ, 0x3c, !PT ;  /* 0x0000003625287212 */ /* 0x000fe400078e3cff */
[----:B------:R-:W-:Y:S02]  /*38d10*/  SHF.L.W.U32.HI R51, R55, 0x3, R55 ;  /* 0x0000000337337819 */ /* 0x000fe40000010e37 */
[----:B------:R-:W-:Y:S02]  /*38d20*/  LOP3.LUT R59, R59, R50, RZ, 0x3c, !PT ;  /* 0x000000323b3b7212 */ /* 0x000fe400078e3cff */
[----:B----4-:R-:W-:-:S02]  /*38d30*/  LOP3.LUT R56, R56, 0x4, R5, 0x96, !PT ;  /* 0x0000000438387812 */ /* 0x010fc400078e9605 */
[----:B------:R-:W-:Y:S02]  /*38d40*/  SHF.L.W.U32.HI R5, R46, 0x5, R46 ;  /* 0x000000052e057819 */ /* 0x000fe40000010e2e */
[----:B------:R-:W-:Y:S02]  /*38d50*/  SHF.L.W.U32.HI R53, R27, 0x16, R27 ;  /* 0x000000161b357819 */ /* 0x000fe40000010e1b */
[--C-:B------:R-:W-:Y:S02]  /*38d60*/  LOP3.LUT R35, R57, R40, R50.reuse, 0x6c, !PT ;  /* 0x0000002839237212 */ /* 0x100fe400078e6c32 */
[----:B------:R-:W-:Y:S02]  /*38d70*/  SHF.L.W.U32.HI R55, R45, 0x5, R45 ;  /* 0x000000052d377819 */ /* 0x000fe40000010e2d */
[----:B------:R-:W-:Y:S02]  /*38d80*/  LOP3.LUT R27, R51, R14, R59, 0x96, !PT ;  /* 0x0000000e331b7212 */ /* 0x000fe400078e963b */
[----:B------:R-:W-:-:S02]  /*38d90*/  LOP3.LUT R40, R57, R40, R50, 0x9c, !PT ;  /* 0x0000002839287212 */ /* 0x000fc400078e9c32 */
[----:B------:R-:W-:Y:S02]  /*38da0*/  LOP3.LUT R36, R51, R49, R36, 0x96, !PT ;  /* 0x0000003133247212 */ /* 0x000fe400078e9624 */
[----:B------:R-:W-:Y:S02]  /*38db0*/  LOP3.LUT R50, R5, R4, RZ, 0x3c, !PT ;  /* 0x0000000405327212 */ /* 0x000fe400078e3cff */
[----:B------:R-:W4:Y:S01]  /*38dc0*/  LDC.64 R4, c[0x3][0x8] ;  /* 0x00c00200ff047b82 */ /* 0x000f220000000a00 */
[----:B0-----:R-:W-:Y:S02]  /*38dd0*/  LOP3.LUT R53, R53, UR9, RZ, 0x3c, !PT ;  /* 0x0000000935357c12 */ /* 0x001fe4000f8e3cff */
[----:B--2---:R-:W-:Y:S02]  /*38de0*/  LOP3.LUT R55, R55, UR5, RZ, 0x3c, !PT ;  /* 0x0000000537377c12 */ /* 0x004fe4000f8e3cff */
[----:B------:R-:W-:Y:S02]  /*38df0*/  SHF.L.W.U32.HI R27, R27, 0x1, R27 ;  /* 0x000000011b1b7819 */ /* 0x000fe40000010e1b */
[----:B------:R-:W-:-:S02]  /*38e00*/  LOP3.LUT R36, RZ, R36, RZ, 0x33, !PT ;  /* 0x00000024ff247212 */ /* 0x000fc400078e33ff */
[----:B------:R-:W-:Y:S02]  /*38e10*/  LOP3.LUT R52, R52, UR8, RZ, 0x3c, !PT ;  /* 0x0000000834347c12 */ /* 0x000fe4000f8e3cff */
[----:B------:R-:W-:Y:S01]  /*38e20*/  LOP3.LUT R57, R0, UR4, RZ, 0x3c, !PT ;  /* 0x0000000400397c12 */ /* 0x000fe2000f8e3cff */
[----:B------:R-:W-:Y:S01]  /*38e30*/  IMAD.SHL.U32 R46, R27, 0x80, RZ ;  /* 0x000000801b2e7824 */ /* 0x000fe200078e00ff */
[-C--:B------:R-:W-:Y:S02]  /*38e40*/  LOP3.LUT R45, R55, R53.reuse, R56, 0x78, !PT ;  /* 0x00000035372d7212 */ /* 0x080fe400078e7838 */
[----:B------:R-:W-:Y:S02]  /*38e50*/  SHF.L.W.U32.HI R36, R36, 0x7, R36 ;  /* 0x0000000724247819 */ /* 0x000fe40000010e24 */
[----:B------:R-:W-:Y:S02]  /*38e60*/  LOP3.LUT R54, R57, R52, R50, 0x78, !PT ;  /* 0x0000003439367212 */ /* 0x000fe400078e7832 */
[----:B------:R-:W-:-:S02]  /*38e70*/  LOP3.LUT R49, R45, R53, R48, 0x96, !PT ;  /* 0x000000352d317212 */ /* 0x000fc400078e9630 */
[----:B------:R-:W-:Y:S02]  /*38e80*/  LOP3.LUT R0, R36, R46, R51, 0x96, !PT ;  /* 0x0000002e24007212 */ /* 0x000fe400078e9633 */
[----:B------:R-:W-:Y:S02]  /*38e90*/  LOP3.LUT R53, R47, R57, R50, 0x1e, !PT ;  /* 0x000000392f357212 */ /* 0x000fe400078e1e32 */
[----:B------:R-:W-:Y:S02]  /*38ea0*/  LOP3.LUT R46, R48, R55, R56, 0x1e, !PT ;  /* 0x00000037302e7212 */ /* 0x000fe400078e1e38 */
[----:B------:R-:W-:Y:S02]  /*38eb0*/  LOP3.LUT R47, R54, R52, R47, 0x96, !PT ;  /* 0x00000034362f7212 */ /* 0x000fe400078e962f */
[----:B------:R-:W-:Y:S02]  /*38ec0*/  LOP3.LUT R48, R49, R56, RZ, 0x3c, !PT ;  /* 0x0000003831307212 */ /* 0x000fe400078e3cff */
[----:B------:R-:W-:-:S02]  /*38ed0*/  LOP3.LUT R57, R47, R50, RZ, 0x3c, !PT ;  /* 0x000000322f397212 */ /* 0x000fc400078e3cff */
[C---:B------:R-:W-:Y:S02]  /*38ee0*/  LOP3.LUT R56, R46.reuse, R49, R56, 0xf6, !PT ;  /* 0x000000312e387212 */ /* 0x040fe400078ef638 */
[CC--:B------:R-:W-:Y:S02]  /*38ef0*/  LOP3.LUT R51, R46.reuse, R48.reuse, R45, 0x6c, !PT ;  /* 0x000000302e337212 */ /* 0x0c0fe400078e6c2d */
[----:B------:R-:W-:Y:S02]  /*38f00*/  SHF.L.W.U32.HI R37, R37, 0xd, R37 ;  /* 0x0000000d25257819 */ /* 0x000fe40000010e25 */
[----:B------:R-:W-:Y:S02]  /*38f10*/  LOP3.LUT R46, R46, R48, R45, 0x9c, !PT ;  /* 0x000000302e2e7212 */ /* 0x000fe400078e9c2d */
[----:B------:R-:W-:Y:S02]  /*38f20*/  LOP3.LUT R42, R42, R29, RZ, 0x3c, !PT ;  /* 0x0000001d2a2a7212 */ /* 0x000fe400078e3cff */
[----:B------:R-:W-:-:S02]  /*38f30*/  LOP3.LUT R55, R53, R47, R50, 0xf6, !PT ;  /* 0x0000002f35377212 */ /* 0x000fc400078ef632 */
[----:B------:R-:W-:Y:S02]  /*38f40*/  LOP3.LUT R48, R6, UR7, RZ, 0x3c, !PT ;  /* 0x0000000706307c12 */ /* 0x000fe4000f8e3cff */
[-CC-:B------:R-:W-:Y:S02]  /*38f50*/  LOP3.LUT R50, R53, R57.reuse, R54.reuse, 0x6c, !PT ;  /* 0x0000003935327212 */ /* 0x180fe400078e6c36 */
[----:B------:R-:W-:Y:S01]  /*38f60*/  SHF.L.W.U32.HI R6, R7, 0x5, R7 ;  /* 0x0000000507067819 */ /* 0x000fe20000010e07 */
[----:B------:R-:W-:Y:S01]  /*38f70*/  IMAD.SHL.U32 R52, R37, 0x8, RZ ;  /* 0x0000000825347824 */ /* 0x000fe200078e00ff */
[----:B------:R-:W-:Y:S02]  /*38f80*/  LOP3.LUT R57, R53, R57, R54, 0x9c, !PT ;  /* 0x0000003935397212 */ /* 0x000fe400078e9c36 */
[----:B------:R-:W-:Y:S02]  /*38f90*/  SHF.L.W.U32.HI R53, R42, 0x3, R42 ;  /* 0x000000032a357819 */ /* 0x000fe40000010e2a */
[----:B------:R-:W-:-:S02]  /*38fa0*/  LOP3.LUT R42, R55, R54, RZ, 0x3c, !PT ;  /* 0x00000036372a7212 */ /* 0x000fc400078e3cff */
[----:B----4-:R-:W-:Y:S02]  /*38fb0*/  LOP3.LUT R55, R6, R5, RZ, 0x3c, !PT ;  /* 0x0000000506377212 */ /* 0x010fe400078e3cff */
[----:B------:R-:W-:Y:S02]  /*38fc0*/  SHF.L.W.U32.HI R6, R39, 0xd, R39 ;  /* 0x0000000d27067819 */ /* 0x000fe40000010e27 */
[----:B------:R-:W-:Y:S02]  /*38fd0*/  LOP3.LUT R50, R53, R50, R52, 0x96, !PT ;  /* 0x0000003235327212 */ /* 0x000fe400078e9634 */
[----:B------:R-:W-:Y:S02]  /*38fe0*/  LOP3.LUT R57, R57, R42, RZ, 0x3c, !PT ;  /* 0x0000002a39397212 */ /* 0x000fe400078e3cff */
[----:B------:R-:W-:Y:S02]  /*38ff0*/  LOP3.LUT R41, R41, UR10, RZ, 0x3c, !PT ;  /* 0x0000000a29297c12 */ /* 0x000fe4000f8e3cff */
[----:B------:R-:W-:Y:S01]  /*39000*/  LOP3.LUT R30, R30, UR6, RZ, 0x3c, !PT ;  /* 0x000000061e1e7c12 */ /* 0x000fe2000f8e3cff */
[----:B------:R-:W0:Y:S01]  /*39010*/  LDCU.128 UR4, c[0x3][0x10] ;  /* 0x00c00200ff0477ac */ /* 0x000e220008000c00 */
[----:B------:R-:W-:Y:S01]  /*39020*/  LOP3.LUT R54, R9, R4, RZ, 0x3c, !PT ;  /* 0x0000000409367212 */ /* 0x000fe200078e3cff */
[----:B------:R-:W-:Y:S01]  /*39030*/  IMAD.SHL.U32 R9, R6, 0x8, RZ ;  /* 0x0000000806097824 */ /* 0x000fe200078e00ff */
[----:B------:R-:W-:-:S02]  /*39040*/  LOP3.LUT R7, R53, R37, R44, 0x96, !PT ;  /* 0x0000002535077212 */ /* 0x000fc400078e962c */
[----:B------:R-:W-:Y:S02]  /*39050*/  LOP3.LUT R4, RZ, R50, RZ, 0x33, !PT ;  /* 0x00000032ff047212 */ /* 0x000fe400078e33ff */
[----:B------:R-:W-:Y:S02]  /*39060*/  SHF.L.W.U32.HI R44, R57, 0x3, R57 ;  /* 0x00000003392c7819 */ /* 0x000fe40000010e39 */
[----:B------:R-:W-:Y:S02]  /*39070*/  LOP3.LUT R50, R30, R41, R54, 0x78, !PT ;  /* 0x000000291e327212 */ /* 0x000fe400078e7836 */
[----:B------:R-:W-:Y:S01]  /*39080*/  LOP3.LUT R43, R43, UR11, RZ, 0x3c, !PT ;  /* 0x0000000b2b2b7c12 */ /* 0x000fe2000f8e3cff */
[----:B------:R-:W2:Y:S01]  /*39090*/  LDCU.128 UR8, c[0x3][0x20] ;  /* 0x00c00400ff0877ac */ /* 0x000ea20008000c00 */
[----:B------:R-:W-:Y:S02]  /*390a0*/  LOP3.LUT R9, R44, R51, R9, 0x96, !PT ;  /* 0x000000332c097212 */ /* 0x000fe400078e9609 */
[----:B------:R-:W-:-:S02]  /*390b0*/  LOP3.LUT R51, R50, R41, R28, 0x96, !PT ;  /* 0x0000002932337212 */ /* 0x000fc400078e961c */
[-CC-:B------:R-:W-:Y:S02]  /*390c0*/  LOP3.LUT R39, R48, R43.reuse, R55.reuse, 0x78, !PT ;  /* 0x0000002b30277212 */ /* 0x180fe400078e7837 */
[----:B------:R-:W-:Y:S02]  /*390d0*/  LOP3.LUT R41, R28, R30, R54, 0x1e, !PT ;  /* 0x0000001e1c297212 */ /* 0x000fe400078e1e36 */
[----:B------:R-:W-:Y:S02]  /*390e0*/  LOP3.LUT R28, R51, R54, RZ, 0x3c, !PT ;  /* 0x00000036331c7212 */ /* 0x000fe400078e3cff */
[----:B------:R-:W-:Y:S02]  /*390f0*/  LOP3.LUT R52, R39, R43, R38, 0x96, !PT ;  /* 0x0000002b27347212 */ /* 0x000fe400078e9626 */
[----:B------:R-:W-:Y:S02]  /*39100*/  LOP3.LUT R43, R41, R51, R54, 0xf6, !PT ;  /* 0x00000033292b7212 */ /* 0x000fe400078ef636 */
[----:B------:R-:W-:-:S02]  /*39110*/  LOP3.LUT R48, R38, R48, R55, 0x1e, !PT ;  /* 0x0000003026307212 */ /* 0x000fc400078e1e37 */
[----:B------:R-:W-:Y:S02]  /*39120*/  SHF.L.W.U32.HI R7, R7, 0x1, R7 ;  /* 0x0000000107077819 */ /* 0x000fe40000010e07 */
[CCC-:B------:R-:W-:Y:S02]  /*39130*/  LOP3.LUT R38, R41.reuse, R28.reuse, R50.reuse, 0x6c, !PT ;  /* 0x0000001c29267212 */ /* 0x1c0fe400078e6c32 */
[----:B------:R-:W-:Y:S02]  /*39140*/  LOP3.LUT R30, R52, R55, RZ, 0x3c, !PT ;  /* 0x00000037341e7212 */ /* 0x000fe400078e3cff */
[----:B------:R-:W-:Y:S02]  /*39150*/  LOP3.LUT R28, R41, R28, R50, 0x9c, !PT ;  /* 0x0000001c291c7212 */ /* 0x000fe400078e9c32 */
[----:B------:R-:W-:Y:S02]  /*39160*/  LOP3.LUT R41, R43, R50, RZ, 0x3c, !PT ;  /* 0x000000322b297212 */ /* 0x000fe400078e3cff */
[C---:B------:R-:W-:Y:S01]  /*39170*/  LOP3.LUT R50, R48.reuse, R52, R55, 0xf6, !PT ;  /* 0x0000003430327212 */ /* 0x040fe200078ef637 */
[----:B------:R-:W-:Y:S01]  /*39180*/  IMAD.SHL.U32 R5, R7, 0x80, RZ ;  /* 0x0000008007057824 */ /* 0x000fe200078e00ff */
[----:B------:R-:W-:-:S02]  /*39190*/  LOP3.LUT R54, R48, R30, R39, 0x6c, !PT ;  /* 0x0000001e30367212 */ /* 0x000fc400078e6c27 */
[----:B------:R-:W-:Y:S02]  /*391a0*/  SHF.L.W.U32.HI R4, R4, 0x7, R4 ;  /* 0x0000000704047819 */ /* 0x000fe40000010e04 */
[----:B------:R-:W-:Y:S02]  /*391b0*/  LOP3.LUT R48, R48, R30, R39, 0x9c, !PT ;  /* 0x0000001e30307212 */ /* 0x000fe400078e9c27 */
[----:B------:R-:W-:Y:S02]  /*391c0*/  LOP3.LUT R39, R50, R39, RZ, 0x3c, !PT ;  /* 0x0000002732277212 */ /* 0x000fe400078e3cff */
[----:B------:R-:W-:Y:S02]  /*391d0*/  LOP3.LUT R5, R4, R5, R53, 0x96, !PT ;  /* 0x0000000504057212 */ /* 0x000fe400078e9635 */
[----:B------:R-:W-:Y:S02]  /*391e0*/  LOP3.LUT R53, R48, R39, RZ, 0x3c, !PT ;  /* 0x0000002730357212 */ /* 0x000fe400078e3cff */
[----:B------:R-:W-:-:S02]  /*391f0*/  SHF.L.W.U32.HI R48, R47, 0xd, R47 ;  /* 0x0000000d2f307819 */ /* 0x000fc40000010e2f */
[----:B------:R-:W-:Y:S02]  /*39200*/  SHF.L.W.U32.HI R30, R51, 0xd, R51 ;  /* 0x0000000d331e7819 */ /* 0x000fe40000010e33 */
[----:B------:R-:W-:Y:S01]  /*39210*/  LOP3.LUT R51, R28, R41, RZ, 0x3c, !PT ;  /* 0x000000291c337212 */ /* 0x000fe200078e3cff */
[----:B------:R-:W-:Y:S01]  /*39220*/  IMAD.SHL.U32 R47, R48, 0x8, RZ ;  /* 0x00000008302f7824 */ /* 0x000fe200078e00ff */
[----:B------:R-:W-:Y:S02]  /*39230*/  SHF.L.W.U32.HI R28, R49, 0xd, R49 ;  /* 0x0000000d311c7819 */ /* 0x000fe40000010e31 */
[----:B------:R-:W-:Y:S02]  /*39240*/  SHF.L.W.U32.HI R51, R51, 0x3, R51 ;  /* 0x0000000333337819 */ /* 0x000fe40000010e33 */
[----:B------:R-:W-:Y:S02]  /*39250*/  LOP3.LUT R13, R13, R8, RZ, 0x3c, !PT ;  /* 0x000000080d0d7212 */ /* 0x000fe400078e3cff */
[----:B------:R-:W-:Y:S01]  /*39260*/  LOP3.LUT R29, R44, R6, R29, 0x96, !PT ;  /* 0x000000062c1d7212 */ /* 0x000fe200078e961d */
[----:B------:R-:W-:Y:S01]  /*39270*/  IMAD.SHL.U32 R49, R30, 0x8, RZ ;  /* 0x000000081e317824 */ /* 0x000fe200078e00ff */
[----:B------:R-:W-:Y:S01]  /*39280*/  LOP3.LUT R45, R56, R45, RZ, 0x3c, !PT ;  /* 0x0000002d382d7212 */ /* 0x000fe200078e3cff */
[----:B------:R-:W-:Y:S01]  /*39290*/  IMAD.SHL.U32 R55, R28, 0x8, RZ ;  /* 0x000000081c377824 */ /* 0x000fe200078e00ff */
[----:B------:R-:W-:-:S02]  /*392a0*/  SHF.L.W.U32.HI R53, R53, 0x3, R53 ;  /* 0x0000000335357819 */ /* 0x000fc40000010e35 */
[----:B------:R-:W-:Y:S02]  /*392b0*/  LOP3.LUT R54, R51, R54, R47, 0x96, !PT ;  /* 0x0000003633367212 */ /* 0x000fe400078e962f */
[----:B------:R-:W-:Y:S02]  /*392c0*/  LOP3.LUT R43, RZ, R9, RZ, 0x33, !PT ;  /* 0x00000009ff2b7212 */ /* 0x000fe400078e33ff */
[----:B------:R-:W-:Y:S02]  /*392d0*/  SHF.L.W.U32.HI R50, R13, 0x3, R13 ;  /* 0x000000030d327819 */ /* 0x000fe40000010e0d */
[----:B------:R-:W-:Y:S02]  /*392e0*/  SHF.L.W.U32.HI R47, R11, 0xd, R11 ;  /* 0x0000000d0b2f7819 */ /* 0x000fe40000010e0b */
[----:B------:R-:W-:Y:S02]  /*392f0*/  SHF.L.W.U32.HI R9, R29, 0x1, R29 ;  /* 0x000000011d097819 */ /* 0x000fe40000010e1d */
[----:B------:R-:W-:-:S02]  /*39300*/  LOP3.LUT R41, R53, R28, R41, 0x96, !PT ;  /* 0x0000001c35297212 */ /* 0x000fc400078e9629 */
[----:B------:R-:W-:Y:S02]  /*39310*/  LOP3.LUT R46, R46, R45, RZ, 0x3c, !PT ;  /* 0x0000002d2e2e7212 */ /* 0x000fe400078e3cff */
[----:B------:R-:W-:Y:S02]  /*39320*/  LOP3.LUT R12, R53, R12, R55, 0x96, !PT ;  /* 0x0000000c350c7212 */ /* 0x000fe400078e9637 */
[----:B------:R-:W-:Y:S01]  /*39330*/  LOP3.LUT R35, R50, R35, R49, 0x96, !PT ;  /* 0x0000002332237212 */ /* 0x000fe200078e9631 */
[----:B------:R-:W-:Y:S01]  /*39340*/  IMAD.SHL.U32 R49, R47, 0x8, RZ ;  /* 0x000000082f317824 */ /* 0x000fe200078e00ff */
[----:B------:R-:W-:Y:S01]  /*39350*/  SHF.L.W.U32.HI R41, R41, 0x1, R41 ;  /* 0x0000000129297819 */ /* 0x000fe20000010e29 */
[----:B------:R-:W-:Y:S01]  /*39360*/  IMAD.SHL.U32 R29, R9, 0x80, RZ ;  /* 0x00000080091d7824 */ /* 0x000fe200078e00ff */
[----:B------:R-:W-:Y:S02]  /*39370*/  SHF.L.W.U32.HI R13, R46, 0x3, R46 ;  /* 0x000000032e0d7819 */ /* 0x000fe40000010e2e */
[----:B------:R-:W-:-:S02]  /*39380*/  SHF.L.W.U32.HI R43, R43, 0x7, R43 ;  /* 0x000000072b2b7819 */ /* 0x000fc40000010e2b */
[----:B------:R-:W-:Y:S01]  /*39390*/  LOP3.LUT R12, RZ, R12, RZ, 0x33, !PT ;  /* 0x0000000cff0c7212 */ /* 0x000fe200078e33ff */
[----:B------:R-:W-:Y:S01]  /*393a0*/  IMAD.SHL.U32 R11, R41, 0x80, RZ ;  /* 0x00000080290b7824 */ /* 0x000fe200078e00ff */
[----:B------:R-:W-:Y:S02]  /*393b0*/  LOP3.LUT R46, R13, R38, R49, 0x96, !PT ;  /* 0x000000260d2e7212 */ /* 0x000fe400078e9631 */
[----:B------:R-:W-:Y:S02]  /*393c0*/  LOP3.LUT R29, R43, R29, R44, 0x96, !PT ;  /* 0x0000001d2b1d7212 */ /* 0x000fe400078e962c */
[----:B------:R-:W-:Y:S02]  /*393d0*/  SHF.L.W.U32.HI R49, R52, 0xd, R52 ;  /* 0x0000000d34317819 */ /* 0x000fe40000010e34 */
[----:B------:R-:W-:Y:S02]  /*393e0*/  SHF.L.W.U32.HI R44, R12, 0x7, R12 ;  /* 0x000000070c2c7819 */ /* 0x000fe40000010e0c */
[----:B------:R-:W-:-:S02]  /*393f0*/  LOP3.LUT R40, R40, R59, RZ, 0x3c, !PT ;  /* 0x0000003b28287212 */ /* 0x000fc400078e3cff */
[----:B------:R-:W-:Y:S01]  /*39400*/  LOP3.LUT R45, R51, R48, R45, 0x96, !PT ;  /* 0x00000030332d7212 */ /* 0x000fe200078e962d */
[----:B------:R-:W-:Y:S01]  /*39410*/  IMAD.SHL.U32 R52, R49, 0x8, RZ ;  /* 0x0000000831347824 */ /* 0x000fe200078e00ff */
[----:B------:R-:W-:Y:S02]  /*39420*/  LOP3.LUT R38, R44, R11, R53, 0x96, !PT ;  /* 0x0000000b2c267212 */ /* 0x000fe400078e9635 */
[----:B------:R-:W-:Y:S02]  /*39430*/  SHF.L.W.U32.HI R45, R45, 0x1, R45 ;  /* 0x000000012d2d7819 */ /* 0x000fe40000010e2d */
[----:B------:R-:W-:Y:S02]  /*39440*/  SHF.L.W.U32.HI R11, R40, 0x3, R40 ;  /* 0x00000003280b7819 */ /* 0x000fe40000010e28 */
[----:B------:R-:W-:Y:S02]  /*39450*/  LOP3.LUT R39, R50, R30, R39, 0x96, !PT ;  /* 0x0000001e32277212 */ /* 0x000fe400078e9627 */
[----:B------:R-:W-:Y:S01]  /*39460*/  LOP3.LUT R54, RZ, R54, RZ, 0x33, !PT ;  /* 0x00000036ff367212 */ /* 0x000fe200078e33ff */
        /* <DEDUP_REMOVED lines=10> */
[----:B------:R-:W-:Y:S02]  /*39510*/  LOP3.LUT R53, RZ, R53, RZ, 0x33, !PT ;  /* 0x00000035ff357212 */ /* 0x000fe400078e33ff */
[----:B------:R-:W-:Y:S01]  /*39520*/  LOP3.LUT R39, R35, R39, R50, 0x96, !PT ;  /* 0x0000002723277212 */ /* 0x000fe200078e9632 */
[----:B------:R-:W-:Y:S01]  /*39530*/  IMAD.SHL.U32 R50, R51, 0x80, RZ ;  /* 0x0000008033327824 */ /* 0x000fe200078e00ff */
[----:B------:R-:W-:-:S04]  /*39540*/  SHF.L.W.U32.HI R40, R53, 0x7, R53 ;  /* 0x0000000735287819 */ /* 0x000fc80000010e35 */
[----:B------:R-:W-:Y:S02]  /*39550*/  LOP3.LUT R50, R40, R50, R11, 0x96, !PT ;  /* 0x0000003228327212 */ /* 0x000fe400078e960b */
[----:B------:R-:W4:Y:S01]  /*39560*/  LDG.E.U8 R11, desc[UR16][R2.64+0x28] ;  /* 0x00002810020b7981 */ /* 0x000f22000c1e1100 */
[----:B------:R-:W-:Y:S02]  /*39570*/  LOP3.LUT R42, R13, R47, R42, 0x96, !PT ;  /* 0x0000002f0d2a7212 */ /* 0x000fe400078e962a */
[----:B------:R-:W-:Y:S02]  /*39580*/  LOP3.LUT R46, RZ, R46, RZ, 0x33, !PT ;  /* 0x0000002eff2e7212 */ /* 0x000fe400078e33ff */
[----:B------:R-:W-:Y:S02]  /*39590*/  SHF.L.W.U32.HI R42, R42, 0x1, R42 ;  /* 0x000000012a2a7819 */ /* 0x000fe40000010e2a */
[----:B------:R-:W-:Y:S02]  /*395a0*/  LOP3.LUT R48, R12, R45, R48, 0x96, !PT ;  /* 0x0000002d0c307212 */ /* 0x000fe400078e9630 */
[----:B------:R-:W-:Y:S01]  /*395b0*/  SHF.L.W.U32.HI R46, R46, 0x7, R46 ;  /* 0x000000072e2e7819 */ /* 0x000fe20000010e2e */
[----:B------:R-:W-:Y:S01]  /*395c0*/  IMAD.SHL.U32 R54, R42, 0x80, RZ ;  /* 0x000000802a367824 */ /* 0x000fe200078e00ff */
[----:B------:R-:W-:-:S02]  /*395d0*/  SHF.L.W.U32.HI R45, R45, 0xd, R45 ;  /* 0x0000000d2d2d7819 */ /* 0x000fc40000010e2d */
[----:B------:R-:W-:Y:S02]  /*395e0*/  LOP3.LUT R6, R43, R9, R6, 0x96, !PT ;  /* 0x000000092b067212 */ /* 0x000fe400078e9606 */
[----:B------:R-:W-:Y:S01]  /*395f0*/  LOP3.LUT R13, R46, R54, R13, 0x96, !PT ;  /* 0x000000362e0d7212 */ /* 0x000fe200078e960d */
[----:B------:R-:W-:Y:S01]  /*39600*/  IMAD.SHL.U32 R54, R45, 0x8, RZ ;  /* 0x000000082d367824 */ /* 0x000fe200078e00ff */
[----:B------:R-:W-:Y:S02]  /*39610*/  SHF.L.W.U32.HI R43, R43, 0xd, R43 ;  /* 0x0000000d2b2b7819 */ /* 0x000fe40000010e2b */
[----:B------:R-:W-:Y:S02]  /*39620*/  LOP3.LUT R8, R40, R51, R49, 0x96, !PT ;  /* 0x0000003328087212 */ /* 0x000fe400078e9631 */
[----:B------:R-:W-:Y:S02]  /*39630*/  SHF.L.W.U32.HI R51, R51, 0x3, R51 ;  /* 0x0000000333337819 */ /* 0x000fe40000010e33 */
[----:B------:R-:W-:-:S02]  /*39640*/  LOP3.LUT R28, R44, R41, R28, 0x96, !PT ;  /* 0x000000292c1c7212 */ /* 0x000fc400078e961c */
[----:B------:R-:W-:Y:S02]  /*39650*/  SHF.L.W.U32.HI R49, R44, 0x3, R44 ;  /* 0x000000032c317819 */ /* 0x000fe40000010e2c */
[----:B------:R-:W-:Y:S01]  /*39660*/  LOP3.LUT R44, R4, R7, R37, 0x96, !PT ;  /* 0x00000007042c7212 */ /* 0x000fe200078e9625 */
[----:B------:R-:W-:Y:S01]  /*39670*/  IMAD.SHL.U32 R53, R43, 0x8, RZ ;  /* 0x000000082b357824 */ /* 0x000fe200078e00ff */
[----:B------:R-:W-:Y:S02]  /*39680*/  LOP3.LUT R37, R51, R54, R7, 0x96, !PT ;  /* 0x0000003633257212 */ /* 0x000fe400078e9607 */
[----:B------:R-:W-:Y:S02]  /*39690*/  LOP3.LUT R7, R36, R27, R14, 0x96, !PT ;  /* 0x0000001b24077212 */ /* 0x000fe400078e960e */
[----:B------:R-:W-:Y:S02]  /*396a0*/  LOP3.LUT R14, R35, R52, R30, 0x96, !PT ;  /* 0x00000034230e7212 */ /* 0x000fe400078e961e */
[----:B------:R-:W-:-:S02]  /*396b0*/  SHF.L.W.U32.HI R48, R48, 0x5, R48 ;  /* 0x0000000530307819 */ /* 0x000fc40000010e30 */
[----:B------:R-:W-:Y:S02]  /*396c0*/  SHF.L.W.U32.HI R44, R44, 0x5, R44 ;  /* 0x000000052c2c7819 */ /* 0x000fe40000010e2c */
[----:B------:R-:W-:Y:S02]  /*396d0*/  SHF.L.W.U32.HI R29, R29, 0x16, R29 ;  /* 0x000000161d1d7819 */ /* 0x000fe40000010e1d */
        /* <DEDUP_REMOVED lines=8> */
[----:B------:R-:W-:Y:S02]  /*39760*/  SHF.L.W.U32.HI R30, R30, 0x1, R30 ;  /* 0x000000011e1e7819 */ /* 0x000fe40000010e1e */
[----:B------:R-:W-:Y:S01]  /*39770*/  LOP3.LUT R46, R49, R43, R46, 0x96, !PT ;  /* 0x0000002b312e7212 */ /* 0x000fe200078e962e */
[----:B------:R-:W-:Y:S01]  /*39780*/  IMAD.SHL.U32 R55, R52, 0x8, RZ ;  /* 0x0000000834377824 */ /* 0x000fe200078e00ff */
[----:B------:R-:W-:-:S02]  /*39790*/  SHF.L.W.U32.HI R47, R50, 0x16, R50 ;  /* 0x00000016322f7819 */ /* 0x000fc40000010e32 */
[----:B------:R-:W-:Y:S02]  /*397a0*/  LOP3.LUT R29, R53, R52, R14, 0x96, !PT ;  /* 0x00000034351d7212 */ /* 0x000fe400078e960e */
[----:B------:R-:W-:Y:S01]  /*397b0*/  SHF.L.W.U32.HI R50, R0, 0x16, R0 ;  /* 0x0000001600327819 */ /* 0x000fe20000010e00 */
[----:B------:R-:W-:Y:S01]  /*397c0*/  IMAD.SHL.U32 R0, R44, 0x8, RZ ;  /* 0x000000082c007824 */ /* 0x000fe200078e00ff */
[----:B------:R-:W-:Y:S01]  /*397d0*/  SHF.L.W.U32.HI R48, R37, 0x7, R37 ;  /* 0x0000000725307819 */ /* 0x000fe20000010e25 */
[----:B------:R-:W-:Y:S01]  /*397e0*/  IMAD.SHL.U32 R37, R30, 0x80, RZ ;  /* 0x000000801e257824 */ /* 0x000fe200078e00ff */
[----:B------:R-:W-:Y:S02]  /*397f0*/  SHF.L.W.U32.HI R14, R46, 0x1, R46 ;  /* 0x000000012e0e7819 */ /* 0x000fe40000010e2e */
[----:B------:R-:W-:Y:S02]  /*39800*/  SHF.L.W.U32.HI R47, R47, 0x3, R47 ;  /* 0x000000032f2f7819 */ /* 0x000fe40000010e2f */
[----:B------:R-:W-:-:S02]  /*39810*/  SHF.L.W.U32.HI R29, R29, 0x1, R29 ;  /* 0x000000011d1d7819 */ /* 0x000fc40000010e1d */
[----:B------:R-:W-:Y:S01]  /*39820*/  LOP3.LUT R55, R53, R55, R54, 0x96, !PT ;  /* 0x0000003735377212 */ /* 0x000fe200078e9636 */
[----:B------:R-:W-:Y:S01]  /*39830*/  IMAD.SHL.U32 R46, R14, 0x80, RZ ;  /* 0x000000800e2e7824 */ /* 0x000fe200078e00ff */
[----:B------:R-:W-:Y:S01]  /*39840*/  LOP3.LUT R50, R47, R0, R50, 0x96, !PT ;  /* 0x000000002f327212 */ /* 0x000fe200078e9632 */
[----:B------:R-:W-:Y:S01]  /*39850*/  IMAD.SHL.U32 R0, R29, 0x80, RZ ;  /* 0x000000801d007824 */ /* 0x000fe200078e00ff */
[C---:B------:R-:W-:Y:S02]  /*39860*/  LOP3.LUT R45, R48.reuse, R30, R45, 0x96, !PT ;  /* 0x0000001e302d7212 */ /* 0x040fe400078e962d */
[----:B------:R-:W-:Y:S02]  /*39870*/  LOP3.LUT R37, R48, R37, R51, 0x96, !PT ;  /* 0x0000002530257212 */ /* 0x000fe400078e9633 */
[----:B------:R-:W-:Y:S02]  /*39880*/  SHF.L.W.U32.HI R54, R36, 0x7, R36 ;  /* 0x0000000724367819 */ /* 0x000fe40000010e24 */
[----:B------:R-:W-:-:S02]  /*39890*/  SHF.L.W.U32.HI R51, R55, 0x7, R55 ;  /* 0x0000000737337819 */ /* 0x000fc40000010e37 */
[----:B------:R-:W-:Y:S02]  /*398a0*/  SHF.L.W.U32.HI R38, R38, 0x16, R38 ;  /* 0x0000001626267819 */ /* 0x000fe40000010e26 */
[----:B------:R-:W-:Y:S02]  /*398b0*/  SHF.L.W.U32.HI R56, R5, 0x16, R5 ;  /* 0x0000001605387819 */ /* 0x000fe40000010e05 */
[----:B------:R-:W-:Y:S02]  /*398c0*/  SHF.L.W.U32.HI R36, R45, 0x5, R45 ;  /* 0x000000052d247819 */ /* 0x000fe40000010e2d */
[----:B------:R-:W-:Y:S02]  /*398d0*/  LOP3.LUT R46, R54, R46, R49, 0x96, !PT ;  /* 0x0000002e362e7212 */ /* 0x000fe400078e9631 */
[----:B---3--:R-:W-:Y:S02]  /*398e0*/  LOP3.LUT R45, R27, UR13, RZ, 0x3c, !PT ;  /* 0x0000000d1b2d7c12 */ /* 0x008fe4000f8e3cff */
[----:B------:R-:W-:-:S02]  /*398f0*/  LOP3.LUT R49, R51, R0, R53, 0x96, !PT ;  /* 0x0000000033317212 */ /* 0x000fc400078e9635 */
[----:B------:R-:W-:Y:S02]  /*39900*/  LOP3.LUT R27, R47, R44, R38, 0x96, !PT ;  /* 0x0000002c2f1b7212 */ /* 0x000fe400078e9626 */
[----:B-1----:R-:W-:Y:S02]  /*39910*/  LOP3.LUT R56, R56, UR23, RZ, 0x3c, !PT ;  /* 0x0000001738387c12 */ /* 0x002fe4000f8e3cff */
[----:B0-----:R-:W-:Y:S02]  /*39920*/  LOP3.LUT R38, R51, UR7, RZ, 0x3c, !PT ;  /* 0x0000000733267c12 */ /* 0x001fe4000f8e3cff */
[----:B-----5:R-:W-:Y:S02]  /*39930*/  LOP3.LUT R53, R54, UR27, RZ, 0x3c, !PT ;  /* 0x0000001b36357c12 */ /* 0x020fe4000f8e3cff */
[----:B--2---:R-:W-:Y:S02]  /*39940*/  LOP3.LUT R0, R41, UR10, RZ, 0x3c, !PT ;  /* 0x0000000a29007c12 */ /* 0x004fe4000f8e3cff */
[----:B------:R-:W-:-:S02]  /*39950*/  LOP3.LUT R9, R9, UR15, RZ, 0x3c, !PT ;  /* 0x0000000f09097c12 */ /* 0x000fc4000f8e3cff */
[----:B------:R-:W-:Y:S02]  /*39960*/  LOP3.LUT R41, R53, R56, R38, 0x78, !PT ;  /* 0x0000003835297212 */ /* 0x000fe400078e7826 */
[----:B------:R-:W-:Y:S02]  /*39970*/  SHF.L.W.U32.HI R27, R27, 0x1, R27 ;  /* 0x000000011b1b7819 */ /* 0x000fe40000010e1b */
        /* <DEDUP_REMOVED lines=15> */
[C---:B------:R-:W-:Y:S02]  /*39a70*/  LOP3.LUT R47, R54.reuse, R50, R47, 0x96, !PT ;  /* 0x00000032362f7212 */ /* 0x040fe400078e962f */
[----:B------:R-:W-:-:S02]  /*39a80*/  LOP3.LUT R48, R54, R27, R44, 0x96, !PT ;  /* 0x0000001b36307212 */ /* 0x000fc400078e962c */
[----:B------:R-:W-:Y:S01]  /*39a90*/  LOP3.LUT R51, R51, UR12, RZ, 0x3c, !PT ;  /* 0x0000000c33337c12 */ /* 0x000fe2000f8e3cff */
[----:B------:R-:W0:Y:S01]  /*39aa0*/  LDCU.128 UR12, c[0x3][0x140] ;  /* 0x00c02800ff0c77ac */ /* 0x000e220008000c00 */
[----:B------:R-:W-:Y:S02]  /*39ab0*/  LOP3.LUT R44, R54, UR22, RZ, 0x3c, !PT ;  /* 0x00000016362c7c12 */ /* 0x000fe4000f8e3cff */
[----:B------:R-:W-:Y:S02]  /*39ac0*/  LOP3.LUT R40, R40, UR26, RZ, 0x3c, !PT ;  /* 0x0000001a28287c12 */ /* 0x000fe4000f8e3cff */
[----:B------:R-:W-:Y:S02]  /*39ad0*/  LOP3.LUT R7, R7, UR6, RZ, 0x3c, !PT ;  /* 0x0000000607077c12 */ /* 0x000fe4000f8e3cff */
[----:B------:R-:W-:Y:S02]  /*39ae0*/  LOP3.LUT R54, R46, R39, R56, 0x78, !PT ;  /* 0x000000272e367212 */ /* 0x000fe400078e7838 */
[----:B------:R-:W-:Y:S01]  /*39af0*/  LOP3.LUT R50, R35, UR25, RZ, 0x3c, !PT ;  /* 0x0000001923327c12 */ /* 0x000fe2000f8e3cff */
[----:B------:R-:W1:Y:S01]  /*39b00*/  LDCU.128 UR24, c[0x3][0x160] ;  /* 0x00c02c00ff1877ac */ /* 0x000e620008000c00 */
[----:B------:R-:W-:-:S02]  /*39b10*/  SHF.L.W.U32.HI R6, R49, 0x16, R49 ;  /* 0x0000001631067819 */ /* 0x000fc40000010e31 */
[----:B------:R-:W-:Y:S02]  /*39b20*/  SHF.L.W.U32.HI R47, R47, 0x16, R47 ;  /* 0x000000162f2f7819 */ /* 0x000fe40000010e2f */
[----:B------:R-:W-:Y:S02]  /*39b30*/  LOP3.LUT R35, R51, R46, R56, 0x1e, !PT ;  /* 0x0000002e33237212 */ /* 0x000fe400078e1e38 */
[----:B------:R-:W-:Y:S02]  /*39b40*/  LOP3.LUT R46, R40, R44, R7, 0x78, !PT ;  /* 0x0000002c282e7212 */ /* 0x000fe400078e7807 */
[----:B------:R-:W-:Y:S02]  /*39b50*/  LOP3.LUT R51, R54, R39, R51, 0x96, !PT ;  /* 0x0000002736337212 */ /* 0x000fe400078e9633 */
[----:B------:R-:W-:Y:S02]  /*39b60*/  LOP3.LUT R39, R9, R38, RZ, 0x3c, !PT ;  /* 0x0000002609277212 */ /* 0x000fe400078e3cff */
[----:B------:R-:W-:Y:S01]  /*39b70*/  LOP3.LUT R6, R6, UR5, RZ, 0x3c, !PT ;  /* 0x0000000506067c12 */ /* 0x000fe2000f8e3cff */
[----:B------:R-:W2:Y:S01]  /*39b80*/  LDCU.128 UR4, c[0x3][0x40] ;  /* 0x00c00800ff0477ac */ /* 0x000ea20008000c00 */
[----:B------:R-:W-:-:S02]  /*39b90*/  LOP3.LUT R47, R47, UR21, RZ, 0x3c, !PT ;  /* 0x000000152f2f7c12 */ /* 0x000fc4000f8e3cff */
[----:B------:R-:W-:Y:S01]  /*39ba0*/  LOP3.LUT R53, R37, R40, R7, 0x1e, !PT ;  /* 0x0000002825357212 */ /* 0x000fe200078e1e07 */
[----:B------:R-:W3:Y:S01]  /*39bb0*/  LDCU.128 UR20, c[0x3][0x150] ;  /* 0x00c02a00ff1477ac */ /* 0x000ee20008000c00 */
[----:B------:R-:W-:Y:S02]  /*39bc0*/  LOP3.LUT R40, R46, R44, R37, 0x96, !PT ;  /* 0x0000002c2e287212 */ /* 0x000fe400078e9625 */
[C---:B------:R-:W-:Y:S02]  /*39bd0*/  LOP3.LUT R58, R52.reuse, R9, R38, 0xf6, !PT ;  /* 0x00000009343a7212 */ /* 0x040fe400078ef626 */
[CCC-:B------:R-:W-:Y:S02]  /*39be0*/  LOP3.LUT R49, R52.reuse, R39.reuse, R41.reuse, 0x6c, !PT ;  /* 0x0000002734317212 */ /* 0x1c0fe400078e6c29 */
[----:B------:R-:W-:Y:S02]  /*39bf0*/  LOP3.LUT R44, R52, R39, R41, 0x9c, !PT ;  /* 0x00000027342c7212 */ /* 0x000fe400078e9c29 */
[----:B------:R-:W-:-:S02]  /*39c00*/  LOP3.LUT R38, R51, R56, RZ, 0x3c, !PT ;  /* 0x0000003833267212 */ /* 0x000fc400078e3cff */
[----:B------:R-:W-:Y:S02]  /*39c10*/  LOP3.LUT R52, R50, R47, R6, 0x78, !PT ;  /* 0x0000002f32347212 */ /* 0x000fe400078e7806 */
[C---:B------:R-:W-:Y:S02]  /*39c20*/  LOP3.LUT R39, R35.reuse, R51, R56, 0xf6, !PT ;  /* 0x0000003323277212 */ /* 0x040fe400078ef638 */
[----:B------:R-:W-:Y:S02]  /*39c30*/  LOP3.LUT R55, R40, R7, RZ, 0x3c, !PT ;  /* 0x0000000728377212 */ /* 0x000fe400078e3cff */
[CCC-:B------:R-:W-:Y:S02]  /*39c40*/  LOP3.LUT R37, R35.reuse, R38.reuse, R54.reuse, 0x6c, !PT ;  /* 0x0000002623257212 */ /* 0x1c0fe400078e6c36 */
[----:B------:R-:W-:Y:S02]  /*39c50*/  LOP3.LUT R47, R52, R47, R45, 0x96, !PT ;  /* 0x0000002f342f7212 */ /* 0x000fe400078e962d */
[----:B------:R-:W-:-:S02]  /*39c60*/  LOP3.LUT R38, R35, R38, R54, 0x9c, !PT ;  /* 0x0000002623267212 */ /* 0x000fc400078e9c36 */
[----:B------:R-:W-:Y:S02]  /*39c70*/  LOP3.LUT R57, R45, R50, R6, 0x1e, !PT ;  /* 0x000000322d397212 */ /* 0x000fe400078e1e06 */
[----:B------:R-:W-:Y:S02]  /*39c80*/  LOP3.LUT R35, R39, R54, RZ, 0x3c, !PT ;  /* 0x0000003627237212 */ /* 0x000fe400078e3cff */
[CCC-:B------:R-:W-:Y:S02]  /*39c90*/  LOP3.LUT R39, R53.reuse, R55.reuse, R46.reuse, 0x6c, !PT ;  /* 0x0000003735277212 */ /* 0x1c0fe400078e6c2e */
[C---:B------:R-:W-:Y:S02]  /*39ca0*/  LOP3.LUT R7, R53.reuse, R40, R7, 0xf6, !PT ;  /* 0x0000002835077212 */ /* 0x040fe400078ef607 */
[----:B------:R-:W-:Y:S02]  /*39cb0*/  LOP3.LUT R55, R53, R55, R46, 0x9c, !PT ;  /* 0x0000003735377212 */ /* 0x000fe400078e9c2e */
[----:B------:R-:W-:-:S02]  /*39cc0*/  LOP3.LUT R50, R47, R6, RZ, 0x3c, !PT ;  /* 0x000000062f327212 */ /* 0x000fc400078e3cff */
[C---:B------:R-:W-:Y:S02]  /*39cd0*/  LOP3.LUT R53, R57.reuse, R47, R6, 0xf6, !PT ;  /* 0x0000002f39357212 */ /* 0x040fe400078ef606 */
[----:B------:R-:W-:Y:S02]  /*39ce0*/  LOP3.LUT R42, R42, UR8, RZ, 0x3c, !PT ;  /* 0x000000082a2a7c12 */ /* 0x000fe4000f8e3cff */
[----:B------:R-:W-:Y:S02]  /*39cf0*/  LOP3.LUT R30, R30, UR11, RZ, 0x3c, !PT ;  /* 0x0000000b1e1e7c12 */ /* 0x000fe4000f8e3cff */
[----:B------:R-:W-:Y:S01]  /*39d00*/  LOP3.LUT R36, R36, UR9, RZ, 0x3c, !PT ;  /* 0x0000000924247c12 */ /* 0x000fe2000f8e3cff */
[----:B------:R-:W5:Y:S01]  /*39d10*/  LDCU.128 UR8, c[0x3][0x60] ;  /* 0x00c00c00ff0877ac */ /* 0x000f620008000c00 */
[CCC-:B------:R-:W-:Y:S02]  /*39d20*/  LOP3.LUT R45, R57.reuse, R50.reuse, R52.reuse, 0x6c, !PT ;  /* 0x00000032392d7212 */ /* 0x1c0fe400078e6c34 */
[----:B------:R-:W-:-:S02]  /*39d30*/  LOP3.LUT R50, R57, R50, R52, 0x9c, !PT ;  /* 0x0000003239327212 */ /* 0x000fc400078e9c34 */
[----:B------:R-:W-:Y:S02]  /*39d40*/  LOP3.LUT R53, R53, R52, RZ, 0x3c, !PT ;  /* 0x0000003435357212 */ /* 0x000fe400078e3cff */
[----:B------:R-:W-:Y:S02]  /*39d50*/  LOP3.LUT R46, R7, R46, RZ, 0x3c, !PT ;  /* 0x0000002e072e7212 */ /* 0x000fe400078e3cff */
[----:B------:R-:W-:Y:S01]  /*39d60*/  SHF.L.W.U32.HI R52, R13, 0x16, R13 ;  /* 0x000000160d347819 */ /* 0x000fe20000010e0d */
[----:B------:R-:W0:Y:S01]  /*39d70*/  LDC.64 R6, c[0x3][RZ] ;  /* 0x00c00000ff067b82 */ /* 0x000e220000000a00 */
[----:B------:R-:W-:Y:S02]  /*39d80*/  SHF.L.W.U32.HI R13, R10, 0x16, R10 ;  /* 0x000000160a0d7819 */ /* 0x000fe40000010e0a */
[----:B------:R-:W-:Y:S02]  /*39d90*/  SHF.L.W.U32.HI R10, R51, 0xd, R51 ;  /* 0x0000000d330a7819 */ /* 0x000fe40000010e33 */
[----:B------:R-:W-:-:S02]  /*39da0*/  LOP3.LUT R55, R55, R46, RZ, 0x3c, !PT ;  /* 0x0000002e37377212 */ /* 0x000fc400078e3cff */
[----:B--2---:R-:W-:Y:S02]  /*39db0*/  LOP3.LUT R51, R52, UR5, RZ, 0x3c, !PT ;  /* 0x0000000534337c12 */ /* 0x004fe4000f8e3cff */
[----:B------:R-:W-:Y:S01]  /*39dc0*/  SHF.L.W.U32.HI R52, R48, 0x5, R48 ;  /* 0x0000000530347819 */ /* 0x000fe20000010e30 */
[----:B------:R-:W-:Y:S01]  /*39dd0*/  IMAD.SHL.U32 R48, R10, 0x8, RZ ;  /* 0x000000080a307824 */ /* 0x000fe200078e00ff */
[----:B------:R-:W-:-:S04]  /*39de0*/  SHF.L.W.U32.HI R54, R55, 0x3, R55 ;  /* 0x0000000337367819 */ /* 0x000fc80000010e37 */
[----:B------:R-:W-:Y:S02]  /*39df0*/  LOP3.LUT R55, R54, R49, R48, 0x96, !PT ;  /* 0x0000003136377212 */ /* 0x000fe400078e9630 */
[----:B-----5:R-:W-:Y:S02]  /*39e00*/  LOP3.LUT R48, R14, UR10, RZ, 0x3c, !PT ;  /* 0x0000000a0e307c12 */ /* 0x020fe4000f8e3cff */
[----:B------:R-:W-:Y:S02]  /*39e10*/  LOP3.LUT R14, R54, R10, R53, 0x96, !PT ;  /* 0x0000000a360e7212 */ /* 0x000fe400078e9635 */
[----:B------:R-:W-:Y:S02]  /*39e20*/  LOP3.LUT R57, RZ, R55, RZ, 0x33, !PT ;  /* 0x00000037ff397212 */ /* 0x000fe400078e33ff */
[----:B------:R-:W-:Y:S02]  /*39e30*/  SHF.L.W.U32.HI R14, R14, 0x1, R14 ;  /* 0x000000010e0e7819 */ /* 0x000fe40000010e0e */
[----:B------:R-:W-:-:S02]  /*39e40*/  SHF.L.W.U32.HI R57, R57, 0x7, R57 ;  /* 0x0000000739397819 */ /* 0x000fc40000010e39 */
[----:B------:R-:W-:Y:S02]  /*39e50*/  LOP3.LUT R49, R4, UR8, RZ, 0x3c, !PT ;  /* 0x0000000804317c12 */ /* 0x000fe4000f8e3cff */
[----:B------:R-:W-:Y:S01]  /*39e60*/  LOP3.LUT R10, R57, R14, R10, 0x96, !PT ;  /* 0x0000000e390a7212 */ /* 0x000fe200078e960a */
[----:B------:R-:W-:Y:S01]  /*39e70*/  IMAD.SHL.U32 R14, R14, 0x80, RZ ;  /* 0x000000800e0e7824 */ /* 0x000fe200078e00ff */
[----:B------:R-:W-:Y:S02]  /*39e80*/  SHF.L.W.U32.HI R4, R43, 0x5, R43 ;  /* 0x000000052b047819 */ /* 0x000fe40000010e2b */
[----:B------:R-:W-:Y:S02]  /*39e90*/  LOP3.LUT R43, R50, R53, RZ, 0x3c, !PT ;  /* 0x00000035322b7212 */ /* 0x000fe400078e3cff */
[----:B------:R-:W-:Y:S02]  /*39ea0*/  SHF.L.W.U32.HI R50, R10, 0x5, R10 ;  /* 0x000000050a327819 */ /* 0x000fe40000010e0a */
[----:B------:R-:W-:-:S02]  /*39eb0*/  LOP3.LUT R10, R57, R14, R54, 0x96, !PT ;  /* 0x0000000e390a7212 */ /* 0x000fc400078e9636 */
[----:B------:R-:W2:Y:S01]  /*39ec0*/  LDG.E.U8 R14, desc[UR16][R2.64+0x29] ;  /* 0x00002910020e7981 */ /* 0x000ea2000c1e1100 */
[----:B------:R-:W-:Y:S02]  /*39ed0*/  SHF.L.W.U32.HI R55, R5, 0x5, R5 ;  /* 0x0000000505377819 */ /* 0x000fe40000010e05 */
[----:B------:R-:W-:Y:S02]  /*39ee0*/  LOP3.LUT R52, R52, UR4, RZ, 0x3c, !PT ;  /* 0x0000000434347c12 */ /* 0x000fe4000f8e3cff */
[----:B0-----:R-:W-:Y:S02]  /*39ef0*/  LOP3.LUT R55, R55, R6, RZ, 0x3c, !PT ;  /* 0x0000000637377212 */ /* 0x001fe400078e3cff */
[----:B------:R-:W-:Y:S02]  /*39f00*/  SHF.L.W.U32.HI R28, R28, 0x5, R28 ;  /* 0x000000051c1c7819 */ /* 0x000fe40000010e1c */
[----:B------:R-:W-:Y:S02]  /*39f10*/  LOP3.LUT R5, R49, R52, R55, 0x78, !PT ;  /* 0x0000003431057212 */ /* 0x000fe400078e7837 */
[----:B------:R-:W-:-:S02]  /*39f20*/  LOP3.LUT R4, R4, UR9, RZ, 0x3c, !PT ;  /* 0x0000000904047c12 */ /* 0x000fc4000f8e3cff */
[----:B------:R-:W-:Y:S02]  /*39f30*/  LOP3.LUT R53, R28, 0x5, R7, 0x96, !PT ;  /* 0x000000051c357812 */ /* 0x000fe400078e9607 */
[----:B------:R-:W-:Y:S02]  /*39f40*/  LOP3.LUT R6, R5, R52, R42, 0x96, !PT ;  /* 0x0000003405067212 */ /* 0x000fe400078e962a */
[----:B------:R-:W-:Y:S02]  /*39f50*/  LOP3.LUT R42, R42, R49, R55, 0x1e, !PT ;  /* 0x000000312a2a7212 */ /* 0x000fe400078e1e37 */
[--C-:B------:R-:W-:Y:S02]  /*39f60*/  LOP3.LUT R28, R4, R51, R53.reuse, 0x78, !PT ;  /* 0x00000033041c7212 */ /* 0x100fe400078e7835 */
[----:B------:R-:W-:Y:S02]  /*39f70*/  LOP3.LUT R7, R6, R55, RZ, 0x3c, !PT ;  /* 0x0000003706077212 */ /* 0x000fe400078e3cff */
[----:B------:R-:W-:-:S02]  /*39f80*/  LOP3.LUT R49, R36, R4, R53, 0x1e, !PT ;  /* 0x0000000424317212 */ /* 0x000fc400078e1e35 */
[C---:B------:R-:W-:Y:S02]  /*39f90*/  LOP3.LUT R4, R42.reuse, R6, R55, 0xf6, !PT ;  /* 0x000000062a047212 */ /* 0x040fe400078ef637 */
[----:B------:R-:W-:Y:S02]  /*39fa0*/  LOP3.LUT R19, R19, R50, RZ, 0x3c, !PT ;  /* 0x0000003213137212 */ /* 0x000fe400078e3cff */
[--C-:B------:R-:W-:Y:S02]  /*39fb0*/  LOP3.LUT R50, R42, R7, R5.reuse, 0x6c, !PT ;  /* 0x000000072a327212 */ /* 0x100fe400078e6c05 */
[----:B------:R-:W-:Y:S02]  /*39fc0*/  LOP3.LUT R41, R58, R41, RZ, 0x3c, !PT ;  /* 0x000000293a297212 */ /* 0x000fe400078e3cff */
[----:B------:R-:W-:Y:S02]  /*39fd0*/  LOP3.LUT R42, R42, R7, R5, 0x9c, !PT ;  /* 0x000000072a2a7212 */ /* 0x000fe400078e9c05 */
[----:B------:R-:W-:-:S02]  /*39fe0*/  LOP3.LUT R36, R28, R51, R36, 0x96, !PT ;  /* 0x000000331c247212 */ /* 0x000fc400078e9624 */
[----:B------:R-:W-:Y:S02]  /*39ff0*/  LOP3.LUT R7, R4, R5, RZ, 0x3c, !PT ;  /* 0x0000000504077212 */ /* 0x000fe400078e3cff */
[----:B------:R-:W0:Y:S01]  /*3a000*/  LDC.64 R4, c[0x3][0x8] ;  /* 0x00c00200ff047b82 */ /* 0x000e220000000a00 */
[----:B------:R-:W-:Y:S02]  /*3a010*/  LOP3.LUT R54, R44, R41, RZ, 0x3c, !PT ;  /* 0x000000292c367212 */ /* 0x000fe400078e3cff */
[----:B------:R-:W-:Y:S02]  /*3a020*/  SHF.L.W.U32.HI R44, R40, 0xd, R40 ;  /* 0x0000000d282c7819 */ /* 0x000fe40000010e28 */
[----:B------:R-:W-:Y:S02]  /*3a030*/  LOP3.LUT R52, R36, R53, RZ, 0x3c, !PT ;  /* 0x0000003524347212 */ /* 0x000fe400078e3cff */
[----:B------:R-:W-:Y:S02]  /*3a040*/  SHF.L.W.U32.HI R51, R47, 0xd, R47 ;  /* 0x0000000d2f337819 */ /* 0x000fe40000010e2f */
[----:B------:R-:W-:-:S02]  /*3a050*/  LOP3.LUT R55, R49, R36, R53, 0xf6, !PT ;  /* 0x0000002431377212 */ /* 0x000fc400078ef635 */
[----:B------:R-:W-:Y:S02]  /*3a060*/  LOP3.LUT R40, R42, R7, RZ, 0x3c, !PT ;  /* 0x000000072a287212 */ /* 0x000fe400078e3cff */
[----:B------:R-:W-:Y:S02]  /*3a070*/  SHF.L.W.U32.HI R53, R54, 0x3, R54 ;  /* 0x0000000336357819 */ /* 0x000fe40000010e36 */
[CCC-:B------:R-:W-:Y:S02]  /*3a080*/  LOP3.LUT R54, R49.reuse, R52.reuse, R28.reuse, 0x6c, !PT ;  /* 0x0000003431367212 */ /* 0x1c0fe400078e6c1c */
[----:B------:R-:W-:Y:S01]  /*3a090*/  LOP3.LUT R42, R49, R52, R28, 0x9c, !PT ;  /* 0x00000034312a7212 */ /* 0x000fe200078e9c1c */
[----:B------:R-:W-:Y:S01]  /*3a0a0*/  IMAD.SHL.U32 R52, R44, 0x8, RZ ;  /* 0x000000082c347824 */ /* 0x000fe200078e00ff */
[----:B------:R-:W-:Y:S01]  /*3a0b0*/  SHF.L.W.U32.HI R49, R40, 0x3, R40 ;  /* 0x0000000328317819 */ /* 0x000fe20000010e28 */
[----:B------:R-:W-:Y:S01]  /*3a0c0*/  IMAD.SHL.U32 R47, R51, 0x8, RZ ;  /* 0x00000008332f7824 */ /* 0x000fe200078e00ff */
[----:B------:R-:W-:-:S02]  /*3a0d0*/  LOP3.LUT R46, R53, R51, R46, 0x96, !PT ;  /* 0x00000033352e7212 */ /* 0x000fc400078e962e */
[----:B------:R-:W-:Y:S02]  /*3a0e0*/  LOP3.LUT R52, R49, R54, R52, 0x96, !PT ;  /* 0x0000003631347212 */ /* 0x000fe400078e9634 */
[----:B------:R-:W-:Y:S02]  /*3a0f0*/  LOP3.LUT R50, R53, R50, R47, 0x96, !PT ;  /* 0x0000003235327212 */ /* 0x000fe400078e962f */
[----:B------:R-:W-:Y:S02]  /*3a100*/  LOP3.LUT R41, R49, R44, R41, 0x96, !PT ;  /* 0x0000002c31297212 */ /* 0x000fe400078e9629 */
[----:B------:R-:W-:Y:S02]  /*3a110*/  SHF.L.W.U32.HI R40, R46, 0x1, R46 ;  /* 0x000000012e287819 */ /* 0x000fe40000010e2e */
[----:B------:R-:W-:Y:S02]  /*3a120*/  LOP3.LUT R52, RZ, R52, RZ, 0x33, !PT ;  /* 0x00000034ff347212 */ /* 0x000fe400078e33ff */
[----:B------:R-:W-:-:S02]  /*3a130*/  LOP3.LUT R50, RZ, R50, RZ, 0x33, !PT ;  /* 0x00000032ff327212 */ /* 0x000fc400078e33ff */
[----:B------:R-:W-:Y:S01]  /*3a140*/  LOP3.LUT R47, R55, R28, RZ, 0x3c, !PT ;  /* 0x0000001c372f7212 */ /* 0x000fe200078e3cff */
[----:B------:R-:W-:Y:S01]  /*3a150*/  IMAD.SHL.U32 R28, R40, 0x80, RZ ;  /* 0x00000080281c7824 */ /* 0x000fe200078e00ff */
[----:B------:R-:W-:Y:S02]  /*3a160*/  SHF.L.W.U32.HI R41, R41, 0x1, R41 ;  /* 0x0000000129297819 */ /* 0x000fe40000010e29 */
[----:B------:R-:W-:Y:S02]  /*3a170*/  SHF.L.W.U32.HI R52, R52, 0x7, R52 ;  /* 0x0000000734347819 */ /* 0x000fe40000010e34 */
[----:B------:R-:W-:Y:S02]  /*3a180*/  SHF.L.W.U32.HI R50, R50, 0x7, R50 ;  /* 0x0000000732327819 */ /* 0x000fe40000010e32 */
[----:B------:R-:W-:Y:S02]  /*3a190*/  LOP3.LUT R13, R13, UR6, RZ, 0x3c, !PT ;  /* 0x000000060d0d7c12 */ /* 0x000fe4000f8e3cff */
[----:B0-----:R-:W-:-:S02]  /*3a1a0*/  LOP3.LUT R29, R29, R4, RZ, 0x3c, !PT ;  /* 0x000000041d1d7212 */ /* 0x001fc400078e3cff */
[----:B------:R-:W-:Y:S02]  /*3a1b0*/  LOP3.LUT R44, R52, R41, R44, 0x96, !PT ;  /* 0x00000029342c7212 */ /* 0x000fe400078e962c */
[----:B------:R-:W-:Y:S02]  /*3a1c0*/  LOP3.LUT R40, R50, R40, R51, 0x96, !PT ;  /* 0x0000002832287212 */ /* 0x000fe400078e9633 */
[----:B------:R-:W-:Y:S02]  /*3a1d0*/  SHF.L.W.U32.HI R8, R8, 0x5, R8 ;  /* 0x0000000508087819 */ /* 0x000fe40000010e08 */
[----:B------:R-:W-:Y:S02]  /*3a1e0*/  LOP3.LUT R50, R50, R28, R53, 0x96, !PT ;  /* 0x0000001c32327212 */ /* 0x000fe400078e9635 */
[----:B------:R-:W-:Y:S01]  /*3a1f0*/  LOP3.LUT R4, R48, R13, R29, 0x78, !PT ;  /* 0x0000000d30047212 */ /* 0x000fe200078e781d */
[----:B------:R-:W-:Y:S01]  /*3a200*/  IMAD.SHL.U32 R46, R41, 0x80, RZ ;  /* 0x00000080292e7824 */ /* 0x000fe200078e00ff */
[----:B------:R-:W-:-:S02]  /*3a210*/  SHF.L.W.U32.HI R44, R44, 0x5, R44 ;  /* 0x000000052c2c7819 */ /* 0x000fc40000010e2c */
[----:B------:R-:W-:Y:S01]  /*3a220*/  LOP3.LUT R27, R27, UR7, RZ, 0x3c, !PT ;  /* 0x000000071b1b7c12 */ /* 0x000fe2000f8e3cff */
[----:B------:R-:W0:Y:S01]  /*3a230*/  LDCU.128 UR4, c[0x3][0x100] ;  /* 0x00c02000ff0477ac */ /* 0x000e220008000c00 */
[----:B------:R-:W-:Y:S02]  /*3a240*/  LOP3.LUT R12, R12, UR11, RZ, 0x3c, !PT ;  /* 0x0000000b0c0c7c12 */ /* 0x000fe4000f8e3cff */
[----:B------:R-:W-:Y:S01]  /*3a250*/  LOP3.LUT R5, R8, R5, RZ, 0x3c, !PT ;  /* 0x0000000508057212 */ /* 0x000fe200078e3cff */
[----:B------:R-:W5:Y:S01]  /*3a260*/  LDCU.128 UR8, c[0x3][0x110] ;  /* 0x00c02200ff0877ac */ /* 0x000f620008000c00 */
[----:B------:R-:W-:Y:S02]  /*3a270*/  SHF.L.W.U32.HI R41, R50, 0x16, R50 ;  /* 0x0000001632297819 */ /* 0x000fe40000010e32 */
[----:B------:R-:W-:Y:S02]  /*3a280*/  LOP3.LUT R8, R4, R13, R0, 0x96, !PT ;  /* 0x0000000d04087212 */ /* 0x000fe400078e9600 */
[----:B------:R-:W-:-:S02]  /*3a290*/  LOP3.LUT R21, R21, R44, RZ, 0x3c, !PT ;  /* 0x0000002c15157212 */ /* 0x000fc400078e3cff */
[----:B------:R-:W-:Y:S02]  /*3a2a0*/  LOP3.LUT R44, R12, R27, R5, 0x78, !PT ;  /* 0x0000001b0c2c7212 */ /* 0x000fe400078e7805 */
[--C-:B------:R-:W-:Y:S02]  /*3a2b0*/  LOP3.LUT R13, R0, R48, R29.reuse, 0x1e, !PT ;  /* 0x00000030000d7212 */ /* 0x100fe400078e1e1d */
[----:B------:R-:W-:Y:S02]  /*3a2c0*/  LOP3.LUT R20, R20, R41, RZ, 0x3c, !PT ;  /* 0x0000002914147212 */ /* 0x000fe400078e3cff */
[----:B------:R-:W-:Y:S02]  /*3a2d0*/  LOP3.LUT R41, R8, R29, RZ, 0x3c, !PT ;  /* 0x0000001d08297212 */ /* 0x000fe400078e3cff */
[----:B------:R-:W-:Y:S02]  /*3a2e0*/  LOP3.LUT R27, R44, R27, R30, 0x96, !PT ;  /* 0x0000001b2c1b7212 */ /* 0x000fe400078e961e */
[----:B------:R-:W-:-:S02]  /*3a2f0*/  LOP3.LUT R29, R13, R8, R29, 0xf6, !PT ;  /* 0x000000080d1d7212 */ /* 0x000fc400078ef61d */
[--C-:B------:R-:W-:Y:S02]  /*3a300*/  LOP3.LUT R12, R30, R12, R5.reuse, 0x1e, !PT ;  /* 0x0000000c1e0c7212 */ /* 0x100fe400078e1e05 */
[CCC-:B------:R-:W-:Y:S02]  /*3a310*/  LOP3.LUT R0, R13.reuse, R41.reuse, R4.reuse, 0x6c, !PT ;  /* 0x000000290d007212 */ /* 0x1c0fe400078e6c04 */
[----:B------:R-:W-:Y:S02]  /*3a320*/  LOP3.LUT R13, R13, R41, R4, 0x9c, !PT ;  /* 0x000000290d0d7212 */ /* 0x000fe400078e9c04 */
[----:B------:R-:W-:Y:S02]  /*3a330*/  LOP3.LUT R41, R27, R5, RZ, 0x3c, !PT ;  /* 0x000000051b297212 */ /* 0x000fe400078e3cff */
[----:B------:R-:W-:Y:S02]  /*3a340*/  LOP3.LUT R4, R29, R4, RZ, 0x3c, !PT ;  /* 0x000000041d047212 */ /* 0x000fe400078e3cff */
[----:B------:R-:W-:-:S02]  /*3a350*/  LOP3.LUT R29, R12, R27, R5, 0xf6, !PT ;  /* 0x0000001b0c1d7212 */ /* 0x000fc400078ef605 */
[----:B------:R-:W-:Y:S02]  /*3a360*/  LOP3.LUT R28, R52, R46, R49, 0x96, !PT ;  /* 0x0000002e341c7212 */ /* 0x000fe400078e9631 */
[----:B------:R-:W-:Y:S02]  /*3a370*/  SHF.L.W.U32.HI R5, R8, 0xd, R8 ;  /* 0x0000000d08057819 */ /* 0x000fe40000010e08 */
[CCC-:B------:R-:W-:Y:S02]  /*3a380*/  LOP3.LUT R46, R12.reuse, R41.reuse, R44.reuse, 0x6c, !PT ;  /* 0x000000290c2e7212 */ /* 0x1c0fe400078e6c2c */
[----:B------:R-:W-:Y:S02]  /*3a390*/  LOP3.LUT R41, R12, R41, R44, 0x9c, !PT ;  /* 0x000000290c297212 */ /* 0x000fe400078e9c2c */
[----:B------:R-:W-:Y:S02]  /*3a3a0*/  LOP3.LUT R8, R29, R44, RZ, 0x3c, !PT ;  /* 0x0000002c1d087212 */ /* 0x000fe400078e3cff */
[----:B------:R-:W-:-:S02]  /*3a3b0*/  SHF.L.W.U32.HI R29, R36, 0xd, R36 ;  /* 0x0000000d241d7819 */ /* 0x000fc40000010e24 */
[----:B------:R-:W-:Y:S02]  /*3a3c0*/  LOP3.LUT R41, R41, R8, RZ, 0x3c, !PT ;  /* 0x0000000829297212 */ /* 0x000fe400078e3cff */
        /* <DEDUP_REMOVED lines=8> */
[----:B------:R-:W-:-:S02]  /*3a450*/  LOP3.LUT R37, R36, R37, R30, 0x96, !PT ;  /* 0x0000002524257212 */ /* 0x000fc400078e961e */
[----:B------:R-:W-:Y:S02]  /*3a460*/  SHF.L.W.U32.HI R12, R38, 0x3, R38 ;  /* 0x00000003260c7819 */ /* 0x000fe40000010e26 */
[----:B------:R-:W-:Y:S02]  /*3a470*/  SHF.L.W.U32.HI R30, R9, 0xd, R9 ;  /* 0x0000000d091e7819 */ /* 0x000fe40000010e09 */
[----:B------:R-:W-:Y:S02]  /*3a480*/  LOP3.LUT R42, R42, R47, RZ, 0x3c, !PT ;  /* 0x0000002f2a2a7212 */ /* 0x000fe400078e3cff */
[C---:B------:R-:W-:Y:S02]  /*3a490*/  LOP3.LUT R47, R13.reuse, R6, R47, 0x96, !PT ;  /* 0x000000060d2f7212 */ /* 0x040fe400078e962f */
[----:B------:R-:W-:Y:S02]  /*3a4a0*/  LOP3.LUT R41, R13, R46, R41, 0x96, !PT ;  /* 0x0000002e0d297212 */ /* 0x000fe400078e9629 */
[----:B------:R-:W-:Y:S01]  /*3a4b0*/  LOP3.LUT R45, R12, R45, R44, 0x96, !PT ;  /* 0x0000002d0c2d7212 */ /* 0x000fe200078e962c */
[----:B------:R-:W-:Y:S01]  /*3a4c0*/  IMAD.SHL.U32 R44, R30, 0x8, RZ ;  /* 0x000000081e2c7824 */ /* 0x000fe200078e00ff */
[----:B------:R-:W-:-:S02]  /*3a4d0*/  SHF.L.W.U32.HI R47, R47, 0x1, R47 ;  /* 0x000000012f2f7819 */ /* 0x000fc40000010e2f */
[----:B------:R-:W-:Y:S02]  /*3a4e0*/  SHF.L.W.U32.HI R9, R42, 0x3, R42 ;  /* 0x000000032a097819 */ /* 0x000fe40000010e2a */
[----:B------:R-:W-:Y:S02]  /*3a4f0*/  LOP3.LUT R41, RZ, R41, RZ, 0x33, !PT ;  /* 0x00000029ff297212 */ /* 0x000fe400078e33ff */
[----:B------:R-:W-:Y:S01]  /*3a500*/  SHF.L.W.U32.HI R38, R27, 0xd, R27 ;  /* 0x0000000d1b267819 */ /* 0x000fe20000010e1b */
[----:B------:R-:W-:Y:S01]  /*3a510*/  IMAD.SHL.U32 R27, R47, 0x80, RZ ;  /* 0x000000802f1b7824 */ /* 0x000fe200078e00ff */
[----:B------:R-:W-:Y:S02]  /*3a520*/  LOP3.LUT R46, R9, R0, R44, 0x96, !PT ;  /* 0x00000000092e7212 */ /* 0x000fe400078e962c */
[----:B------:R-:W-:Y:S02]  /*3a530*/  SHF.L.W.U32.HI R0, R41, 0x7, R41 ;  /* 0x0000000729007819 */ /* 0x000fe40000010e29 */
[----:B------:R-:W-:-:S02]  /*3a540*/  LOP3.LUT R8, R12, R5, R8, 0x96, !PT ;  /* 0x000000050c087212 */ /* 0x000fc400078e9608 */
[C---:B------:R-:W-:Y:S02]  /*3a550*/  LOP3.LUT R6, R0.reuse, R47, R6, 0x96, !PT ;  /* 0x0000002f00067212 */ /* 0x040fe400078e9606 */
[----:B------:R-:W-:Y:S02]  /*3a560*/  LOP3.LUT R27, R0, R27, R13, 0x96, !PT ;  /* 0x0000001b001b7212 */ /* 0x000fe400078e960d */
[----:B------:R-:W-:Y:S02]  /*3a570*/  SHF.L.W.U32.HI R0, R8, 0x1, R8 ;  /* 0x0000000108007819 */ /* 0x000fe40000010e08 */
[----:B------:R-:W-:Y:S02]  /*3a580*/  LOP3.LUT R8, R9, R30, R7, 0x96, !PT ;  /* 0x0000001e09087212 */ /* 0x000fe400078e9607 */
[----:B------:R-:W-:Y:S02]  /*3a590*/  LOP3.LUT R46, RZ, R46, RZ, 0x33, !PT ;  /* 0x0000002eff2e7212 */ /* 0x000fe400078e33ff */
[----:B------:R-:W-:Y:S01]  /*3a5a0*/  LOP3.LUT R45, RZ, R45, RZ, 0x33, !PT ;  /* 0x0000002dff2d7212 */ /* 0x000fe200078e33ff */
[----:B------:R-:W-:Y:S01]  /*3a5b0*/  IMAD.SHL.U32 R7, R0, 0x80, RZ ;  /* 0x0000008000077824 */ /* 0x000fe200078e00ff */
[----:B------:R-:W-:-:S02]  /*3a5c0*/  SHF.L.W.U32.HI R13, R8, 0x1, R8 ;  /* 0x00000001080d7819 */ /* 0x000fc40000010e08 */
[----:B------:R-:W-:Y:S02]  /*3a5d0*/  SHF.L.W.U32.HI R46, R46, 0x7, R46 ;  /* 0x000000072e2e7819 */ /* 0x000fe40000010e2e */
[----:B------:R-:W-:Y:S01]  /*3a5e0*/  SHF.L.W.U32.HI R45, R45, 0x7, R45 ;  /* 0x000000072d2d7819 */ /* 0x000fe20000010e2d */
[----:B------:R-:W-:Y:S01]  /*3a5f0*/  IMAD.SHL.U32 R44, R38, 0x8, RZ ;  /* 0x00000008262c7824 */ /* 0x000fe200078e00ff */
[----:B------:R-:W-:Y:S02]  /*3a600*/  LOP3.LUT R4, R36, R29, R4, 0x96, !PT ;  /* 0x0000001d24047212 */ /* 0x000fe400078e9604 */
[----:B------:R-:W-:Y:S02]  /*3a610*/  LOP3.LUT R37, RZ, R37, RZ, 0x33, !PT ;  /* 0x00000025ff257212 */ /* 0x000fe400078e33ff */
[----:B------:R-:W-:Y:S02]  /*3a620*/  SHF.L.W.U32.HI R42, R43, 0x3, R43 ;  /* 0x000000032b2a7819 */ /* 0x000fe40000010e2b */
[----:B------:R-:W-:Y:S01]  /*3a630*/  LOP3.LUT R30, R46, R13, R30, 0x96, !PT ;  /* 0x0000000d2e1e7212 */ /* 0x000fe200078e961e */
[----:B------:R-:W-:Y:S01]  /*3a640*/  IMAD.SHL.U32 R13, R13, 0x80, RZ ;  /* 0x000000800d0d7824 */ /* 0x000fe200078e00ff */
[----:B------:R-:W-:-:S02]  /*3a650*/  LOP3.LUT R7, R45, R7, R12, 0x96, !PT ;  /* 0x000000072d077212 */ /* 0x000fc400078e960c */
[----:B------:R-:W-:Y:S02]  /*3a660*/  SHF.L.W.U32.HI R4, R4, 0x1, R4 ;  /* 0x0000000104047819 */ /* 0x000fe40000010e04 */
[----:B------:R-:W-:Y:S02]  /*3a670*/  SHF.L.W.U32.HI R37, R37, 0x7, R37 ;  /* 0x0000000725257819 */ /* 0x000fe40000010e25 */
[----:B------:R-:W-:Y:S02]  /*3a680*/  SHF.L.W.U32.HI R6, R6, 0x5, R6 ;  /* 0x0000000506067819 */ /* 0x000fe40000010e06 */
[----:B------:R-:W-:Y:S02]  /*3a690*/  LOP3.LUT R39, R42, R39, R44, 0x96, !PT ;  /* 0x000000272a277212 */ /* 0x000fe400078e962c */
[----:B------:R-:W-:Y:S02]  /*3a6a0*/  SHF.L.W.U32.HI R8, R7, 0x16, R7 ;  /* 0x0000001607087819 */ /* 0x000fe40000010e07 */
[----:B------:R-:W-:-:S02]  /*3a6b0*/  LOP3.LUT R29, R37, R4, R29, 0x96, !PT ;  /* 0x00000004251d7212 */ /* 0x000fc400078e961d */
[----:B------:R-:W-:Y:S02]  /*3a6c0*/  LOP3.LUT R35, R42, R38, R35, 0x96, !PT ;  /* 0x000000262a237212 */ /* 0x000fe400078e9623 */
[----:B------:R-:W-:Y:S02]  /*3a6d0*/  LOP3.LUT R13, R46, R13, R9, 0x96, !PT ;  /* 0x0000000d2e0d7212 */ /* 0x000fe400078e9609 */
[----:B------:R-:W-:Y:S01]  /*3a6e0*/  SHF.L.W.U32.HI R6, R6, 0xd, R6 ;  /* 0x0000000d06067819 */ /* 0x000fe20000010e06 */
[----:B----4-:R-:W-:Y:S01]  /*3a6f0*/  IMAD.SHL.U32 R12, R11, 0x40000000, RZ ;  /* 0x400000000b0c7824 */ /* 0x010fe200078e00ff */
[----:B------:R-:W-:Y:S02]  /*3a700*/  LOP3.LUT R39, RZ, R39, RZ, 0x33, !PT ;  /* 0x00000027ff277212 */ /* 0x000fe400078e33ff */
[----:B------:R-:W-:Y:S02]  /*3a710*/  SHF.L.W.U32.HI R7, R40, 0x5, R40 ;  /* 0x0000000528077819 */ /* 0x000fe40000010e28 */
[----:B------:R-:W-:-:S02]  /*3a720*/  LOP3.LUT R0, R45, R0, R5, 0x96, !PT ;  /* 0x000000002d007212 */ /* 0x000fc400078e9605 */
[----:B------:R-:W-:Y:S01]  /*3a730*/  LOP3.LUT R23, R23, R8, RZ, 0x3c, !PT ;  /* 0x0000000817177212 */ /* 0x000fe200078e3cff */
[----:B------:R-:W-:Y:S01]  /*3a740*/  IMAD.SHL.U32 R4, R4, 0x80, RZ ;  /* 0x0000008004047824 */ /* 0x000fe200078e00ff */
[----:B------:R-:W-:Y:S02]  /*3a750*/  SHF.L.W.U32.HI R29, R29, 0x5, R29 ;  /* 0x000000051d1d7819 */ /* 0x000fe40000010e1d */
[----:B------:R-:W-:Y:S02]  /*3a760*/  SHF.L.W.U32.HI R5, R35, 0x1, R35 ;  /* 0x0000000123057819 */ /* 0x000fe40000010e23 */
[----:B------:R-:W-:Y:S01]  /*3a770*/  SHF.L.W.U32.HI R8, R13, 0x16, R13 ;  /* 0x000000160d087819 */ /* 0x000fe20000010e0d */
[----:B------:R-:W-:Y:S01]  /*3a780*/  IMAD.SHL.U32 R13, R6, 0x8, RZ ;  /* 0x00000008060d7824 */ /* 0x000fe200078e00ff */
[----:B------:R-:W-:Y:S02]  /*3a790*/  SHF.L.W.U32.HI R39, R39, 0x7, R39 ;  /* 0x0000000727277819 */ /* 0x000fe40000010e27 */
[----:B------:R-:W-:-:S02]  /*3a7a0*/  SHF.L.W.U32.HI R30, R30, 0x5, R30 ;  /* 0x000000051e1e7819 */ /* 0x000fc40000010e1e */
[----:B------:R-:W-:Y:S02]  /*3a7b0*/  SHF.L.W.U32.HI R7, R7, 0x3, R7 ;  /* 0x0000000307077819 */ /* 0x000fe40000010e07 */
[----:B------:R-:W-:Y:S01]  /*3a7c0*/  SHF.R.S32.HI R12, RZ, 0x1f, R12 ;  /* 0x0000001fff0c7819 */ /* 0x000fe2000001140c */
[----:B------:R-:W-:Y:S01]  /*3a7d0*/  IMAD.SHL.U32 R9, R5, 0x80, RZ ;  /* 0x0000008005097824 */ /* 0x000fe200078e00ff */
[----:B------:R-:W-:Y:S02]  /*3a7e0*/  LOP3.LUT R22, R22, R29, RZ, 0x3c, !PT ;  /* 0x0000001d16167212 */ /* 0x000fe400078e3cff */
[----:B------:R-:W-:Y:S02]  /*3a7f0*/  LOP3.LUT R25, R25, R8, RZ, 0x3c, !PT ;  /* 0x0000000819197212 */ /* 0x000fe400078e3cff */
[----:B------:R-:W-:Y:S02]  /*3a800*/  LOP3.LUT R29, R11, 0x1, RZ, 0xc0, !PT ;  /* 0x000000010b1d7812 */ /* 0x000fe400078ec0ff */
[----:B------:R-:W-:-:S02]  /*3a810*/  LOP3.LUT R4, R37, R4, R36, 0x96, !PT ;  /* 0x0000000425047212 */ /* 0x000fc400078e9624 */
[----:B------:R-:W-:Y:S02]  /*3a820*/  LOP3.LUT R5, R39, R5, R38, 0x96, !PT ;  /* 0x0000000527057212 */ /* 0x000fe400078e9626 */
[----:B------:R-:W-:Y:S02]  /*3a830*/  SHF.L.W.U32.HI R8, R28, 0x16, R28 ;  /* 0x000000161c087819 */ /* 0x000fe40000010e1c */
[----:B------:R-:W-:Y:S02]  /*3a840*/  LOP3.LUT R13, R7, R13, R30, 0x96, !PT ;  /* 0x0000000d070d7212 */ /* 0x000fe400078e961e */
[C---:B------:R-:W-:Y:S02]  /*3a850*/  LOP3.LUT R28, R12.reuse, UR12, RZ, 0xc0, !PT ;  /* 0x0000000c0c1c7c12 */ /* 0x040fe4000f8ec0ff */
[C---:B------:R-:W-:Y:S02]  /*3a860*/  LOP3.LUT R30, R12.reuse, UR13, RZ, 0xc0, !PT ;  /* 0x0000000d0c1e7c12 */ /* 0x040fe4000f8ec0ff */
[----:B------:R-:W-:-:S02]  /*3a870*/  LOP3.LUT R36, R12, UR14, RZ, 0xc0, !PT ;  /* 0x0000000e0c247c12 */ /* 0x000fc4000f8ec0ff */
[----:B------:R-:W-:Y:S01]  /*3a880*/  LOP3.LUT R38, R12, UR15, RZ, 0xc0, !PT ;  /* 0x0000000f0c267c12 */ /* 0x000fe2000f8ec0ff */
[----:B------:R-:W4:Y:S01]  /*3a890*/  LDCU.128 UR12, c[0x3][0x120] ;  /* 0x00c02400ff0c77ac */ /* 0x000f220008000c00 */
[----:B------:R-:W-:-:S05]  /*3a8a0*/  IMAD.MOV R29, RZ, RZ, -R29 ;  /* 0x000000ffff1d7224 */ /* 0x000fca00078e0a1d */
[----:B0-----:R-:W-:Y:S02]  /*3a8b0*/  LOP3.LUT R47, R28, UR4, R29, 0x78, !PT ;  /* 0x000000041c2f7c12 */ /* 0x001fe4000f8e781d */
[----:B---3--:R-:W-:-:S04]  /*3a8c0*/  LOP3.LUT R28, R12, UR20, RZ, 0xc0, !PT ;  /* 0x000000140c1c7c12 */ /* 0x008fc8000f8ec0ff */
[--C-:B-----5:R-:W-:Y:S02]  /*3a8d0*/  LOP3.LUT R59, R28, UR8, R29.reuse, 0x78, !PT ;  /* 0x000000081c3b7c12 */ /* 0x120fe4000f8e781d */
[----:B-1----:R-:W-:Y:S02]  /*3a8e0*/  LOP3.LUT R28, R12, UR24, RZ, 0xc0, !PT ;  /* 0x000000180c1c7c12 */ /* 0x002fe4000f8ec0ff */
[--C-:B------:R-:W-:Y:S02]  /*3a8f0*/  LOP3.LUT R55, R30, UR5, R29.reuse, 0x78, !PT ;  /* 0x000000051e377c12 */ /* 0x100fe4000f8e781d */
[--C-:B------:R-:W-:Y:S02]  /*3a900*/  LOP3.LUT R51, R36, UR6, R29.reuse, 0x78, !PT ;  /* 0x0000000624337c12 */ /* 0x100fe4000f8e781d */
[----:B------:R-:W-:Y:S01]  /*3a910*/  LOP3.LUT R53, R38, UR7, R29, 0x78, !PT ;  /* 0x0000000726357c12 */ /* 0x000fe2000f8e781d */
[----:B------:R-:W0:Y:S01]  /*3a920*/  LDCU.128 UR4, c[0x3][0x130] ;  /* 0x00c02600ff0477ac */ /* 0x000e220008000c00 */
[----:B------:R-:W-:-:S02]  /*3a930*/  LOP3.LUT R30, R12, UR21, RZ, 0xc0, !PT ;  /* 0x000000150c1e7c12 */ /* 0x000fc4000f8ec0ff */
[C---:B------:R-:W-:Y:S02]  /*3a940*/  LOP3.LUT R36, R12.reuse, UR22, RZ, 0xc0, !PT ;  /* 0x000000160c247c12 */ /* 0x040fe4000f8ec0ff */
[----:B------:R-:W-:Y:S01]  /*3a950*/  LOP3.LUT R38, R12, UR23, RZ, 0xc0, !PT ;  /* 0x000000170c267c12 */ /* 0x000fe2000f8ec0ff */
[----:B------:R-:W1:Y:S01]  /*3a960*/  LDCU.128 UR20, c[0x3][0x190] ;  /* 0x00c03200ff1477ac */ /* 0x000e620008000c00 */
[--C-:B----4-:R-:W-:Y:S02]  /*3a970*/  LOP3.LUT R57, R28, UR12, R29.reuse, 0x78, !PT ;  /* 0x0000000c1c397c12 */ /* 0x110fe4000f8e781d */
[----:B------:R-:W3:Y:S01]  /*3a980*/  LDG.E.U8 R28, desc[UR16][R2.64+0x2a] ;  /* 0x00002a10021c7981 */ /* 0x000ee2000c1e1100 */
[--C-:B------:R-:W-:Y:S02]  /*3a990*/  LOP3.LUT R43, R30, UR9, R29.reuse, 0x78, !PT ;  /* 0x000000091e2b7c12 */ /* 0x100fe4000f8e781d */
[--C-:B------:R-:W-:Y:S02]  /*3a9a0*/  LOP3.LUT R49, R36, UR10, R29.reuse, 0x78, !PT ;  /* 0x0000000a24317c12 */ /* 0x100fe4000f8e781d */
[----:B------:R-:W-:Y:S01]  /*3a9b0*/  LOP3.LUT R45, R38, UR11, R29, 0x78, !PT ;  /* 0x0000000b262d7c12 */ /* 0x000fe2000f8e781d */
[----:B------:R-:W4:Y:S01]  /*3a9c0*/  LDCU.128 UR8, c[0x3][0x180] ;  /* 0x00c03000ff0877ac */ /* 0x000f220008000c00 */
[----:B------:R-:W-:-:S02]  /*3a9d0*/  LOP3.LUT R30, R12, UR25, RZ, 0xc0, !PT ;  /* 0x000000190c1e7c12 */ /* 0x000fc4000f8ec0ff */
[C---:B------:R-:W-:Y:S02]  /*3a9e0*/  LOP3.LUT R36, R12.reuse, UR26, RZ, 0xc0, !PT ;  /* 0x0000001a0c247c12 */ /* 0x040fe4000f8ec0ff */
[----:B------:R-:W-:Y:S02]  /*3a9f0*/  LOP3.LUT R38, R12, UR27, RZ, 0xc0, !PT ;  /* 0x0000001b0c267c12 */ /* 0x000fe4000f8ec0ff */
[----:B------:R-:W-:Y:S01]  /*3aa00*/  SHF.L.W.U32.HI R27, R27, 0x16, R27 ;  /* 0x000000161b1b7819 */ /* 0x000fe20000010e1b */
[----:B------:R-:W-:Y:S01]  /*3aa10*/  IMAD.SHL.U32 R40, R11, 0x20000000, RZ ;  /* 0x200000000b287824 */ /* 0x000fe200078e00ff */
[----:B------:R-:W-:Y:S01]  /*3aa20*/  LOP3.LUT R9, R39, R9, R42, 0x96, !PT ;  /* 0x0000000927097212 */ /* 0x000fe200078e962a */
[----:B------:R-:W5:Y:S01]  /*3aa30*/  LDCU.128 UR24, c[0x3][0x1b0] ;  /* 0x00c03600ff1877ac */ /* 0x000f620008000c00 */
[--C-:B------:R-:W-:Y:S02]  /*3aa40*/  LOP3.LUT R37, R30, UR13, R29.reuse, 0x78, !PT ;  /* 0x0000000d1e257c12 */ /* 0x100fe4000f8e781d */
[----:B------:R-:W-:-:S02]  /*3aa50*/  LOP3.LUT R39, R36, UR14, R29, 0x78, !PT ;  /* 0x0000000e24277c12 */ /* 0x000fc4000f8e781d */
[----:B------:R-:W-:Y:S01]  /*3aa60*/  LOP3.LUT R41, R38, UR15, R29, 0x78, !PT ;  /* 0x0000000f26297c12 */ /* 0x000fe2000f8e781d */
[----:B------:R-:W2:Y:S01]  /*3aa70*/  LDCU.128 UR12, c[0x3][0x1a0] ;  /* 0x00c03400ff0c77ac */ /* 0x000ea20008000c00 */
[----:B------:R-:W-:Y:S02]  /*3aa80*/  SHF.L.W.U32.HI R8, R8, 0xd, R8 ;  /* 0x0000000d08087819 */ /* 0x000fe40000010e08 */
[----:B------:R-:W-:Y:S02]  /*3aa90*/  SHF.L.W.U32.HI R9, R9, 0x16, R9 ;  /* 0x0000001609097819 */ /* 0x000fe40000010e09 */
[----:B------:R-:W-:Y:S01]  /*3aaa0*/  LOP3.LUT R24, R24, R27, RZ, 0x3c, !PT ;  /* 0x0000001b18187212 */ /* 0x000fe200078e3cff */
[----:B------:R-:W-:Y:S01]  /*3aab0*/  IMAD.SHL.U32 R27, R8, 0x8, RZ ;  /* 0x00000008081b7824 */ /* 0x000fe200078e00ff */
[----:B------:R-:W-:Y:S02]  /*3aac0*/  SHF.L.W.U32.HI R10, R10, 0x16, R10 ;  /* 0x000000160a0a7819 */ /* 0x000fe40000010e0a */
[----:B------:R-:W-:-:S02]  /*3aad0*/  SHF.L.W.U32.HI R9, R9, 0x3, R9 ;  /* 0x0000000309097819 */ /* 0x000fc40000010e09 */
[C---:B------:R-:W-:Y:S02]  /*3aae0*/  LOP3.LUT R30, R12.reuse, UR28, RZ, 0xc0, !PT ;  /* 0x0000001c0c1e7c12 */ /* 0x040fe4000f8ec0ff */
[C---:B------:R-:W-:Y:S02]  /*3aaf0*/  LOP3.LUT R36, R12.reuse, UR29, RZ, 0xc0, !PT ;  /* 0x0000001d0c247c12 */ /* 0x040fe4000f8ec0ff */
[C---:B------:R-:W-:Y:S02]  /*3ab00*/  LOP3.LUT R38, R12.reuse, UR30, RZ, 0xc0, !PT ;  /* 0x0000001e0c267c12 */ /* 0x040fe4000f8ec0ff */
[----:B------:R-:W-:Y:S02]  /*3ab10*/  LOP3.LUT R12, R12, UR31, RZ, 0xc0, !PT ;  /* 0x0000001f0c0c7c12 */ /* 0x000fe4000f8ec0ff */
[----:B------:R-:W-:Y:S02]  /*3ab20*/  SHF.R.S32.HI R40, RZ, 0x1f, R40 ;  /* 0x0000001fff287819 */ /* 0x000fe40000011428 */
[----:B------:R-:W-:-:S02]  /*3ab30*/  LOP3.LUT R10, R9, R27, R10, 0x96, !PT ;  /* 0x0000001b090a7212 */ /* 0x000fc400078e960a */
[--C-:B0-----:R-:W-:Y:S02]  /*3ab40*/  LOP3.LUT R61, R30, UR4, R29.reuse, 0x78, !PT ;  /* 0x000000041e3d7c12 */ /* 0x101fe4000f8e781d */
[--C-:B------:R-:W-:Y:S02]  /*3ab50*/  LOP3.LUT R35, R36, UR5, R29.reuse, 0x78, !PT ;  /* 0x0000000524237c12 */ /* 0x100fe4000f8e781d */
[--C-:B------:R-:W-:Y:S02]  /*3ab60*/  LOP3.LUT R27, R38, UR6, R29.reuse, 0x78, !PT ;  /* 0x00000006261b7c12 */ /* 0x100fe4000f8e781d */
[----:B------:R-:W-:Y:S01]  /*3ab70*/  LOP3.LUT R29, R12, UR7, R29, 0x78, !PT ;  /* 0x000000070c1d7c12 */ /* 0x000fe2000f8e781d */
        /* <DEDUP_REMOVED lines=16> */
[----:B------:R-:W-:Y:S01]  /*3ac80*/  IMAD.SHL.U32 R12, R11, 0x10000000, RZ ;  /* 0x100000000b0c7824 */ /* 0x000fe200078e00ff */
[--C-:B-----5:R-:W-:Y:S02]  /*3ac90*/  LOP3.LUT R38, R61, UR24, R40.reuse, 0x78, !PT ;  /* 0x000000183d267c12 */ /* 0x120fe4000f8e7828 */
[----:B------:R-:W-:Y:S02]  /*3aca0*/  LOP3.LUT R36, R27, UR26, R40, 0x78, !PT ;  /* 0x0000001a1b247c12 */ /* 0x000fe4000f8e7828 */
[----:B------:R-:W-:-:S02]  /*3acb0*/  SHF.R.S32.HI R39, RZ, 0x1f, R12 ;  /* 0x0000001fff277819 */ /* 0x000fc4000001140c */
[--C-:B------:R-:W-:Y:S02]  /*3acc0*/  LOP3.LUT R12, R35, UR25, R40.reuse, 0x78, !PT ;  /* 0x00000019230c7c12 */ /* 0x100fe4000f8e7828 */
[----:B------:R-:W-:Y:S01]  /*3acd0*/  LOP3.LUT R40, R29, UR27, R40, 0x78, !PT ;  /* 0x0000001b1d287c12 */ /* 0x000fe2000f8e7828 */
[----:B------:R-:W-:Y:S01]  /*3ace0*/  IMAD.SHL.U32 R29, R11, 0x8000000, RZ ;  /* 0x080000000b1d7824 */ /* 0x000fe200078e00ff */
[--C-:B0-----:R-:W-:Y:S01]  /*3acf0*/  LOP3.LUT R61, R56, UR4, R39.reuse, 0x78, !PT ;  /* 0x00000004383d7c12 */ /* 0x101fe2000f8e7827 */
[----:B------:R-:W0:Y:S01]  /*3ad00*/  LDCU.128 UR24, c[0x3][0x200] ;  /* 0x00c04000ff1877ac */ /* 0x000e220008000c00 */
[--C-:B------:R-:W-:Y:S02]  /*3ad10*/  LOP3.LUT R59, R58, UR5, R39.reuse, 0x78, !PT ;  /* 0x000000053a3b7c12 */ /* 0x100fe4000f8e7827 */
[--C-:B------:R-:W-:Y:S02]  /*3ad20*/  LOP3.LUT R57, R60, UR6, R39.reuse, 0x78, !PT ;  /* 0x000000063c397c12 */ /* 0x100fe4000f8e7827 */
[--C-:B------:R-:W-:Y:S01]  /*3ad30*/  LOP3.LUT R51, R51, UR7, R39.reuse, 0x78, !PT ;  /* 0x0000000733337c12 */ /* 0x100fe2000f8e7827 */
[----:B------:R-:W5:Y:S01]  /*3ad40*/  LDCU.128 UR4, c[0x3][0x210] ;  /* 0x00c04200ff0477ac */ /* 0x000f620008000c00 */
        /* <DEDUP_REMOVED lines=8> */
[----:B------:R-:W-:Y:S01]  /*3add0*/  LOP3.LUT R27, R30, UR23, R39, 0x78, !PT ;  /* 0x000000171e1b7c12 */ /* 0x000fe2000f8e7827 */
[----:B------:R-:W1:Y:S01]  /*3ade0*/  LDCU.128 UR20, c[0x3][0x230] ;  /* 0x00c04600ff1477ac */ /* 0x000e620008000c00 */
[----:B------:R-:W-:Y:S02]  /*3adf0*/  SHF.R.S32.HI R30, RZ, 0x1f, R29 ;  /* 0x0000001fff1e7819 */ /* 0x000fe4000001141d */
[--C-:B--2---:R-:W-:Y:S02]  /*3ae00*/  LOP3.LUT R29, R38, UR12, R39.reuse, 0x78, !PT ;  /* 0x0000000c261d7c12 */ /* 0x104fe4000f8e7827 */
[--C-:B------:R-:W-:Y:S02]  /*3ae10*/  LOP3.LUT R35, R12, UR13, R39.reuse, 0x78, !PT ;  /* 0x0000000d0c237c12 */ /* 0x100fe4000f8e7827 */
[--C-:B------:R-:W-:Y:S02]  /*3ae20*/  LOP3.LUT R37, R36, UR14, R39.reuse, 0x78, !PT ;  /* 0x0000000e24257c12 */ /* 0x100fe4000f8e7827 */
[----:B------:R-:W-:Y:S01]  /*3ae30*/  LOP3.LUT R39, R40, UR15, R39, 0x78, !PT ;  /* 0x0000000f28277c12 */ /* 0x000fe2000f8e7827 */
[----:B------:R-:W2:Y:S01]  /*3ae40*/  LDCU.128 UR12, c[0x3][0x240] ;  /* 0x00c04800ff0c77ac */ /* 0x000ea20008000c00 */
[----:B------:R-:W-:Y:S01]  /*3ae50*/  IMAD.SHL.U32 R36, R11, 0x4000000, RZ ;  /* 0x040000000b247824 */ /* 0x000fe200078e00ff */
        /* <DEDUP_REMOVED lines=10> */
[----:B----4-:R-:W-:Y:S02]  /*3af00*/  LOP3.LUT R12, R27, UR11, R30, 0x78, !PT ;  /* 0x0000000b1b0c7c12 */ /* 0x010fe4000f8e781e */
[----:B------:R-:W-:Y:S02]  /*3af10*/  SHF.R.S32.HI R27, RZ, 0x1f, R36 ;  /* 0x0000001fff1b7819 */ /* 0x000fe40000011424 */
        /* <DEDUP_REMOVED lines=9> */
[--C-:B--2---:R-:W-:Y:S02]  /*3afb0*/  LOP3.LUT R61, R61, UR12, R27.reuse, 0x78, !PT ;  /* 0x0000000c3d3d7c12 */ /* 0x104fe4000f8e781b */
[--C-:B------:R-:W-:Y:S02]  /*3afc0*/  LOP3.LUT R59, R60, UR13, R27.reuse, 0x78, !PT ;  /* 0x0000000d3c3b7c12 */ /* 0x100fe4000f8e781b */
[----:B------:R-:W-:-:S02]  /*3afd0*/  LOP3.LUT R57, R56, UR14, R27, 0x78, !PT ;  /* 0x0000000e38397c12 */ /* 0x000fc4000f8e781b */
[--C-:B------:R-:W-:Y:S01]  /*3afe0*/  LOP3.LUT R55, R58, UR15, R27.reuse, 0x78, !PT ;  /* 0x0000000f3a377c12 */ /* 0x100fe2000f8e781b */
[----:B------:R-:W2:Y:S01]  /*3aff0*/  LDCU.128 UR12, c[0x3][0x290] ;  /* 0x00c05200ff0c77ac */ /* 0x000ea20008000c00 */
[----:B------:R-:W-:Y:S01]  /*3b000*/  IMAD.SHL.U32 R29, R11, 0x2000000, RZ ;  /* 0x020000000b1d7824 */ /* 0x000fe200078e00ff */
[--C-:B0-----:R-:W-:Y:S02]  /*3b010*/  LOP3.LUT R53, R54, UR24, R27.reuse, 0x78, !PT ;  /* 0x0000001836357c12 */ /* 0x101fe4000f8e781b */
[--C-:B------:R-:W-:Y:S02]  /*3b020*/  LOP3.LUT R51, R52, UR25, R27.reuse, 0x78, !PT ;  /* 0x0000001934337c12 */ /* 0x100fe4000f8e781b */
[--C-:B------:R-:W-:Y:S02]  /*3b030*/  LOP3.LUT R49, R50, UR26, R27.reuse, 0x78, !PT ;  /* 0x0000001a32317c12 */ /* 0x100fe4000f8e781b */
[--C-:B------:R-:W-:Y:S01]  /*3b040*/  LOP3.LUT R47, R48, UR27, R27.reuse, 0x78, !PT ;  /* 0x0000001b302f7c12 */ /* 0x100fe2000f8e781b */
[----:B------:R-:W0:Y:S01]  /*3b050*/  LDCU.128 UR24, c[0x3][0x2a0] ;  /* 0x00c05400ff1877ac */ /* 0x000e220008000c00 */
[----:B-----5:R-:W-:-:S02]  /*3b060*/  LOP3.LUT R39, R12, UR7, R27, 0x78, !PT ;  /* 0x000000070c277c12 */ /* 0x020fc4000f8e781b */
[----:B------:R-:W-:Y:S02]  /*3b070*/  SHF.R.S32.HI R12, RZ, 0x1f, R29 ;  /* 0x0000001fff0c7819 */ /* 0x000fe4000001141d */
[--C-:B------:R-:W-:Y:S02]  /*3b080*/  LOP3.LUT R45, R46, UR4, R27.reuse, 0x78, !PT ;  /* 0x000000042e2d7c12 */ /* 0x100fe4000f8e781b */
[--C-:B------:R-:W-:Y:S02]  /*3b090*/  LOP3.LUT R43, R44, UR5, R27.reuse, 0x78, !PT ;  /* 0x000000052c2b7c12 */ /* 0x100fe4000f8e781b */
[----:B------:R-:W-:Y:S01]  /*3b0a0*/  LOP3.LUT R41, R42, UR6, R27, 0x78, !PT ;  /* 0x000000062a297c12 */ /* 0x000fe2000f8e781b */
[----:B------:R-:W5:Y:S01]  /*3b0b0*/  LDCU.128 UR4, c[0x3][0x2b0] ;  /* 0x00c05600ff0477ac */ /* 0x000f620008000c00 */
        /* <DEDUP_REMOVED lines=10> */
[----:B--2---:R-:W-:-:S02]  /*3b160*/  LOP3.LUT R54, R53, UR12, R12, 0x78, !PT ;  /* 0x0000000c35367c12 */ /* 0x004fc4000f8e780c */
[--C-:B------:R-:W-:Y:S02]  /*3b170*/  LOP3.LUT R52, R51, UR13, R12.reuse, 0x78, !PT ;  /* 0x0000000d33347c12 */ /* 0x100fe4000f8e780c */
[--C-:B------:R-:W-:Y:S02]  /*3b180*/  LOP3.LUT R50, R49, UR14, R12.reuse, 0x78, !PT ;  /* 0x0000000e31327c12 */ /* 0x100fe4000f8e780c */
[--C-:B------:R-:W-:Y:S01]  /*3b190*/  LOP3.LUT R46, R47, UR15, R12.reuse, 0x78, !PT ;  /* 0x0000000f2f2e7c12 */ /* 0x100fe2000f8e780c */
[----:B------:R-:W2:Y:S01]  /*3b1a0*/  LDCU.128 UR12, c[0x3][0x2e0] ;  /* 0x00c05c00ff0c77ac */ /* 0x000ea20008000c00 */
[----:B------:R-:W-:Y:S02]  /*3b1b0*/  SHF.R.U32.HI R11, RZ, 0x7, R11 ;  /* 0x00000007ff0b7819 */ /* 0x000fe4000001160b */
[--C-:B0-----:R-:W-:Y:S02]  /*3b1c0*/  LOP3.LUT R48, R45, UR24, R12.reuse, 0x78, !PT ;  /* 0x000000182d307c12 */ /* 0x101fe4000f8e780c */
[--C-:B------:R-:W-:Y:S01]  /*3b1d0*/  LOP3.LUT R44, R43, UR25, R12.reuse, 0x78, !PT ;  /* 0x000000192b2c7c12 */ /* 0x100fe2000f8e780c */
[----:B------:R-:W-:Y:S01]  /*3b1e0*/  IMAD.MOV R11, RZ, RZ, -R11 ;  /* 0x000000ffff0b7224 */ /* 0x000fe200078e0a0b */
[----:B------:R-:W-:-:S02]  /*3b1f0*/  LOP3.LUT R42, R41, UR26, R12, 0x78, !PT ;  /* 0x0000001a292a7c12 */ /* 0x000fc4000f8e780c */
[--C-:B------:R-:W-:Y:S01]  /*3b200*/  LOP3.LUT R30, R39, UR27, R12.reuse, 0x78, !PT ;  /* 0x0000001b271e7c12 */ /* 0x100fe2000f8e780c */
[----:B------:R-:W0:Y:S01]  /*3b210*/  LDCU.128 UR24, c[0x3][0x2f0] ;  /* 0x00c05e00ff1877ac */ /* 0x000e220008000c00 */
[--C-:B-----5:R-:W-:Y:S02]  /*3b220*/  LOP3.LUT R40, R37, UR4, R12.reuse, 0x78, !PT ;  /* 0x0000000425287c12 */ /* 0x120fe4000f8e780c */
[--C-:B------:R-:W-:Y:S02]  /*3b230*/  LOP3.LUT R38, R35, UR5, R12.reuse, 0x78, !PT ;  /* 0x0000000523267c12 */ /* 0x100fe4000f8e780c */
[----:B------:R-:W-:Y:S02]  /*3b240*/  LOP3.LUT R36, R29, UR6, R12, 0x78, !PT ;  /* 0x000000061d247c12 */ /* 0x000fe4000f8e780c */
[--C-:B-1----:R-:W-:Y:S02]  /*3b250*/  LOP3.LUT R51, R54, UR20, R11.reuse, 0x78, !PT ;  /* 0x0000001436337c12 */ /* 0x102fe4000f8e780b */
[----:B------:R-:W-:-:S02]  /*3b260*/  LOP3.LUT R49, R52, UR21, R11, 0x78, !PT ;  /* 0x0000001534317c12 */ /* 0x000fc4000f8e780b */
[--C-:B------:R-:W-:Y:S02]  /*3b270*/  LOP3.LUT R45, R50, UR22, R11.reuse, 0x78, !PT ;  /* 0x00000016322d7c12 */ /* 0x100fe4000f8e780b */
[--C-:B------:R-:W-:Y:S01]  /*3b280*/  LOP3.LUT R47, R46, UR23, R11.reuse, 0x78, !PT ;  /* 0x000000172e2f7c12 */ /* 0x100fe2000f8e780b */
[----:B------:R-:W1:Y:S01]  /*3b290*/  LDCU.128 UR20, c[0x3][0x320] ;  /* 0x00c06400ff1477ac */ /* 0x000e620008000c00 */
[----:B------:R-:W-:Y:S02]  /*3b2a0*/  LOP3.LUT R12, R27, UR7, R12, 0x78, !PT ;  /* 0x000000071b0c7c12 */ /* 0x000fe4000f8e780c */
[--C-:B----4-:R-:W-:Y:S01]  /*3b2b0*/  LOP3.LUT R61, R61, UR8, R11.reuse, 0x78, !PT ;  /* 0x000000083d3d7c12 */ /* 0x110fe2000f8e780b */
[----:B------:R-:W4:Y:S01]  /*3b2c0*/  LDCU.128 UR4, c[0x3][0x300] ;  /* 0x00c06000ff0477ac */ /* 0x000f220008000c00 */
        /* <DEDUP_REMOVED lines=8> */
[----:B------:R-:W2:Y:S01]  /*3b350*/  LDCU.128 UR12, c[0x3][0x330] ;  /* 0x00c06600ff0c77ac */ /* 0x000ea20008000c00 */
[----:B------:R-:W-:-:S02]  /*3b360*/  LOP3.LUT R29, R14, 0x1, RZ, 0xc0, !PT ;  /* 0x000000010e1d7812 */ /* 0x000fc400078ec0ff */
[----:B0-----:R-:W-:-:S03]  /*3b370*/  LOP3.LUT R37, R40, UR24, R11, 0x78, !PT ;  /* 0x0000001828257c12 */ /* 0x001fc6000f8e780b */
[----:B------:R-:W-:Y:S01]  /*3b380*/  IMAD.MOV R30, RZ, RZ, -R29 ;  /* 0x000000ffff1e7224 */ /* 0x000fe200078e0a1d */
[--C-:B------:R-:W-:Y:S01]  /*3b390*/  LOP3.LUT R29, R36, UR26, R11.reuse, 0x78, !PT ;  /* 0x0000001a241d7c12 */ /* 0x100fe2000f8e780b */
[----:B------:R-:W-:Y:S01]  /*3b3a0*/  IMAD.SHL.U32 R36, R14, 0x40000000, RZ ;  /* 0x400000000e247824 */ /* 0x000fe200078e00ff */
[--C-:B------:R-:W-:Y:S02]  /*3b3b0*/  LOP3.LUT R35, R38, UR25, R11.reuse, 0x78, !PT ;  /* 0x0000001926237c12 */ /* 0x100fe4000f8e780b */
[----:B------:R-:W-:Y:S01]  /*3b3c0*/  LOP3.LUT R11, R12, UR27, R11, 0x78, !PT ;  /* 0x0000001b0c0b7c12 */ /* 0x000fe2000f8e780b */
[----:B------:R-:W0:Y:S01]  /*3b3d0*/  LDCU.128 UR24, c[0x3][0x340] ;  /* 0x00c06800ff1877ac */ /* 0x000e220008000c00 */
[----:B-1----:R-:W-:Y:S02]  /*3b3e0*/  LOP3.LUT R12, R27, UR23, R30, 0x78, !PT ;  /* 0x000000171b0c7c12 */ /* 0x002fe4000f8e781e */
[----:B------:R-:W-:Y:S02]  /*3b3f0*/  SHF.R.S32.HI R27, RZ, 0x1f, R36 ;  /* 0x0000001fff1b7819 */ /* 0x000fe40000011424 */
[----:B----4-:R-:W-:-:S02]  /*3b400*/  LOP3.LUT R61, R61, UR4, R30, 0x78, !PT ;  /* 0x000000043d3d7c12 */ /* 0x010fc4000f8e781e */
        /* <DEDUP_REMOVED lines=8> */
[----:B------:R-:W4:Y:S01]  /*3b490*/  LDCU.128 UR8, c[0x3][0x360] ;  /* 0x00c06c00ff0877ac */ /* 0x000f220008000c00 */
        /* <DEDUP_REMOVED lines=9> */
[----:B------:R-:W3:Y:S01]  /*3b530*/  LDG.E.U8 R11, desc[UR16][R2.64+0x2b] ;  /* 0x00002b10020b7981 */ /* 0x000ee2000c1e1100 */
        /* <DEDUP_REMOVED lines=11> */
[--C-:B----4-:R-:W-:Y:S02]  /*3b5f0*/  LOP3.LUT R45, R46, UR8, R27.reuse, 0x78, !PT ;  /* 0x000000082e2d7c12 */ /* 0x110fe4000f8e781b */
[--C-:B------:R-:W-:Y:S02]  /*3b600*/  LOP3.LUT R43, R44, UR9, R27.reuse, 0x78, !PT ;  /* 0x000000092c2b7c12 */ /* 0x100fe4000f8e781b */
[----:B------:R-:W-:-:S02]  /*3b610*/  LOP3.LUT R41, R42, UR10, R27, 0x78, !PT ;  /* 0x0000000a2a297c12 */ /* 0x000fc4000f8e781b */
[----:B------:R-:W-:Y:S01]  /*3b620*/  LOP3.LUT R29, R12, UR11, R27, 0x78, !PT ;  /* 0x0000000b0c1d7c12 */ /* 0x000fe2000f8e781b */
[----:B------:R-:W4:Y:S01]  /*3b630*/  LDCU.128 UR8, c[0x3][0x3b0] ;  /* 0x00c07600ff0877ac */ /* 0x000f220008000c00 */
[----:B------:R-:W-:Y:S02]  /*3b640*/  SHF.R.S32.HI R12, RZ, 0x1f, R35 ;  /* 0x0000001fff0c7819 */ /* 0x000fe40000011423 */
        /* <DEDUP_REMOVED lines=21> */
[----:B----4-:R-:W-:-:S02]  /*3b7a0*/  LOP3.LUT R40, R39, UR8, R12, 0x78, !PT ;  /* 0x0000000827287c12 */ /* 0x010fc4000f8e780c */
[----:B------:R-:W-:Y:S02]  /*3b7b0*/  LOP3.LUT R38, R37, UR9, R12, 0x78, !PT ;  /* 0x0000000925267c12 */ /* 0x000fe4000f8e780c */
[----:B------:R-:W-:Y:S02]  /*3b7c0*/  SHF.R.S32.HI R29, RZ, 0x1f, R36 ;  /* 0x0000001fff1d7819 */ /* 0x000fe40000011424 */
[--C-:B------:R-:W-:Y:S02]  /*3b7d0*/  LOP3.LUT R36, R35, UR10, R12.reuse, 0x78, !PT ;  /* 0x0000000a23247c12 */ /* 0x100fe4000f8e780c */
[----:B------:R-:W-:Y:S01]  /*3b7e0*/  LOP3.LUT R12, R27, UR11, R12, 0x78, !PT ;  /* 0x0000000b1b0c7c12 */ /* 0x000fe2000f8e780c */
[----:B------:R-:W4:Y:S01]  /*3b7f0*/  LDCU.128 UR8, c[0x3][0x400] ;  /* 0x00c08000ff0877ac */ /* 0x000f220008000c00 */
[--C-:B-----5:R-:W-:Y:S01]  /*3b800*/  LOP3.LUT R61, R61, UR20, R29.reuse, 0x78, !PT ;  /* 0x000000143d3d7c12 */ /* 0x120fe2000f8e781d */
[----:B------:R-:W-:Y:S01]  /*3b810*/  IMAD.SHL.U32 R35, R14, 0x8000000, RZ ;  /* 0x080000000e237824 */ /* 0x000fe200078e00ff */
        /* <DEDUP_REMOVED lines=12> */
[----:B------:R-:W-:Y:S01]  /*3b8e0*/  LOP3.LUT R27, R30, UR27, R29, 0x78, !PT ;  /* 0x0000001b1e1b7c12 */ /* 0x000fe2000f8e781d */
[----:B------:R-:W0:Y:S01]  /*3b8f0*/  LDCU.128 UR24, c[0x3][0x430] ;  /* 0x00c08600ff1877ac */ /* 0x000e220008000c00 */
[----:B------:R-:W-:Y:S02]  /*3b900*/  SHF.R.S32.HI R30, RZ, 0x1f, R35 ;  /* 0x0000001fff1e7819 */ /* 0x000fe40000011423 */
        /* <DEDUP_REMOVED lines=12> */
[--C-:B------:R-:W-:Y:S02]  /*3b9d0*/  LOP3.LUT R52, R51, UR21, R30.reuse, 0x78, !PT ;  /* 0x0000001533347c12 */ /* 0x100fe4000f8e781e */
[--C-:B------:R-:W-:Y:S02]  /*3b9e0*/  LOP3.LUT R50, R49, UR22, R30.reuse, 0x78, !PT ;  /* 0x0000001631327c12 */ /* 0x100fe4000f8e781e */
[--C-:B------:R-:W-:Y:S01]  /*3b9f0*/  LOP3.LUT R48, R47, UR23, R30.reuse, 0x78, !PT ;  /* 0x000000172f307c12 */ /* 0x100fe2000f8e781e */
[----:B------:R-:W5:Y:S01]  /*3ba00*/  LDCU.128 UR20, c[0x3][0x460] ;  /* 0x00c08c00ff1477ac */ /* 0x000f620008000c00 */
[--C-:B--2---:R-:W-:Y:S02]  /*3ba10*/  LOP3.LUT R46, R45, UR12, R30.reuse, 0x78, !PT ;  /* 0x0000000c2d2e7c12 */ /* 0x104fe4000f8e781e */
[--C-:B------:R-:W-:Y:S02]  /*3ba20*/  LOP3.LUT R44, R43, UR13, R30.reuse, 0x78, !PT ;  /* 0x0000000d2b2c7c12 */ /* 0x100fe4000f8e781e */
[----:B------:R-:W-:-:S02]  /*3ba30*/  LOP3.LUT R42, R41, UR14, R30, 0x78, !PT ;  /* 0x0000000e292a7c12 */ /* 0x000fc4000f8e781e */
[----:B------:R-:W-:Y:S01]  /*3ba40*/  LOP3.LUT R12, R27, UR15, R30, 0x78, !PT ;  /* 0x0000000f1b0c7c12 */ /* 0x000fe2000f8e781e */
[----:B------:R-:W2:Y:S01]  /*3ba50*/  LDCU.128 UR12, c[0x3][0x470] ;  /* 0x00c08e00ff0c77ac */ /* 0x000ea20008000c00 */
[----:B------:R-:W-:Y:S02]  /*3ba60*/  SHF.R.S32.HI R27, RZ, 0x1f, R36 ;  /* 0x0000001fff1b7819 */ /* 0x000fe40000011424 */
[--C-:B0-----:R-:W-:Y:S02]  /*3ba70*/  LOP3.LUT R40, R39, UR24, R30.reuse, 0x78, !PT ;  /* 0x0000001827287c12 */ /* 0x101fe4000f8e781e */
        /* <DEDUP_REMOVED lines=34> */
[----:B------:R-:W-:Y:S01]  /*3bca0*/  LOP3.LUT R44, R47, UR7, R12, 0x78, !PT ;  /* 0x000000072f2c7c12 */ /* 0x000fe2000f8e780c */
[----:B------:R-:W1:Y:S01]  /*3bcb0*/  LDCU.128 UR4, c[0x3][0x4e0] ;  /* 0x00c09c00ff0477ac */ /* 0x000e620008000c00 */
[----:B------:R-:W-:-:S02]  /*3bcc0*/  SHF.R.U32.HI R14, RZ, 0x7, R14 ;  /* 0x00000007ff0e7819 */ /* 0x000fc4000001160e */
[--C-:B----4-:R-:W-:Y:S02]  /*3bcd0*/  LOP3.LUT R30, R29, UR11, R12.reuse, 0x78, !PT ;  /* 0x0000000b1d1e7c12 */ /* 0x110fe4000f8e780c */
[----:B------:R-:W-:Y:S01]  /*3bce0*/  LOP3.LUT R46, R45, UR8, R12, 0x78, !PT ;  /* 0x000000082d2e7c12 */ /* 0x000fe2000f8e780c */
[----:B------:R-:W-:Y:S01]  /*3bcf0*/  IMAD.MOV R29, RZ, RZ, -R14 ;  /* 0x000000ffff1d7224 */ /* 0x000fe200078e0a0e */
        /* <DEDUP_REMOVED lines=23> */
[----:B---3--:R-:W-:Y:S02]  /*3be70*/  LOP3.LUT R35, R28, 0x1, RZ, 0xc0, !PT ;  /* 0x000000011c237812 */ /* 0x008fe400078ec0ff */
[----:B----4-:R-:W-:-:S03]  /*3be80*/  LOP3.LUT R39, R38, UR8, R29, 0x78, !PT ;  /* 0x0000000826277c12 */ /* 0x010fc6000f8e781d */
[----:B------:R-:W-:Y:S01]  /*3be90*/  IMAD.MOV R30, RZ, RZ, -R35 ;  /* 0x000000ffff1e7224 */ /* 0x000fe200078e0a23 */
[--C-:B------:R-:W-:Y:S02]  /*3bea0*/  LOP3.LUT R37, R36, UR9, R29.reuse, 0x78, !PT ;  /* 0x0000000924257c12 */ /* 0x100fe4000f8e781d */
[--C-:B------:R-:W-:Y:S02]  /*3beb0*/  LOP3.LUT R35, R14, UR10, R29.reuse, 0x78, !PT ;  /* 0x0000000a0e237c12 */ /* 0x100fe4000f8e781d */
[----:B------:R-:W-:Y:S01]  /*3bec0*/  LOP3.LUT R29, R12, UR11, R29, 0x78, !PT ;  /* 0x0000000b0c1d7c12 */ /* 0x000fe2000f8e781d */
[----:B------:R-:W3:Y:S01]  /*3bed0*/  LDCU.128 UR8, c[0x3][0x540] ;  /* 0x00c0a800ff0877ac */ /* 0x000ee20008000c00 */
[--C-:B-----5:R-:W-:Y:S01]  /*3bee0*/  LOP3.LUT R60, R61, UR20, R30.reuse, 0x78, !PT ;  /* 0x000000143d3c7c12 */ /* 0x120fe2000f8e781e */
[----:B------:R-:W-:Y:S01]  /*3bef0*/  IMAD.SHL.U32 R36, R28, 0x40000000, RZ ;  /* 0x400000001c247824 */ /* 0x000fe200078e00ff */
[--C-:B------:R-:W-:Y:S02]  /*3bf00*/  LOP3.LUT R58, R59, UR21, R30.reuse, 0x78, !PT ;  /* 0x000000153b3a7c12 */ /* 0x100fe4000f8e781e */
[----:B------:R-:W-:-:S02]  /*3bf10*/  LOP3.LUT R56, R57, UR22, R30, 0x78, !PT ;  /* 0x0000001639387c12 */ /* 0x000fc4000f8e781e */
[--C-:B------:R-:W-:Y:S01]  /*3bf20*/  LOP3.LUT R54, R55, UR23, R30.reuse, 0x78, !PT ;  /* 0x0000001737367c12 */ /* 0x100fe2000f8e781e */
[----:B------:R-:W4:Y:S01]  /*3bf30*/  LDCU.128 UR20, c[0x3][0x550] ;  /* 0x00c0aa00ff1477ac */ /* 0x000f220008000c00 */
        /* <DEDUP_REMOVED lines=16> */
[--C-:B---3--:R-:W-:Y:S01]  /*3c040*/  LOP3.LUT R61, R60, UR8, R27.reuse, 0x78, !PT ;  /* 0x000000083c3d7c12 */ /* 0x108fe2000f8e781b */
[----:B------:R-:W-:Y:S01]  /*3c050*/  IMAD.SHL.U32 R35, R28, 0x20000000, RZ ;  /* 0x200000001c237824 */ /* 0x000fe200078e00ff */
[--C-:B------:R-:W-:Y:S02]  /*3c060*/  LOP3.LUT R59, R58, UR9, R27.reuse, 0x78, !PT ;  /* 0x000000093a3b7c12 */ /* 0x100fe4000f8e781b */
[--C-:B------:R-:W-:Y:S02]  /*3c070*/  LOP3.LUT R57, R56, UR10, R27.reuse, 0x78, !PT ;  /* 0x0000000a38397c12 */ /* 0x100fe4000f8e781b */
[--C-:B------:R-:W-:Y:S01]  /*3c080*/  LOP3.LUT R55, R54, UR11, R27.reuse, 0x78, !PT ;  /* 0x0000000b36377c12 */ /* 0x100fe2000f8e781b */
[----:B------:R-:W3:Y:S01]  /*3c090*/  LDCU.128 UR8, c[0x3][0x590] ;  /* 0x00c0b200ff0877ac */ /* 0x000ee20008000c00 */
        /* <DEDUP_REMOVED lines=8> */
[----:B------:R-:W-:Y:S01]  /*3c120*/  LOP3.LUT R29, R12, UR15, R27, 0x78, !PT ;  /* 0x0000000f0c1d7c12 */ /* 0x000fe2000f8e781b */
[----:B------:R-:W2:Y:S01]  /*3c130*/  LDCU.128 UR12, c[0x3][0x5b0] ;  /* 0x00c0b600ff0c77ac */ /* 0x000ea20008000c00 */
[----:B------:R-:W-:Y:S01]  /*3c140*/  SHF.R.S32.HI R14, RZ, 0x1f, R35 ;  /* 0x0000001fff0e7819 */ /* 0x000fe20000011423 */
[----:B------:R-:W5:Y:S01]  /*3c150*/  LDG.E.U8 R12, desc[UR16][R2.64+0x2c] ;  /* 0x00002c10020c7981 */ /* 0x000f62000c1e1100 */
        /* <DEDUP_REMOVED lines=16> */
[----:B----4-:R-:W-:Y:S02]  /*3c260*/  LOP3.LUT R30, R29, UR23, R14, 0x78, !PT ;  /* 0x000000171d1e7c12 */ /* 0x010fe4000f8e780e */
[----:B------:R-:W-:Y:S02]  /*3c270*/  SHF.R.S32.HI R29, RZ, 0x1f, R36 ;  /* 0x0000001fff1d7819 */ /* 0x000fe40000011424 */
        /* <DEDUP_REMOVED lines=20> */
[----:B---3--:R-:W-:-:S02]  /*3c3c0*/  LOP3.LUT R27, R30, UR11, R29, 0x78, !PT ;  /* 0x0000000b1e1b7c12 */ /* 0x008fc4000f8e781d */
[----:B------:R-:W-:Y:S02]  /*3c3d0*/  LOP3.LUT R45, R46, UR8, R29, 0x78, !PT ;  /* 0x000000082e2d7c12 */ /* 0x000fe4000f8e781d */
[----:B------:R-:W-:Y:S02]  /*3c3e0*/  SHF.R.S32.HI R30, RZ, 0x1f, R35 ;  /* 0x0000001fff1e7819 */ /* 0x000fe40000011423 */
        /* <DEDUP_REMOVED lines=23> */
[----:B------:R-:W-:Y:S01]  /*3c560*/  IMAD.SHL.U32 R36, R28, 0x4000000, RZ ;  /* 0x040000001c247824 */ /* 0x000fe200078e00ff */
[----:B---3--:R-:W-:-:S04]  /*3c570*/  LOP3.LUT R40, R39, UR8, R30, 0x78, !PT ;  /* 0x0000000827287c12 */ /* 0x008fc8000f8e781e */
[----:B------:R-:W-:Y:S02]  /*3c580*/  SHF.R.S32.HI R27, RZ, 0x1f, R36 ;  /* 0x0000001fff1b7819 */ /* 0x000fe40000011424 */
[--C-:B------:R-:W-:Y:S01]  /*3c590*/  LOP3.LUT R36, R35, UR10, R30.reuse, 0x78, !PT ;  /* 0x0000000a23247c12 */ /* 0x100fe2000f8e781e */
[----:B------:R-:W-:Y:S01]  /*3c5a0*/  IMAD.SHL.U32 R35, R28, 0x2000000, RZ ;  /* 0x020000001c237824 */ /* 0x000fe200078e00ff */
[----:B------:R-:W-:Y:S02]  /*3c5b0*/  LOP3.LUT R38, R37, UR9, R30, 0x78, !PT ;  /* 0x0000000925267c12 */ /* 0x000fe4000f8e781e */
[--C-:B----4-:R-:W-:Y:S02]  /*3c5c0*/  LOP3.LUT R61, R61, UR20, R27.reuse, 0x78, !PT ;  /* 0x000000143d3d7c12 */ /* 0x110fe4000f8e781b */
[--C-:B------:R-:W-:Y:S02]  /*3c5d0*/  LOP3.LUT R59, R60, UR21, R27.reuse, 0x78, !PT ;  /* 0x000000153c3b7c12 */ /* 0x100fe4000f8e781b */
[----:B------:R-:W-:-:S02]  /*3c5e0*/  LOP3.LUT R57, R58, UR22, R27, 0x78, !PT ;  /* 0x000000163a397c12 */ /* 0x000fc4000f8e781b */
[--C-:B------:R-:W-:Y:S01]  /*3c5f0*/  LOP3.LUT R55, R56, UR23, R27.reuse, 0x78, !PT ;  /* 0x0000001738377c12 */ /* 0x100fe2000f8e781b */
[----:B------:R-:W3:Y:S01]  /*3c600*/  LDCU.128 UR20, c[0x3][0x690] ;  /* 0x00c0d200ff1477ac */ /* 0x000ee20008000c00 */
[--C-:B--2---:R-:W-:Y:S02]  /*3c610*/  LOP3.LUT R53, R54, UR12, R27.reuse, 0x78, !PT ;  /* 0x0000000c36357c12 */ /* 0x104fe4000f8e781b */
[--C-:B------:R-:W-:Y:S02]  /*3c620*/  LOP3.LUT R51, R52, UR13, R27.reuse, 0x78, !PT ;  /* 0x0000000d34337c12 */ /* 0x100fe4000f8e781b */
[--C-:B------:R-:W-:Y:S02]  /*3c630*/  LOP3.LUT R49, R50, UR14, R27.reuse, 0x78, !PT ;  /* 0x0000000e32317c12 */ /* 0x100fe4000f8e781b */
[----:B------:R-:W-:Y:S01]  /*3c640*/  LOP3.LUT R47, R48, UR15, R27, 0x78, !PT ;  /* 0x0000000f302f7c12 */ /* 0x000fe2000f8e781b */
[----:B------:R-:W2:Y:S01]  /*3c650*/  LDCU.128 UR12, c[0x3][0x6a0] ;  /* 0x00c0d400ff0c77ac */ /* 0x000ea20008000c00 */
[----:B------:R-:W-:-:S02]  /*3c660*/  LOP3.LUT R30, R29, UR11, R30, 0x78, !PT ;  /* 0x0000000b1d1e7c12 */ /* 0x000fc4000f8e781e */
[----:B0-----:R-:W-:Y:S01]  /*3c670*/  LOP3.LUT R29, R14, UR27, R27, 0x78, !PT ;  /* 0x0000001b0e1d7c12 */ /* 0x001fe2000f8e781b */
[----:B------:R-:W0:Y:S01]  /*3c680*/  LDCU.128 UR8, c[0x3][0x680] ;  /* 0x00c0d000ff0877ac */ /* 0x000e220008000c00 */
        /* <DEDUP_REMOVED lines=10> */
[----:B------:R-:W-:Y:S02]  /*3c730*/  SHF.R.U32.HI R28, RZ, 0x7, R28 ;  /* 0x00000007ff1c7819 */ /* 0x000fe4000001161c */
[--C-:B---3--:R-:W-:Y:S02]  /*3c740*/  LOP3.LUT R52, R53, UR20, R14.reuse, 0x78, !PT ;  /* 0x0000001435347c12 */ /* 0x108fe4000f8e780e */
[----:B------:R-:W-:-:S02]  /*3c750*/  LOP3.LUT R50, R51, UR21, R14, 0x78, !PT ;  /* 0x0000001533327c12 */ /* 0x000fc4000f8e780e */
[--C-:B------:R-:W-:Y:S02]  /*3c760*/  LOP3.LUT R48, R49, UR22, R14.reuse, 0x78, !PT ;  /* 0x0000001631307c12 */ /* 0x100fe4000f8e780e */
[--C-:B------:R-:W-:Y:S01]  /*3c770*/  LOP3.LUT R46, R47, UR23, R14.reuse, 0x78, !PT ;  /* 0x000000172f2e7c12 */ /* 0x100fe2000f8e780e */
[----:B------:R-:W3:Y:S01]  /*3c780*/  LDCU.128 UR20, c[0x3][0x6e0] ;  /* 0x00c0dc00ff1477ac */ /* 0x000ee20008000c00 */
[----:B--2---:R-:W-:Y:S01]  /*3c790*/  LOP3.LUT R30, R29, UR15, R14, 0x78, !PT ;  /* 0x0000000f1d1e7c12 */ /* 0x004fe2000f8e780e */
[----:B------:R-:W-:Y:S01]  /*3c7a0*/  IMAD.MOV R29, RZ, RZ, -R28 ;  /* 0x000000ffff1d7224 */ /* 0x000fe200078e0a1c */
        /* <DEDUP_REMOVED lines=14> */
[----:B------:R-:W2:Y:S01]  /*3c890*/  LDCU.128 UR12, c[0x3][0x6f0] ;  /* 0x00c0de00ff0c77ac */ /* 0x000ea20008000c00 */
[----:B------:R-:W-:Y:S02]  /*3c8a0*/  LOP3.LUT R35, R11, 0x1, RZ, 0xc0, !PT ;  /* 0x000000010b237812 */ /* 0x000fe400078ec0ff */
[--C-:B------:R-:W-:Y:S02]  /*3c8b0*/  LOP3.LUT R38, R39, UR24, R14.reuse, 0x78, !PT ;  /* 0x0000001827267c12 */ /* 0x100fe4000f8e780e */
[----:B------:R-:W-:-:S02]  /*3c8c0*/  LOP3.LUT R36, R37, UR25, R14, 0x78, !PT ;  /* 0x0000001925247c12 */ /* 0x000fc4000f8e780e */
[----:B------:R-:W-:Y:S01]  /*3c8d0*/  LOP3.LUT R14, R27, UR27, R14, 0x78, !PT ;  /* 0x0000001b1b0e7c12 */ /* 0x000fe2000f8e780e */
[----:B------:R-:W4:Y:S01]  /*3c8e0*/  LDCU.128 UR24, c[0x3][0x700] ;  /* 0x00c0e000ff1877ac */ /* 0x000f220008000c00 */
[----:B---3--:R-:W-:Y:S01]  /*3c8f0*/  LOP3.LUT R27, R30, UR23, R29, 0x78, !PT ;  /* 0x000000171e1b7c12 */ /* 0x008fe2000f8e781d */
[----:B------:R-:W-:Y:S01]  /*3c900*/  IMAD.MOV R30, RZ, RZ, -R35 ;  /* 0x000000ffff1e7224 */ /* 0x000fe200078e0a23 */
[--C-:B0-----:R-:W-:Y:S02]  /*3c910*/  LOP3.LUT R53, R52, UR8, R29.reuse, 0x78, !PT ;  /* 0x0000000834357c12 */ /* 0x101fe4000f8e781d */
[--C-:B------:R-:W-:Y:S02]  /*3c920*/  LOP3.LUT R51, R50, UR9, R29.reuse, 0x78, !PT ;  /* 0x0000000932337c12 */ /* 0x100fe4000f8e781d */
[--C-:B------:R-:W-:Y:S02]  /*3c930*/  LOP3.LUT R49, R48, UR10, R29.reuse, 0x78, !PT ;  /* 0x0000000a30317c12 */ /* 0x100fe4000f8e781d */
[--C-:B------:R-:W-:Y:S01]  /*3c940*/  LOP3.LUT R47, R46, UR11, R29.reuse, 0x78, !PT ;  /* 0x0000000b2e2f7c12 */ /* 0x100fe2000f8e781d */
[----:B------:R-:W0:Y:S01]  /*3c950*/  LDCU.128 UR8, c[0x3][0x720] ;  /* 0x00c0e400ff0877ac */ /* 0x000e220008000c00 */
        /* <DEDUP_REMOVED lines=9> */
[--C-:B--2---:R-:W-:Y:S01]  /*3c9f0*/  LOP3.LUT R37, R36, UR13, R29.reuse, 0x78, !PT ;  /* 0x0000000d24257c12 */ /* 0x104fe2000f8e781d */
[----:B------:R-:W-:Y:S01]  /*3ca00*/  IMAD.SHL.U32 R36, R11, 0x40000000, RZ ;  /* 0x400000000b247824 */ /* 0x000fe200078e00ff */
[----:B------:R-:W-:-:S02]  /*3ca10*/  LOP3.LUT R39, R38, UR12, R29, 0x78, !PT ;  /* 0x0000000c26277c12 */ /* 0x000fc4000f8e781d */
[--C-:B------:R-:W-:Y:S02]  /*3ca20*/  LOP3.LUT R35, R28, UR14, R29.reuse, 0x78, !PT ;  /* 0x0000000e1c237c12 */ /* 0x100fe4000f8e781d */
[----:B------:R-:W-:Y:S01]  /*3ca30*/  LOP3.LUT R29, R14, UR15, R29, 0x78, !PT ;  /* 0x0000000f0e1d7c12 */ /* 0x000fe2000f8e781d */
[----:B------:R-:W2:Y:S01]  /*3ca40*/  LDCU.128 UR12, c[0x3][0x740] ;  /* 0x00c0e800ff0c77ac */ /* 0x000ea20008000c00 */
[----:B0-----:R-:W-:Y:S02]  /*3ca50*/  LOP3.LUT R14, R27, UR11, R30, 0x78, !PT ;  /* 0x0000000b1b0e7c12 */ /* 0x001fe4000f8e781e */
[----:B------:R-:W-:Y:S02]  /*3ca60*/  SHF.R.S32.HI R27, RZ, 0x1f, R36 ;  /* 0x0000001fff1b7819 */ /* 0x000fe40000011424 */
[----:B---3--:R-:W-:Y:S02]  /*3ca70*/  LOP3.LUT R40, R39, UR20, R30, 0x78, !PT ;  /* 0x0000001427287c12 */ /* 0x008fe4000f8e781e */
[----:B-1----:R-:W-:-:S02]  /*3ca80*/  LOP3.LUT R39, R14, UR7, R27, 0x78, !PT ;  /* 0x000000070e277c12 */ /* 0x002fc4000f8e781b */
[----:B------:R-:W3:Y:S01]  /*3ca90*/  LDG.E.U8 R14, desc[UR16][R2.64+0x2d] ;  /* 0x00002d10020e7981 */ /* 0x000ee2000c1e1100 */
[--C-:B----4-:R-:W-:Y:S02]  /*3caa0*/  LOP3.LUT R60, R61, UR24, R30.reuse, 0x78, !PT ;  /* 0x000000183d3c7c12 */ /* 0x110fe4000f8e781e */
[--C-:B------:R-:W-:Y:S02]  /*3cab0*/  LOP3.LUT R58, R59, UR25, R30.reuse, 0x78, !PT ;  /* 0x000000193b3a7c12 */ /* 0x100fe4000f8e781e */
[--C-:B------:R-:W-:Y:S02]  /*3cac0*/  LOP3.LUT R56, R57, UR26, R30.reuse, 0x78, !PT ;  /* 0x0000001a39387c12 */ /* 0x100fe4000f8e781e */
[--C-:B------:R-:W-:Y:S01]  /*3cad0*/  LOP3.LUT R54, R55, UR27, R30.reuse, 0x78, !PT ;  /* 0x0000001b37367c12 */ /* 0x100fe2000f8e781e */
[----:B------:R-:W0:Y:S01]  /*3cae0*/  LDCU.128 UR24, c[0x3][0x750] ;  /* 0x00c0ea00ff1877ac */ /* 0x000e220008000c00 */
[--C-:B------:R-:W-:Y:S02]  /*3caf0*/  LOP3.LUT R44, R45, UR8, R30.reuse, 0x78, !PT ;  /* 0x000000082d2c7c12 */ /* 0x100fe4000f8e781e */
[----:B------:R-:W-:-:S02]  /*3cb00*/  LOP3.LUT R42, R43, UR9, R30, 0x78, !PT ;  /* 0x000000092b2a7c12 */ /* 0x000fc4000f8e781e */
[--C-:B------:R-:W-:Y:S01]  /*3cb10*/  LOP3.LUT R28, R41, UR10, R30.reuse, 0x78, !PT ;  /* 0x0000000a291c7c12 */ /* 0x100fe2000f8e781e */
[----:B------:R-:W1:Y:S01]  /*3cb20*/  LDCU.128 UR8, c[0x3][0x770] ;  /* 0x00c0ee00ff0877ac */ /* 0x000e620008000c00 */
[--C-:B------:R-:W-:Y:S02]  /*3cb30*/  LOP3.LUT R38, R37, UR21, R30.reuse, 0x78, !PT ;  /* 0x0000001525267c12 */ /* 0x100fe4000f8e781e */
[--C-:B--2---:R-:W-:Y:S02]  /*3cb40*/  LOP3.LUT R37, R60, UR12, R27.reuse, 0x78, !PT ;  /* 0x0000000c3c257c12 */ /* 0x104fe4000f8e781b */
[--C-:B------:R-:W-:Y:S02]  /*3cb50*/  LOP3.LUT R61, R58, UR13, R27.reuse, 0x78, !PT ;  /* 0x0000000d3a3d7c12 */ /* 0x100fe4000f8e781b */
[--C-:B------:R-:W-:Y:S02]  /*3cb60*/  LOP3.LUT R59, R56, UR14, R27.reuse, 0x78, !PT ;  /* 0x0000000e383b7c12 */ /* 0x100fe4000f8e781b */
[----:B------:R-:W-:Y:S01]  /*3cb70*/  LOP3.LUT R57, R54, UR15, R27, 0x78, !PT ;  /* 0x0000000f36397c12 */ /* 0x000fe2000f8e781b */
[----:B------:R-:W2:Y:S01]  /*3cb80*/  LDCU.128 UR12, c[0x3][0x790] ;  /* 0x00c0f200ff0c77ac */ /* 0x000ea20008000c00 */
[----:B------:R-:W-:-:S02]  /*3cb90*/  LOP3.LUT R36, R35, UR22, R30, 0x78, !PT ;  /* 0x0000001623247c12 */ /* 0x000fc4000f8e781e */
[----:B------:R-:W-:Y:S01]  /*3cba0*/  LOP3.LUT R30, R29, UR23, R30, 0x78, !PT ;  /* 0x000000171d1e7c12 */ /* 0x000fe2000f8e781e */
[----:B------:R-:W4:Y:S01]  /*3cbb0*/  LDCU.128 UR20, c[0x3][0x780] ;  /* 0x00c0f000ff1477ac */ /* 0x000f220008000c00 */
[----:B------:R-:W-:Y:S01]  /*3cbc0*/  IMAD.SHL.U32 R29, R11, 0x20000000, RZ ;  /* 0x200000000b1d7824 */ /* 0x000fe200078e00ff */
[--C-:B0-----:R-:W-:Y:S02]  /*3cbd0*/  LOP3.LUT R55, R52, UR24, R27.reuse, 0x78, !PT ;  /* 0x0000001834377c12 */ /* 0x101fe4000f8e781b */
[--C-:B------:R-:W-:Y:S02]  /*3cbe0*/  LOP3.LUT R53, R50, UR25, R27.reuse, 0x78, !PT ;  /* 0x0000001932357c12 */ /* 0x100fe4000f8e781b */
[--C-:B------:R-:W-:Y:S02]  /*3cbf0*/  LOP3.LUT R51, R48, UR26, R27.reuse, 0x78, !PT ;  /* 0x0000001a30337c12 */ /* 0x100fe4000f8e781b */
[--C-:B------:R-:W-:Y:S01]  /*3cc00*/  LOP3.LUT R49, R46, UR27, R27.reuse, 0x78, !PT ;  /* 0x0000001b2e317c12 */ /* 0x100fe2000f8e781b */
[----:B------:R-:W0:Y:S01]  /*3cc10*/  LDCU.128 UR24, c[0x3][0x7a0] ;  /* 0x00c0f400ff1877ac */ /* 0x000e220008000c00 */
[----:B------:R-:W-:-:S02]  /*3cc20*/  LOP3.LUT R43, R28, UR6, R27, 0x78, !PT ;  /* 0x000000061c2b7c12 */ /* 0x000fc4000f8e781b */
[----:B------:R-:W-:Y:S02]  /*3cc30*/  SHF.R.S32.HI R28, RZ, 0x1f, R29 ;  /* 0x0000001fff1c7819 */ /* 0x000fe4000001141d */
        /* <DEDUP_REMOVED lines=8> */
[--C-:B--2---:R-:W-:Y:S02]  /*3ccc0*/  LOP3.LUT R54, R55, UR12, R28.reuse, 0x78, !PT ;  /* 0x0000000c37367c12 */ /* 0x104fe4000f8e781c */
[--C-:B------:R-:W-:Y:S02]  /*3ccd0*/  LOP3.LUT R52, R53, UR13, R28.reuse, 0x78, !PT ;  /* 0x0000000d35347c12 */ /* 0x100fe4000f8e781c */
[--C-:B------:R-:W-:Y:S02]  /*3cce0*/  LOP3.LUT R50, R51, UR14, R28.reuse, 0x78, !PT ;  /* 0x0000000e33327c12 */ /* 0x100fe4000f8e781c */
[--C-:B------:R-:W-:Y:S01]  /*3ccf0*/  LOP3.LUT R48, R49, UR15, R28.reuse, 0x78, !PT ;  /* 0x0000000f31307c12 */ /* 0x100fe2000f8e781c */
[----:B------:R-:W2:Y:S01]  /*3cd00*/  LDCU.128 UR12, c[0x3][0x7e0] ;  /* 0x00c0fc00ff0c77ac */ /* 0x000ea20008000c00 */
[--C-:B----4-:R-:W-:Y:S01]  /*3cd10*/  LOP3.LUT R37, R37, UR20, R28.reuse, 0x78, !PT ;  /* 0x0000001425257c12 */ /* 0x110fe2000f8e781c */
[----:B------:R-:W-:Y:S01]  /*3cd20*/  IMAD.SHL.U32 R30, R11, 0x10000000, RZ ;  /* 0x100000000b1e7824 */ /* 0x000fe200078e00ff */
        /* <DEDUP_REMOVED lines=31> */
[----:B------:R-:W-:Y:S02]  /*3cf20*/  SHF.R.S32.HI R38, RZ, 0x1f, R41 ;  /* 0x0000001fff267819 */ /* 0x000fe40000011429 */
[--C-:B0-----:R-:W-:Y:S02]  /*3cf30*/  LOP3.LUT R45, R40, UR24, R39.reuse, 0x78, !PT ;  /* 0x00000018282d7c12 */ /* 0x101fe4000f8e7827 */
[----:B------:R-:W-:-:S02]  /*3cf40*/  LOP3.LUT R43, R36, UR25, R39, 0x78, !PT ;  /* 0x00000019242b7c12 */ /* 0x000fc4000f8e7827 */
[--C-:B------:R-:W-:Y:S02]  /*3cf50*/  LOP3.LUT R41, R30, UR26, R39.reuse, 0x78, !PT ;  /* 0x0000001a1e297c12 */ /* 0x100fe4000f8e7827 */
[----:B------:R-:W-:Y:S01]  /*3cf60*/  LOP3.LUT R39, R28, UR27, R39, 0x78, !PT ;  /* 0x0000001b1c277c12 */ /* 0x000fe2000f8e7827 */
        /* <DEDUP_REMOVED lines=16> */
[----:B------:R-:W-:Y:S01]  /*3d070*/  IMAD.SHL.U32 R42, R11, 0x4000000, RZ ;  /* 0x040000000b2a7824 */ /* 0x000fe200078e00ff */
[--C-:B----4-:R-:W-:Y:S02]  /*3d080*/  LOP3.LUT R53, R53, UR20, R38.reuse, 0x78, !PT ;  /* 0x0000001435357c12 */ /* 0x110fe4000f8e7826 */
[--C-:B------:R-:W-:Y:S02]  /*3d090*/  LOP3.LUT R51, R51, UR21, R38.reuse, 0x78, !PT ;  /* 0x0000001533337c12 */ /* 0x100fe4000f8e7826 */
[--C-:B------:R-:W-:Y:S02]  /*3d0a0*/  LOP3.LUT R49, R49, UR22, R38.reuse, 0x78, !PT ;  /* 0x0000001631317c12 */ /* 0x100fe4000f8e7826 */
[----:B------:R-:W-:Y:S01]  /*3d0b0*/  LOP3.LUT R47, R47, UR23, R38, 0x78, !PT ;  /* 0x000000172f2f7c12 */ /* 0x000fe2000f8e7826 */
[----:B------:R-:W4:Y:S01]  /*3d0c0*/  LDCU.128 UR20, c[0x3][0x870] ;  /* 0x00c10e00ff1477ac */ /* 0x000f220008000c00 */
[----:B------:R-:W-:Y:S01]  /*3d0d0*/  SHF.R.S32.HI R42, RZ, 0x1f, R42 ;  /* 0x0000001fff2a7819 */ /* 0x000fe2000001142a */
[----:B------:R-:W-:-:S03]  /*3d0e0*/  IMAD.SHL.U32 R38, R11, 0x2000000, RZ ;  /* 0x020000000b267824 */ /* 0x000fc600078e00ff */
[--C-:B0-----:R-:W-:Y:S02]  /*3d0f0*/  LOP3.LUT R37, R37, UR24, R42.reuse, 0x78, !PT ;  /* 0x0000001825257c12 */ /* 0x101fe4000f8e782a */
[--C-:B------:R-:W-:Y:S02]  /*3d100*/  LOP3.LUT R36, R36, UR25, R42.reuse, 0x78, !PT ;  /* 0x0000001924247c12 */ /* 0x100fe4000f8e782a */
[--C-:B------:R-:W-:Y:S02]  /*3d110*/  LOP3.LUT R35, R35, UR26, R42.reuse, 0x78, !PT ;  /* 0x0000001a23237c12 */ /* 0x100fe4000f8e782a */
[----:B------:R-:W-:Y:S01]  /*3d120*/  LOP3.LUT R30, R30, UR27, R42, 0x78, !PT ;  /* 0x0000001b1e1e7c12 */ /* 0x000fe2000f8e782a */
[----:B------:R-:W0:Y:S01]  /*3d130*/  LDCU.128 UR24, c[0x3][0x890] ;  /* 0x00c11200ff1877ac */ /* 0x000e220008000c00 */
[----:B------:R-:W-:Y:S02]  /*3d140*/  SHF.R.S32.HI R38, RZ, 0x1f, R38 ;  /* 0x0000001fff267819 */ /* 0x000fe40000011426 */
        /* <DEDUP_REMOVED lines=18> */
[----:B------:R-:W-:Y:S01]  /*3d270*/  LOP3.LUT R39, R39, UR23, R42, 0x78, !PT ;  /* 0x0000001727277c12 */ /* 0x000fe2000f8e782a */
[----:B------:R-:W4:Y:S01]  /*3d280*/  LDCU.128 UR20, c[0x3][0x8c0] ;  /* 0x00c11800ff1477ac */ /* 0x000f220008000c00 */
[----:B------:R-:W-:Y:S02]  /*3d290*/  SHF.R.U32.HI R42, RZ, 0x7, R11 ;  /* 0x00000007ff2a7819 */ /* 0x000fe4000001160b */
[--C-:B0-----:R-:W-:Y:S01]  /*3d2a0*/  LOP3.LUT R29, R29, UR24, R38.reuse, 0x78, !PT ;  /* 0x000000181d1d7c12 */ /* 0x101fe2000f8e7826 */
[----:B------:R-:W3:Y:S01]  /*3d2b0*/  LDG.E.U8 R11, desc[UR16][R2.64+0x2e] ;  /* 0x00002e10020b7981 */ /* 0x000ee2000c1e1100 */
[----:B------:R-:W-:Y:S01]  /*3d2c0*/  LOP3.LUT R27, R27, UR25, R38, 0x78, !PT ;  /* 0x000000191b1b7c12 */ /* 0x000fe2000f8e7826 */
[----:B------:R-:W-:Y:S01]  /*3d2d0*/  IMAD.MOV R42, RZ, RZ, -R42 ;  /* 0x000000ffff2a7224 */ /* 0x000fe200078e0a2a */
[----:B------:R-:W-:-:S02]  /*3d2e0*/  LOP3.LUT R28, R28, UR26, R38, 0x78, !PT ;  /* 0x0000001a1c1c7c12 */ /* 0x000fc4000f8e7826 */
        /* <DEDUP_REMOVED lines=32> */
[----:B------:R-:W-:Y:S01]  /*3d4f0*/  LOP3.LUT R39, R39, UR7, R42, 0x78, !PT ;  /* 0x0000000727277c12 */ /* 0x000fe2000f8e782a */
[----:B------:R-:W5:Y:S01]  /*3d500*/  LDCU.128 UR4, c[0x3][0x940] ;  /* 0x00c12800ff0477ac */ /* 0x000f620008000c00 */
        /* <DEDUP_REMOVED lines=10> */
[--C-:B----4-:R-:W-:Y:S01]  /*3d5b0*/  LOP3.LUT R29, R29, UR20, R38.reuse, 0x78, !PT ;  /* 0x000000141d1d7c12 */ /* 0x110fe2000f8e7826 */
[----:B------:R-:W-:Y:S01]  /*3d5c0*/  IMAD.SHL.U32 R42, R12, 0x40000000, RZ ;  /* 0x400000000c2a7824 */ /* 0x000fe200078e00ff */
[--C-:B------:R-:W-:Y:S02]  /*3d5d0*/  LOP3.LUT R27, R27, UR21, R38.reuse, 0x78, !PT ;  /* 0x000000151b1b7c12 */ /* 0x100fe4000f8e7826 */
[----:B------:R-:W-:-:S02]  /*3d5e0*/  LOP3.LUT R28, R28, UR22, R38, 0x78, !PT ;  /* 0x000000161c1c7c12 */ /* 0x000fc4000f8e7826 */
[----:B------:R-:W-:Y:S01]  /*3d5f0*/  LOP3.LUT R40, R40, UR23, R38, 0x78, !PT ;  /* 0x0000001728287c12 */ /* 0x000fe2000f8e7826 */
[----:B------:R-:W4:Y:S01]  /*3d600*/  LDCU.128 UR20, c[0x3][0x960] ;  /* 0x00c12c00ff1477ac */ /* 0x000f220008000c00 */
[----:B------:R-:W-:Y:S02]  /*3d610*/  SHF.R.S32.HI R42, RZ, 0x1f, R42 ;  /* 0x0000001fff2a7819 */ /* 0x000fe4000001142a */
[--C-:B0-----:R-:W-:Y:S02]  /*3d620*/  LOP3.LUT R45, R45, UR24, R38.reuse, 0x78, !PT ;  /* 0x000000182d2d7c12 */ /* 0x101fe4000f8e7826 */
[--C-:B------:R-:W-:Y:S02]  /*3d630*/  LOP3.LUT R43, R43, UR25, R38.reuse, 0x78, !PT ;  /* 0x000000192b2b7c12 */ /* 0x100fe4000f8e7826 */
[--C-:B------:R-:W-:Y:S02]  /*3d640*/  LOP3.LUT R41, R41, UR26, R38.reuse, 0x78, !PT ;  /* 0x0000001a29297c12 */ /* 0x100fe4000f8e7826 */
[----:B------:R-:W-:Y:S01]  /*3d650*/  LOP3.LUT R39, R39, UR27, R38, 0x78, !PT ;  /* 0x0000001b27277c12 */ /* 0x000fe2000f8e7826 */
        /* <DEDUP_REMOVED lines=50> */
[----:B------:R-:W-:Y:S01]  /*3d980*/  IMAD.SHL.U32 R38, R12, 0x8000000, RZ ;  /* 0x080000000c267824 */ /* 0x000fe200078e00ff */
[--C-:B0-----:R-:W-:Y:S02]  /*3d990*/  LOP3.LUT R29, R29, UR24, R42.reuse, 0x78, !PT ;  /* 0x000000181d1d7c12 */ /* 0x101fe4000f8e782a */
[--C-:B------:R-:W-:Y:S02]  /*3d9a0*/  LOP3.LUT R27, R27, UR25, R42.reuse, 0x78, !PT ;  /* 0x000000191b1b7c12 */ /* 0x100fe4000f8e782a */
[----:B------:R-:W-:-:S02]  /*3d9b0*/  LOP3.LUT R28, R28, UR26, R42, 0x78, !PT ;  /* 0x0000001a1c1c7c12 */ /* 0x000fc4000f8e782a */
[----:B------:R-:W-:Y:S01]  /*3d9c0*/  LOP3.LUT R40, R40, UR27, R42, 0x78, !PT ;  /* 0x0000001b28287c12 */ /* 0x000fe2000f8e782a */
[----:B------:R-:W0:Y:S01]  /*3d9d0*/  LDCU.128 UR24, c[0x3][0xa20] ;  /* 0x00c14400ff1877ac */ /* 0x000e220008000c00 */
[----:B------:R-:W-:Y:S02]  /*3d9e0*/  SHF.R.S32.HI R38, RZ, 0x1f, R38 ;  /* 0x0000001fff267819 */ /* 0x000fe40000011426 */
        /* <DEDUP_REMOVED lines=15> */
[--C-:B----4-:R-:W-:Y:S01]  /*3dae0*/  LOP3.LUT R37, R37, UR20, R38.reuse, 0x78, !PT ;  /* 0x0000001425257c12 */ /* 0x110fe2000f8e7826 */
[----:B------:R-:W-:Y:S01]  /*3daf0*/  IMAD.SHL.U32 R42, R12, 0x4000000, RZ ;  /* 0x040000000c2a7824 */ /* 0x000fe200078e00ff */
        /* <DEDUP_REMOVED lines=9> */
[----:B------:R-:W-:Y:S02]  /*3db90*/  SHF.R.S32.HI R42, RZ, 0x1f, R42 ;  /* 0x0000001fff2a7819 */ /* 0x000fe4000001142a */
        /* <DEDUP_REMOVED lines=43> */
[--C-:B----4-:R-:W-:Y:S02]  /*3de50*/  LOP3.LUT R53, R53, UR20, R38.reuse, 0x78, !PT ;  /* 0x0000001435357c12 */ /* 0x110fe4000f8e7826 */
[----:B------:R-:W-:Y:S01]  /*3de60*/  LOP3.LUT R51, R51, UR21, R38, 0x78, !PT ;  /* 0x0000001533337c12 */ /* 0x000fe2000f8e7826 */
[----:B------:R-:W-:Y:S01]  /*3de70*/  IMAD.MOV R12, RZ, RZ, -R12 ;  /* 0x000000ffff0c7224 */ /* 0x000fe200078e0a0c */
[--C-:B------:R-:W-:Y:S02]  /*3de80*/  LOP3.LUT R49, R49, UR22, R38.reuse, 0x78, !PT ;  /* 0x0000001631317c12 */ /* 0x100fe4000f8e7826 */
[----:B------:R-:W-:Y:S01]  /*3de90*/  LOP3.LUT R47, R47, UR23, R38, 0x78, !PT ;  /* 0x000000172f2f7c12 */ /* 0x000fe2000f8e7826 */
[----:B------:R-:W4:Y:S01]  /*3dea0*/  LDCU.128 UR20, c[0x3][0xaf0] ;  /* 0x00c15e00ff1477ac */ /* 0x000f220008000c00 */
[----:B---3--:R-:W-:Y:S02]  /*3deb0*/  LOP3.LUT R38, R14, 0x1, RZ, 0xc0, !PT ;  /* 0x000000010e267812 */ /* 0x008fe400078ec0ff */
[----:B0-----:R-:W-:-:S02]  /*3dec0*/  LOP3.LUT R37, R37, UR24, R12, 0x78, !PT ;  /* 0x0000001825257c12 */ /* 0x001fc4000f8e780c */
[----:B------:R-:W-:Y:S01]  /*3ded0*/  LOP3.LUT R36, R36, UR25, R12, 0x78, !PT ;  /* 0x0000001924247c12 */ /* 0x000fe2000f8e780c */
[----:B------:R-:W-:Y:S01]  /*3dee0*/  IMAD.MOV R38, RZ, RZ, -R38 ;  /* 0x000000ffff267224 */ /* 0x000fe200078e0a26 */
[--C-:B------:R-:W-:Y:S02]  /*3def0*/  LOP3.LUT R35, R35, UR26, R12.reuse, 0x78, !PT ;  /* 0x0000001a23237c12 */ /* 0x100fe4000f8e780c */
[--C-:B------:R-:W-:Y:S01]  /*3df00*/  LOP3.LUT R30, R30, UR27, R12.reuse, 0x78, !PT ;  /* 0x0000001b1e1e7c12 */ /* 0x100fe2000f8e780c */
[----:B------:R-:W0:Y:S01]  /*3df10*/  LDCU.128 UR24, c[0x3][0xb10] ;  /* 0x00c16200ff1877ac */ /* 0x000e220008000c00 */
[--C-:B-----5:R-:W-:Y:S02]  /*3df20*/  LOP3.LUT R29, R29, UR4, R12.reuse, 0x78, !PT ;  /* 0x000000041d1d7c12 */ /* 0x120fe4000f8e780c */
        /* <DEDUP_REMOVED lines=19> */
[----:B0-----:R-:W-:Y:S01]  /*3e060*/  LOP3.LUT R27, R27, UR25, R38, 0x78, !PT ;  /* 0x000000191b1b7c12 */ /* 0x001fe2000f8e7826 */
[----:B------:R-:W0:Y:S03]  /*3e070*/  LDCU.128 UR20, c[0x3][0xb40] ;  /* 0x00c16800ff1477ac */ /* 0x000e260008000c00 */
[----:B------:R-:W-:Y:S02]  /*3e080*/  SHF.R.S32.HI R12, RZ, 0x1f, R12 ;  /* 0x0000001fff0c7819 */ /* 0x000fe4000001140c */
[--C-:B------:R-:W-:Y:S02]  /*3e090*/  LOP3.LUT R29, R29, UR24, R38.reuse, 0x78, !PT ;  /* 0x000000181d1d7c12 */ /* 0x100fe4000f8e7826 */
        /* <DEDUP_REMOVED lines=13> */
[--C-:B--2---:R-:W-:Y:S02]  /*3e170*/  LOP3.LUT R38, R27, UR13, R12.reuse, 0x78, !PT ;  /* 0x0000000d1b267c12 */ /* 0x104fe4000f8e780c */
[----:B------:R-:W2:Y:S01]  /*3e180*/  LDG.E.U8 R27, desc[UR16][R2.64+0x2f] ;  /* 0x00002f10021b7981 */ /* 0x000ea2000c1e1100 */
        /* <DEDUP_REMOVED lines=34> */
[----:B------:R-:W-:Y:S01]  /*3e3b0*/  LOP3.LUT R40, R40, UR23, R42, 0x78, !PT ;  /* 0x0000001728287c12 */ /* 0x000fe2000f8e782a */
[----:B------:R-:W0:Y:S01]  /*3e3c0*/  LDCU.128 UR20, c[0x3][0xbe0] ;  /* 0x00c17c00ff1477ac */ /* 0x000e220008000c00 */
[----:B------:R-:W-:-:S05]  /*3e3d0*/  IMAD.SHL.U32 R12, R14, 0x10000000, RZ ;  /* 0x100000000e0c7824 */ /* 0x000fca00078e00ff */
[----:B------:R-:W-:Y:S02]  /*3e3e0*/  SHF.R.S32.HI R12, RZ, 0x1f, R12 ;  /* 0x0000001fff0c7819 */ /* 0x000fe4000001140c */
[----:B----4-:R-:W-:Y:S02]  /*3e3f0*/  LOP3.LUT R45, R45, UR24, R42, 0x78, !PT ;  /* 0x000000182d2d7c12 */ /* 0x010fe4000f8e782a */
[--C-:B---3--:R-:W-:Y:S02]  /*3e400*/  LOP3.LUT R37, R37, UR4, R12.reuse, 0x78, !PT ;  /* 0x0000000425257c12 */ /* 0x108fe4000f8e780c */
[--C-:B------:R-:W-:Y:S02]  /*3e410*/  LOP3.LUT R36, R36, UR5, R12.reuse, 0x78, !PT ;  /* 0x0000000524247c12 */ /* 0x100fe4000f8e780c */
[--C-:B------:R-:W-:Y:S02]  /*3e420*/  LOP3.LUT R35, R35, UR6, R12.reuse, 0x78, !PT ;  /* 0x0000000623237c12 */ /* 0x100fe4000f8e780c */
[----:B------:R-:W-:Y:S01]  /*3e430*/  LOP3.LUT R30, R30, UR7, R12, 0x78, !PT ;  /* 0x000000071e1e7c12 */ /* 0x000fe2000f8e780c */
[----:B------:R-:W3:Y:S01]  /*3e440*/  LDCU.128 UR4, c[0x3][0xc10] ;  /* 0x00c18200ff0477ac */ /* 0x000ee20008000c00 */
        /* <DEDUP_REMOVED lines=46> */
[----:B------:R-:W-:Y:S01]  /*3e730*/  LOP3.LUT R39, R39, UR23, R42, 0x78, !PT ;  /* 0x0000001727277c12 */ /* 0x000fe2000f8e782a */
[----:B------:R-:W0:Y:S01]  /*3e740*/  LDCU.128 UR20, c[0x3][0xc80] ;  /* 0x00c19000ff1477ac */ /* 0x000e220008000c00 */
[----:B------:R-:W-:Y:S01]  /*3e750*/  IMAD.SHL.U32 R48, R14, 0x2000000, RZ ;  /* 0x020000000e307824 */ /* 0x000fe200078e00ff */
[--C-:B---3--:R-:W-:Y:S02]  /*3e760*/  LOP3.LUT R46, R47, UR7, R12.reuse, 0x78, !PT ;  /* 0x000000072f2e7c12 */ /* 0x108fe4000f8e780c */
[--C-:B----4-:R-:W-:Y:S02]  /*3e770*/  LOP3.LUT R29, R29, UR24, R12.reuse, 0x78, !PT ;  /* 0x000000181d1d7c12 */ /* 0x110fe4000f8e780c */
[----:B------:R-:W-:-:S02]  /*3e780*/  LOP3.LUT R38, R38, UR25, R12, 0x78, !PT ;  /* 0x0000001926267c12 */ /* 0x000fc4000f8e780c */
[--C-:B------:R-:W-:Y:S02]  /*3e790*/  LOP3.LUT R28, R28, UR26, R12.reuse, 0x78, !PT ;  /* 0x0000001a1c1c7c12 */ /* 0x100fe4000f8e780c */
[----:B------:R-:W-:Y:S01]  /*3e7a0*/  LOP3.LUT R40, R40, UR27, R12, 0x78, !PT ;  /* 0x0000001b28287c12 */ /* 0x000fe2000f8e780c */
[----:B------:R-:W3:Y:S01]  /*3e7b0*/  LDCU.128 UR24, c[0x3][0xca0] ;  /* 0x00c19400ff1877ac */ /* 0x000ee20008000c00 */
        /* <DEDUP_REMOVED lines=20> */
[----:B------:R-:W-:-:S02]  /*3e900*/  SHF.R.U32.HI R14, RZ, 0x7, R14 ;  /* 0x00000007ff0e7819 */ /* 0x000fc4000001160e */
[--C-:B---3--:R-:W-:Y:S02]  /*3e910*/  LOP3.LUT R53, R53, UR24, R47.reuse, 0x78, !PT ;  /* 0x0000001835357c12 */ /* 0x108fe4000f8e782f */
[--C-:B------:R-:W-:Y:S01]  /*3e920*/  LOP3.LUT R55, R42, UR25, R47.reuse, 0x78, !PT ;  /* 0x000000192a377c12 */ /* 0x100fe2000f8e782f */
[----:B------:R-:W-:Y:S01]  /*3e930*/  IMAD.MOV R14, RZ, RZ, -R14 ;  /* 0x000000ffff0e7224 */ /* 0x000fe200078e0a0e */
        /* <DEDUP_REMOVED lines=23> */
[----:B------:R-:W-:Y:S02]  /*3eab0*/  LOP3.LUT R12, R11, 0x1, RZ, 0xc0, !PT ;  /* 0x000000010b0c7812 */ /* 0x000fe400078ec0ff */
[--C-:B---3--:R-:W-:Y:S02]  /*3eac0*/  LOP3.LUT R45, R45, UR24, R14.reuse, 0x78, !PT ;  /* 0x000000182d2d7c12 */ /* 0x108fe4000f8e780e */
[----:B------:R-:W-:Y:S01]  /*3ead0*/  LOP3.LUT R49, R49, UR25, R14, 0x78, !PT ;  /* 0x0000001931317c12 */ /* 0x000fe2000f8e780e */
[----:B------:R-:W-:Y:S01]  /*3eae0*/  IMAD.MOV R12, RZ, RZ, -R12 ;  /* 0x000000ffff0c7224 */ /* 0x000fe200078e0a0c */
[--C-:B------:R-:W-:Y:S02]  /*3eaf0*/  LOP3.LUT R43, R43, UR26, R14.reuse, 0x78, !PT ;  /* 0x0000001a2b2b7c12 */ /* 0x100fe4000f8e780e */
[----:B------:R-:W-:Y:S01]  /*3eb00*/  LOP3.LUT R47, R47, UR27, R14, 0x78, !PT ;  /* 0x0000001b2f2f7c12 */ /* 0x000fe2000f8e780e */
        /* <DEDUP_REMOVED lines=40> */
[----:B-----5:R-:W-:Y:S02]  /*3ed90*/  LOP3.LUT R28, R37, UR12, R12, 0x78, !PT ;  /* 0x0000000c251c7c12 */ /* 0x020fe4000f8e780c */
[--C-:B0-----:R-:W-:Y:S02]  /*3eda0*/  LOP3.LUT R45, R45, UR20, R14.reuse, 0x78, !PT ;  /* 0x000000142d2d7c12 */ /* 0x101fe4000f8e780e */
[--C-:B------:R-:W-:Y:S02]  /*3edb0*/  LOP3.LUT R49, R49, UR21, R14.reuse, 0x78, !PT ;  /* 0x0000001531317c12 */ /* 0x100fe4000f8e780e */
[--C-:B------:R-:W-:Y:S02]  /*3edc0*/  LOP3.LUT R43, R43, UR22, R14.reuse, 0x78, !PT ;  /* 0x000000162b2b7c12 */ /* 0x100fe4000f8e780e */
[----:B------:R-:W-:Y:S01]  /*3edd0*/  LOP3.LUT R47, R47, UR23, R14, 0x78, !PT ;  /* 0x000000172f2f7c12 */ /* 0x000fe2000f8e780e */
[----:B------:R-:W0:Y:S01]  /*3ede0*/  LDCU.128 UR20, c[0x3][0xdc0] ;  /* 0x00c1b800ff1477ac */ /* 0x000e220008000c00 */
[----:B------:R-:W-:-:S02]  /*3edf0*/  LOP3.LUT R37, R36, UR13, R12, 0x78, !PT ;  /* 0x0000000d24257c12 */ /* 0x000fc4000f8e780c */
[--C-:B------:R-:W-:Y:S02]  /*3ee00*/  LOP3.LUT R35, R35, UR14, R12.reuse, 0x78, !PT ;  /* 0x0000000e23237c12 */ /* 0x100fe4000f8e780c */
[--C-:B------:R-:W-:Y:S01]  /*3ee10*/  LOP3.LUT R61, R61, UR15, R12.reuse, 0x78, !PT ;  /* 0x0000000f3d3d7c12 */ /* 0x100fe2000f8e780c */
[----:B------:R-:W5:Y:S01]  /*3ee20*/  LDCU.128 UR12, c[0x3][0xdd0] ;  /* 0x00c1ba00ff0c77ac */ /* 0x000f620008000c00 */
[----:B------:R-:W-:Y:S01]  /*3ee30*/  IMAD.SHL.U32 R14, R11, 0x10000000, RZ ;  /* 0x100000000b0e7824 */ /* 0x000fe200078e00ff */
[--C-:B---3--:R-:W-:Y:S02]  /*3ee40*/  LOP3.LUT R29, R29, UR24, R12.reuse, 0x78, !PT ;  /* 0x000000181d1d7c12 */ /* 0x108fe4000f8e780c */
[--C-:B------:R-:W-:Y:S02]  /*3ee50*/  LOP3.LUT R39, R39, UR25, R12.reuse, 0x78, !PT ;  /* 0x0000001927277c12 */ /* 0x100fe4000f8e780c */
[--C-:B------:R-:W-:Y:S02]  /*3ee60*/  LOP3.LUT R41, R41, UR26, R12.reuse, 0x78, !PT ;  /* 0x0000001a29297c12 */ /* 0x100fe4000f8e780c */
[----:B------:R-:W-:Y:S01]  /*3ee70*/  LOP3.LUT R51, R51, UR27, R12, 0x78, !PT ;  /* 0x0000001b33337c12 */ /* 0x000fe2000f8e780c */
[----:B------:R-:W3:Y:S01]  /*3ee80*/  LDCU.128 UR24, c[0x3][0xde0] ;  /* 0x00c1bc00ff1877ac */ /* 0x000ee20008000c00 */
[----:B------:R-:W-:-:S02]  /*3ee90*/  SHF.R.S32.HI R14, RZ, 0x1f, R14 ;  /* 0x0000001fff0e7819 */ /* 0x000fc4000001140e */
[--C-:B----4-:R-:W-:Y:S02]  /*3eea0*/  LOP3.LUT R53, R53, UR4, R12.reuse, 0x78, !PT ;  /* 0x0000000435357c12 */ /* 0x110fe4000f8e780c */
[--C-:B------:R-:W-:Y:S02]  /*3eeb0*/  LOP3.LUT R55, R55, UR5, R12.reuse, 0x78, !PT ;  /* 0x0000000537377c12 */ /* 0x100fe4000f8e780c */
[--C-:B------:R-:W-:Y:S02]  /*3eec0*/  LOP3.LUT R57, R57, UR6, R12.reuse, 0x78, !PT ;  /* 0x0000000639397c12 */ /* 0x100fe4000f8e780c */
[--C-:B------:R-:W-:Y:S01]  /*3eed0*/  LOP3.LUT R59, R59, UR7, R12.reuse, 0x78, !PT ;  /* 0x000000073b3b7c12 */ /* 0x100fe2000f8e780c */
[----:B------:R-:W4:Y:S01]  /*3eee0*/  LDCU.128 UR4, c[0x3][0xdf0] ;  /* 0x00c1be00ff0477ac */ /* 0x000f220008000c00 */
[--C-:B-1----:R-:W-:Y:S02]  /*3eef0*/  LOP3.LUT R45, R45, UR8, R12.reuse, 0x78, !PT ;  /* 0x000000082d2d7c12 */ /* 0x102fe4000f8e780c */
[----:B------:R-:W-:-:S02]  /*3ef00*/  LOP3.LUT R49, R49, UR9, R12, 0x78, !PT ;  /* 0x0000000931317c12 */ /* 0x000fc4000f8e780c */
[--C-:B------:R-:W-:Y:S02]  /*3ef10*/  LOP3.LUT R43, R43, UR10, R12.reuse, 0x78, !PT ;  /* 0x0000000a2b2b7c12 */ /* 0x100fe4000f8e780c */
[----:B------:R-:W-:Y:S01]  /*3ef20*/  LOP3.LUT R47, R47, UR11, R12, 0x78, !PT ;  /* 0x0000000b2f2f7c12 */ /* 0x000fe2000f8e780c */
[----:B------:R-:W1:Y:S01]  /*3ef30*/  LDCU.128 UR8, c[0x3][0xe00] ;  /* 0x00c1c000ff0877ac */ /* 0x000e620008000c00 */
        /* <DEDUP_REMOVED lines=10> */
[----:B------:R-:W-:Y:S01]  /*3efe0*/  IMAD.SHL.U32 R12, R11, 0x8000000, RZ ;  /* 0x080000000b0c7824 */ /* 0x000fe200078e00ff */
[--C-:B---3--:R-:W-:Y:S02]  /*3eff0*/  LOP3.LUT R53, R53, UR24, R14.reuse, 0x78, !PT ;  /* 0x0000001835357c12 */ /* 0x108fe4000f8e780e */
[----:B------:R-:W-:Y:S02]  /*3f000*/  LOP3.LUT R55, R55, UR25, R14, 0x78, !PT ;  /* 0x0000001937377c12 */ /* 0x000fe4000f8e780e */
[----:B------:R-:W-:-:S02]  /*3f010*/  SHF.R.S32.HI R12, RZ, 0x1f, R12 ;  /* 0x0000001fff0c7819 */ /* 0x000fc4000001140c */
[--C-:B------:R-:W-:Y:S02]  /*3f020*/  LOP3.LUT R57, R57, UR26, R14.reuse, 0x78, !PT ;  /* 0x0000001a39397c12 */ /* 0x100fe4000f8e780e */
[--C-:B------:R-:W-:Y:S01]  /*3f030*/  LOP3.LUT R59, R59, UR27, R14.reuse, 0x78, !PT ;  /* 0x0000001b3b3b7c12 */ /* 0x100fe2000f8e780e */
[----:B------:R-:W3:Y:S01]  /*3f040*/  LDCU.128 UR24, c[0x3][0xe30] ;  /* 0x00c1c600ff1877ac */ /* 0x000ee20008000c00 */
        /* <DEDUP_REMOVED lines=10> */
[--C-:B0-----:R-:W-:Y:S02]  /*3f0f0*/  LOP3.LUT R29, R29, UR20, R12.reuse, 0x78, !PT ;  /* 0x000000141d1d7c12 */ /* 0x101fe4000f8e780c */
[--C-:B------:R-:W-:Y:S02]  /*3f100*/  LOP3.LUT R39, R39, UR21, R12.reuse, 0x78, !PT ;  /* 0x0000001527277c12 */ /* 0x100fe4000f8e780c */
        /* <DEDUP_REMOVED lines=8> */
[----:B------:R-:W-:Y:S01]  /*3f190*/  IMAD.SHL.U32 R14, R11, 0x4000000, RZ ;  /* 0x040000000b0e7824 */ /* 0x000fe200078e00ff */
[----:B---3--:R-:W-:-:S02]  /*3f1a0*/  LOP3.LUT R45, R45, UR24, R12, 0x78, !PT ;  /* 0x000000182d2d7c12 */ /* 0x008fc4000f8e780c */
[----:B------:R-:W-:Y:S02]  /*3f1b0*/  LOP3.LUT R49, R49, UR25, R12, 0x78, !PT ;  /* 0x0000001931317c12 */ /* 0x000fe4000f8e780c */
[----:B------:R-:W-:Y:S02]  /*3f1c0*/  SHF.R.S32.HI R14, RZ, 0x1f, R14 ;  /* 0x0000001fff0e7819 */ /* 0x000fe4000001140e */
[--C-:B------:R-:W-:Y:S02]  /*3f1d0*/  LOP3.LUT R43, R43, UR26, R12.reuse, 0x78, !PT ;  /* 0x0000001a2b2b7c12 */ /* 0x100fe4000f8e780c */
[----:B------:R-:W-:Y:S01]  /*3f1e0*/  LOP3.LUT R47, R47, UR27, R12, 0x78, !PT ;  /* 0x0000001b2f2f7c12 */ /* 0x000fe2000f8e780c */
[----:B------:R-:W3:Y:S01]  /*3f1f0*/  LDCU.128 UR24, c[0x3][0xe80] ;  /* 0x00c1d000ff1877ac */ /* 0x000ee20008000c00 */
        /* <DEDUP_REMOVED lines=20> */
[----:B------:R-:W-:Y:S01]  /*3f340*/  IMAD.SHL.U32 R12, R11, 0x2000000, RZ ;  /* 0x020000000b0c7824 */ /* 0x000fe200078e00ff */
[----:B------:R-:W-:-:S04]  /*3f350*/  SHF.R.U32.HI R14, RZ, 0x7, R11 ;  /* 0x00000007ff0e7819 */ /* 0x000fc8000001160b */
[----:B------:R-:W-:Y:S01]  /*3f360*/  SHF.R.S32.HI R12, RZ, 0x1f, R12 ;  /* 0x0000001fff0c7819 */ /* 0x000fe2000001140c */
[----:B------:R-:W-:-:S03]  /*3f370*/  IMAD.MOV R14, RZ, RZ, -R14 ;  /* 0x000000ffff0e7224 */ /* 0x000fc600078e0a0e */
        /* <DEDUP_REMOVED lines=25> */
[----:B--2---:R-:W-:Y:S02]  /*3f510*/  LOP3.LUT R11, R27, 0x1, RZ, 0xc0, !PT ;  /* 0x000000011b0b7812 */ /* 0x004fe400078ec0ff */
[--C-:B---3--:R-:W-:Y:S02]  /*3f520*/  LOP3.LUT R46, R29, UR24, R14.reuse, 0x78, !PT ;  /* 0x000000181d2e7c12 */ /* 0x108fe4000f8e780e */
[--C-:B------:R-:W-:Y:S01]  /*3f530*/  LOP3.LUT R48, R39, UR25, R14.reuse, 0x78, !PT ;  /* 0x0000001927307c12 */ /* 0x100fe2000f8e780e */
[----:B------:R-:W-:Y:S01]  /*3f540*/  IMAD.MOV R11, RZ, RZ, -R11 ;  /* 0x000000ffff0b7224 */ /* 0x000fe200078e0a0b */
[--C-:B------:R-:W-:Y:S02]  /*3f550*/  LOP3.LUT R36, R41, UR26, R14.reuse, 0x78, !PT ;  /* 0x0000001a29247c12 */ /* 0x100fe4000f8e780e */
[--C-:B------:R-:W-:Y:S01]  /*3f560*/  LOP3.LUT R38, R51, UR27, R14.reuse, 0x78, !PT ;  /* 0x0000001b33267c12 */ /* 0x100fe2000f8e780e */
[----:B------:R-:W2:Y:S01]  /*3f570*/  LDCU.128 UR24, c[0x3][0xf20] ;  /* 0x00c1e400ff1877ac */ /* 0x000ea20008000c00 */
[----:B----4-:R-:W-:-:S02]  /*3f580*/  LOP3.LUT R52, R53, UR4, R14, 0x78, !PT ;  /* 0x0000000435347c12 */ /* 0x010fc4000f8e780e */
[--C-:B------:R-:W-:Y:S02]  /*3f590*/  LOP3.LUT R54, R55, UR5, R14.reuse, 0x78, !PT ;  /* 0x0000000537367c12 */ /* 0x100fe4000f8e780e */
[--C-:B------:R-:W-:Y:S02]  /*3f5a0*/  LOP3.LUT R56, R57, UR6, R14.reuse, 0x78, !PT ;  /* 0x0000000639387c12 */ /* 0x100fe4000f8e780e */
[--C-:B------:R-:W-:Y:S01]  /*3f5b0*/  LOP3.LUT R58, R59, UR7, R14.reuse, 0x78, !PT ;  /* 0x000000073b3a7c12 */ /* 0x100fe2000f8e780e */
[----:B------:R-:W3:Y:S01]  /*3f5c0*/  LDCU.128 UR4, c[0x3][0xf30] ;  /* 0x00c1e600ff0477ac */ /* 0x000ee20008000c00 */
        /* <DEDUP_REMOVED lines=14> */
[----:B------:R-:W4:Y:S01]  /*3f6b0*/  LDCU.128 UR12, c[0x3][0xf60] ;  /* 0x00c1ec00ff0c77ac */ /* 0x000f220008000c00 */
[----:B------:R-:W-:Y:S01]  /*3f6c0*/  IMAD.SHL.U32 R14, R27, 0x40000000, RZ ;  /* 0x400000001b0e7824 */ /* 0x000fe200078e00ff */
[--C-:B--2---:R-:W-:Y:S02]  /*3f6d0*/  LOP3.LUT R55, R52, UR24, R11.reuse, 0x78, !PT ;  /* 0x0000001834377c12 */ /* 0x104fe4000f8e780b */
[----:B------:R-:W-:Y:S02]  /*3f6e0*/  LOP3.LUT R57, R54, UR25, R11, 0x78, !PT ;  /* 0x0000001936397c12 */ /* 0x000fe4000f8e780b */
[----:B------:R-:W-:-:S02]  /*3f6f0*/  SHF.R.S32.HI R14, RZ, 0x1f, R14 ;  /* 0x0000001fff0e7819 */ /* 0x000fc4000001140e */
        /* <DEDUP_REMOVED lines=24> */
[----:B--2---:R-:W-:-:S02]  /*3f880*/  LOP3.LUT R12, R29, UR24, R14, 0x78, !PT ;  /* 0x000000181d0c7c12 */ /* 0x004fc4000f8e780e */
[--C-:B------:R-:W-:Y:S02]  /*3f890*/  LOP3.LUT R28, R35, UR25, R14.reuse, 0x78, !PT ;  /* 0x00000019231c7c12 */ /* 0x100fe4000f8e780e */
[----:B------:R-:W-:Y:S02]  /*3f8a0*/  SHF.R.S32.HI R11, RZ, 0x1f, R11 ;  /* 0x0000001fff0b7819 */ /* 0x000fe4000001140b */
        /* <DEDUP_REMOVED lines=53> */
[--C-:B--2---:R-:W-:Y:S02]  /*3fc00*/  LOP3.LUT R43, R44, UR24, R11.reuse, 0x78, !PT ;  /* 0x000000182c2b7c12 */ /* 0x104fe4000f8e780b */
[--C-:B------:R-:W-:Y:S02]  /*3fc10*/  LOP3.LUT R45, R40, UR25, R11.reuse, 0x78, !PT ;  /* 0x00000019282d7c12 */ /* 0x100fe4000f8e780b */
[----:B------:R-:W-:-:S02]  /*3fc20*/  LOP3.LUT R53, R42, UR26, R11, 0x78, !PT ;  /* 0x0000001a2a357c12 */ /* 0x000fc4000f8e780b */
[--C-:B------:R-:W-:Y:S01]  /*3fc30*/  LOP3.LUT R49, R50, UR27, R11.reuse, 0x78, !PT ;  /* 0x0000001b32317c12 */ /* 0x100fe2000f8e780b */
[----:B------:R-:W2:Y:S01]  /*3fc40*/  LDCU.128 UR24, c[0x3][0x1060] ;  /* 0x00c20c00ff1877ac */ /* 0x000ea20008000c00 */
        /* <DEDUP_REMOVED lines=19> */
[----:B------:R-:W-:Y:S01]  /*3fd80*/  LOP3.LUT R52, R49, UR15, R12, 0x78, !PT ;  /* 0x0000000f31347c12 */ /* 0x000fe2000f8e780c */
[----:B------:R-:W4:Y:S01]  /*3fd90*/  LDCU.128 UR12, c[0x3][0x10a0] ;  /* 0x00c21400ff0c77ac */ /* 0x000f220008000c00 */
[----:B------:R-:W-:Y:S01]  /*3fda0*/  SHF.L.W.U32.HI R0, R0, 0x5, R0 ;  /* 0x0000000500007819 */ /* 0x000fe20000010e00 */
[----:B------:R-:W-:-:S03]  /*3fdb0*/  IMAD.SHL.U32 R11, R27, 0x2000000, RZ ;  /* 0x020000001b0b7824 */ /* 0x000fc600078e00ff */
[----:B------:R-:W-:Y:S02]  /*3fdc0*/  LOP3.LUT R0, R7, R6, R0, 0x96, !PT ;  /* 0x0000000607007212 */ /* 0x000fe400078e9600 */
[----:B--2---:R-:W-:Y:S02]  /*3fdd0*/  LOP3.LUT R44, R55, UR24, R12, 0x78, !PT ;  /* 0x00000018372c7c12 */ /* 0x004fe4000f8e780c */
[----:B------:R-:W-:Y:S02]  /*3fde0*/  SHF.L.W.U32.HI R0, R0, 0x1, R0 ;  /* 0x0000000100007819 */ /* 0x000fe40000010e00 */
[----:B------:R-:W-:Y:S02]  /*3fdf0*/  SHF.R.S32.HI R11, RZ, 0x1f, R11 ;  /* 0x0000001fff0b7819 */ /* 0x000fe4000001140b */
[----:B------:R-:W-:Y:S02]  /*3fe00*/  SHF.L.W.U32.HI R4, R4, 0x16, R4 ;  /* 0x0000001604047819 */ /* 0x000fe40000010e04 */
[----:B------:R-:W-:-:S02]  /*3fe10*/  LOP3.LUT R30, R57, UR25, R12, 0x78, !PT ;  /* 0x00000019391e7c12 */ /* 0x000fc4000f8e780c */
[--C-:B------:R-:W-:Y:S02]  /*3fe20*/  LOP3.LUT R28, R59, UR26, R12.reuse, 0x78, !PT ;  /* 0x0000001a3b1c7c12 */ /* 0x100fe4000f8e780c */
[--C-:B------:R-:W-:Y:S02]  /*3fe30*/  LOP3.LUT R14, R61, UR27, R12.reuse, 0x78, !PT ;  /* 0x0000001b3d0e7c12 */ /* 0x100fe4000f8e780c */
[--C-:B---3--:R-:W-:Y:S02]  /*3fe40*/  LOP3.LUT R36, R29, UR4, R12.reuse, 0x78, !PT ;  /* 0x000000041d247c12 */ /* 0x108fe4000f8e780c */
[--C-:B------:R-:W-:Y:S02]  /*3fe50*/  LOP3.LUT R38, R35, UR5, R12.reuse, 0x78, !PT ;  /* 0x0000000523267c12 */ /* 0x100fe4000f8e780c */
[--C-:B------:R-:W-:Y:S02]  /*3fe60*/  LOP3.LUT R40, R37, UR6, R12.reuse, 0x78, !PT ;  /* 0x0000000625287c12 */ /* 0x100fe4000f8e780c */
[----:B------:R-:W-:Y:S01]  /*3fe70*/  LOP3.LUT R42, R42, UR7, R12, 0x78, !PT ;  /* 0x000000072a2a7c12 */ /* 0x000fe2000f8e780c */
[----:B------:R-:W-:Y:S01]  /*3fe80*/  IMAD.SHL.U32 R12, R0, 0x80, RZ ;  /* 0x00000080000c7824 */ /* 0x000fe200078e00ff */
[----:B-1----:R-:W-:-:S02]  /*3fe90*/  LOP3.LUT R29, R58, UR8, R11, 0x78, !PT ;  /* 0x000000083a1d7c12 */ /* 0x002fc4000f8e780b */
[--C-:B------:R-:W-:Y:S02]  /*3fea0*/  LOP3.LUT R35, R60, UR9, R11.reuse, 0x78, !PT ;  /* 0x000000093c237c12 */ /* 0x100fe4000f8e780b */
[--C-:B------:R-:W-:Y:S02]  /*3feb0*/  LOP3.LUT R41, R56, UR10, R11.reuse, 0x78, !PT ;  /* 0x0000000a38297c12 */ /* 0x100fe4000f8e780b */
[--C-:B------:R-:W-:Y:S02]  /*3fec0*/  LOP3.LUT R39, R46, UR11, R11.reuse, 0x78, !PT ;  /* 0x0000000b2e277c12 */ /* 0x100fe4000f8e780b */
[--C-:B0-----:R-:W-:Y:S02]  /*3fed0*/  LOP3.LUT R37, R48, UR20, R11.reuse, 0x78, !PT ;  /* 0x0000001430257c12 */ /* 0x101fe4000f8e780b */
[--C-:B------:R-:W-:Y:S02]  /*3fee0*/  LOP3.LUT R54, R54, UR21, R11.reuse, 0x78, !PT ;  /* 0x0000001536367c12 */ /* 0x100fe4000f8e780b */
[----:B------:R-:W-:-:S02]  /*3fef0*/  LOP3.LUT R50, R50, UR22, R11, 0x78, !PT ;  /* 0x0000001632327c12 */ /* 0x000fc4000f8e780b */
[--C-:B------:R-:W-:Y:S02]  /*3ff00*/  LOP3.LUT R52, R52, UR23, R11.reuse, 0x78, !PT ;  /* 0x0000001734347c12 */ /* 0x100fe4000f8e780b */
[----:B----4-:R-:W-:Y:S02]  /*3ff10*/  LOP3.LUT R44, R44, UR12, R11, 0x78, !PT ;  /* 0x0000000c2c2c7c12 */ /* 0x010fe4000f8e780b */
[----:B------:R-:W-:Y:S02]  /*3ff20*/  SHF.L.W.U32.HI R13, R13, 0x7, R13 ;  /* 0x000000070d0d7819 */ /* 0x000fe40000010e0d */
[----:B------:R-:W-:Y:S02]  /*3ff30*/  LOP3.LUT R43, R9, R8, R4, 0x96, !PT ;  /* 0x00000008092b7212 */ /* 0x000fe400078e9604 */
[----:B------:R-:W-:Y:S01]  /*3ff40*/  LOP3.LUT R4, R13, R12, R7, 0x96, !PT ;  /* 0x0000000c0d047212 */ /* 0x000fe200078e9607 */
[----:B------:R-:W0:Y:S01]  /*3ff50*/  LDCU.128 UR4, c[0x3][0x10b0] ;  /* 0x00c21600ff0477ac */ /* 0x000e220008000c00 */
[----:B------:R-:W-:-:S02]  /*3ff60*/  SHF.L.W.U32.HI R12, R43, 0x1, R43 ;  /* 0x000000012b0c7819 */ /* 0x000fc40000010e2b */
[----:B------:R-:W-:Y:S01]  /*3ff70*/  SHF.L.W.U32.HI R5, R5, 0x5, R5 ;  /* 0x0000000505057819 */ /* 0x000fe20000010e05 */
[----:B------:R-:W1:Y:S01]  /*3ff80*/  LDCU.128 UR28, c[0x3][0x10f0] ;  /* 0x00c21e00ff1c77ac */ /* 0x000e620008000c00 */
[----:B------:R-:W-:Y:S01]  /*3ff90*/  SHF.L.W.U32.HI R7, R10, 0x7, R10 ;  /* 0x000000070a077819 */ /* 0x000fe20000010e0a */
[----:B------:R-:W-:Y:S01]  /*3ffa0*/  IMAD.SHL.U32 R10, R12, 0x80, RZ ;  /* 0x000000800c0a7824 */ /* 0x000fe200078e00ff */
[----:B------:R-:W-:Y:S01]  /*3ffb0*/  LOP3.LUT R6, R13, R0, R6, 0x96, !PT ;  /* 0x000000000d067212 */ /* 0x000fe200078e9606 */
[----:B------:R-:W2:Y:S01]  /*3ffc0*/  LDCU.128 UR8, c[0x3][0x10c0] ;  /* 0x00c21800ff0877ac */ /* 0x000ea20008000c00 */
[----:B------:R-:W-:Y:S02]  /*3ffd0*/  LOP3.LUT R26, R26, R5, RZ, 0x3c, !PT ;  /* 0x000000051a1a7212 */ /* 0x000fe400078e3cff */
[----:B------:R-:W-:Y:S01]  /*3ffe0*/  LOP3.LUT R8, R7, R12, R8, 0x96, !PT ;  /* 0x0000000c07087212 */ /* 0x000fe200078e9608 */
[----:B------:R-:W3:Y:S01]  /*3fff0*/  LDCU.128 UR24, c[0x3][0x10e0] ;  /* 0x00c21c00ff1877ac */ /* 0x000ee20008000c00 */
[----:B------:R-:W-:-:S02]  /*40000*/  SHF.L.W.U32.HI R5, R6, 0x5, R6 ;  /* 0x0000000506057819 */ /* 0x000fc40000010e06 */
[----:B------:R-:W-:Y:S01]  /*40010*/  LOP3.LUT R10, R7, R10, R9, 0x96, !PT ;  /* 0x0000000a070a7212 */ /* 0x000fe200078e9609 */
[----:B------:R-:W4:Y:S01]  /*40020*/  LDCU.128 UR20, c[0x3][0x10d0] ;  /* 0x00c21a00ff1477ac */ /* 0x000f220008000c00 */
[----:B------:R-:W-:Y:S02]  /*40030*/  SHF.L.W.U32.HI R9, R8, 0x5, R8 ;  /* 0x0000000508097819 */ /* 0x000fe40000010e08 */
[----:B------:R-:W-:Y:S01]  /*40040*/  LOP3.LUT R32, R32, R5, RZ, 0x3c, !PT ;  /* 0x0000000520207212 */ /* 0x000fe200078e3cff */
[----:B------:R-:W5:Y:S01]  /*40050*/  LDCU.128 UR44, c[0x3][0x60] ;  /* 0x00c00c00ff2c77ac */ /* 0x000f620008000c00 */
[--C-:B------:R-:W-:Y:S02]  /*40060*/  LOP3.LUT R8, R28, UR14, R11.reuse, 0x78, !PT ;  /* 0x0000000e1c087c12 */ /* 0x100fe4000f8e780b */
[--C-:B------:R-:W-:Y:S01]  /*40070*/  LOP3.LUT R5, R14, UR15, R11.reuse, 0x78, !PT ;  /* 0x0000000f0e057c12 */ /* 0x100fe2000f8e780b */
[----:B------:R-:W5:Y:S01]  /*40080*/  LDCU.128 UR32, c[0x3][URZ] ;  /* 0x00c00000ff2077ac */ /* 0x000f620008000c00 */
[----:B------:R-:W-:-:S02]  /*40090*/  LOP3.LUT R30, R30, UR13, R11, 0x78, !PT ;  /* 0x0000000d1e1e7c12 */ /* 0x000fc4000f8e780b */
[----:B------:R-:W-:Y:S01]  /*400a0*/  SHF.R.U32.HI R27, RZ, 0x7, R27 ;  /* 0x00000007ff1b7819 */ /* 0x000fe2000001161b */
[----:B------:R-:W5:Y:S01]  /*400b0*/  LDCU.128 UR40, c[0x3][0x40] ;  /* 0x00c00800ff2877ac */ /* 0x000f620008000c00 */
[--C-:B0-----:R-:W-:Y:S02]  /*400c0*/  LOP3.LUT R6, R38, UR5, R11.reuse, 0x78, !PT ;  /* 0x0000000526067c12 */ /* 0x101fe4000f8e780b */
[----:B------:R-:W-:Y:S01]  /*400d0*/  LOP3.LUT R36, R36, UR4, R11, 0x78, !PT ;  /* 0x0000000424247c12 */ /* 0x000fe2000f8e780b */
[----:B------:R-:W0:Y:S01]  /*400e0*/  LDCU.128 UR12, c[0x3][0x20] ;  /* 0x00c00400ff0c77ac */ /* 0x000e220008000c00 */
[----:B------:R-:W-:Y:S01]  /*400f0*/  IMAD.MOV R43, RZ, RZ, -R27 ;  /* 0x000000ffff2b7224 */ /* 0x000fe200078e0a1b */
[--C-:B------:R-:W-:Y:S02]  /*40100*/  LOP3.LUT R40, R40, UR6, R11.reuse, 0x78, !PT ;  /* 0x0000000628287c12 */ /* 0x100fe4000f8e780b */
[----:B------:R-:W-:Y:S01]  /*40110*/  LOP3.LUT R27, R42, UR7, R11, 0x78, !PT ;  /* 0x000000072a1b7c12 */ /* 0x000fe2000f8e780b */
[----:B------:R-:W0:Y:S01]  /*40120*/  LDCU.128 UR4, c[0x3][0x30] ;  /* 0x00c00600ff0477ac */ /* 0x000e220008000c00 */
[----:B------:R-:W-:-:S02]  /*40130*/  SHF.L.W.U32.HI R4, R4, 0x16, R4 ;  /* 0x0000001604047819 */ /* 0x000fc40000010e04 */
[----:B------:R-:W-:Y:S01]  /*40140*/  SHF.L.W.U32.HI R10, R10, 0x16, R10 ;  /* 0x000000160a0a7819 */ /* 0x000fe20000010e0a */
[----:B------:R-:W0:Y:S01]  /*40150*/  LDCU.128 UR36, c[0x3][0x10] ;  /* 0x00c00200ff2477ac */ /* 0x000e220008000c00 */
[--C-:B-1----:R-:W-:Y:S02]  /*40160*/  LOP3.LUT R14, R6, UR29, R43.reuse, 0x78, !PT ;  /* 0x0000001d060e7c12 */ /* 0x102fe4000f8e782b */
[--C-:B--2---:R-:W-:Y:S02]  /*40170*/  LOP3.LUT R11, R29, UR8, R43.reuse, 0x78, !PT ;  /* 0x000000081d0b7c12 */ /* 0x104fe4000f8e782b */
[----:B---3--:R-:W-:Y:S02]  /*40180*/  LOP3.LUT R44, R44, UR24, R43, 0x78, !PT ;  /* 0x000000182c2c7c12 */ /* 0x008fe4000f8e782b */
[----:B------:R-:W-:Y:S02]  /*40190*/  LOP3.LUT R31, R31, R4, RZ, 0x3c, !PT ;  /* 0x000000041f1f7212 */ /* 0x000fe400078e3cff */
[----:B------:R-:W-:-:S02]  /*401a0*/  LOP3.LUT R33, R33, R10, RZ, 0x3c, !PT ;  /* 0x0000000a21217212 */ /* 0x000fc400078e3cff */
[----:B------:R-:W-:Y:S02]  /*401b0*/  LOP3.LUT R34, R34, R9, RZ, 0x3c, !PT ;  /* 0x0000000922227212 */ /* 0x000fe400078e3cff */
[--C-:B----4-:R-:W-:Y:S02]  /*401c0*/  LOP3.LUT R38, R37, UR20, R43.reuse, 0x78, !PT ;  /* 0x0000001425267c12 */ /* 0x110fe4000f8e782b */
        /* <DEDUP_REMOVED lines=9> */
[----:B------:R-:W-:Y:S02]  /*40260*/  LOP3.LUT R39, R30, UR25, R43, 0x78, !PT ;  /* 0x000000191e277c12 */ /* 0x000fe4000f8e782b */
[----:B-----5:R-:W-:Y:S02]  /*40270*/  LOP3.LUT R36, R14, UR47, RZ, 0x3c, !PT ;  /* 0x0000002f0e247c12 */ /* 0x020fe4000f8e3cff */
[----:B------:R-:W-:-:S02]  /*40280*/  LOP3.LUT R11, R11, UR32, RZ, 0x3c, !PT ;  /* 0x000000200b0b7c12 */ /* 0x000fc4000f8e3cff */
[----:B------:R-:W-:Y:S02]  /*40290*/  LOP3.LUT R30, R44, UR40, RZ, 0x3c, !PT ;  /* 0x000000282c1e7c12 */ /* 0x000fe4000f8e3cff */
[----:B------:R-:W-:Y:S02]  /*402a0*/  LOP3.LUT R14, R23, UR44, RZ, 0x3c, !PT ;  /* 0x0000002c170e7c12 */ /* 0x000fe4000f8e3cff */
[----:B0-----:R-:W-:Y:S02]  /*402b0*/  LOP3.LUT R44, R19, UR12, RZ, 0x3c, !PT ;  /* 0x0000000c132c7c12 */ /* 0x001fe4000f8e3cff */
[----:B------:R-:W-:Y:S02]  /*402c0*/  LOP3.LUT R51, R14, R30, R11, 0x78, !PT ;  /* 0x0000001e0e337212 */ /* 0x000fe400078e780b */
[----:B------:R-:W-:Y:S02]  /*402d0*/  LOP3.LUT R45, R22, UR35, RZ, 0x3c, !PT ;  /* 0x00000023162d7c12 */ /* 0x000fe4000f8e3cff */
[----:B------:R-:W-:-:S02]  /*402e0*/  LOP3.LUT R35, R25, UR43, RZ, 0x3c, !PT ;  /* 0x0000002b19237c12 */ /* 0x000fc4000f8e3cff */
[----:B------:R-:W-:Y:S02]  /*402f0*/  LOP3.LUT R54, R54, UR15, RZ, 0x3c, !PT ;  /* 0x0000000f36367c12 */ /* 0x000fe4000f8e3cff */
[----:B------:R-:W-:Y:S02]  /*40300*/  LOP3.LUT R14, R44, R14, R11, 0x1e, !PT ;  /* 0x0000000e2c0e7212 */ /* 0x000fe400078e1e0b */
[----:B------:R-:W-:Y:S02]  /*40310*/  LOP3.LUT R44, R51, R30, R44, 0x96, !PT ;  /* 0x0000001e332c7212 */ /* 0x000fe400078e962c */
[--C-:B------:R-:W-:Y:S02]  /*40320*/  LOP3.LUT R28, R36, R35, R45.reuse, 0x78, !PT ;  /* 0x00000023241c7212 */ /* 0x100fe400078e782d */
[----:B------:R-:W-:Y:S02]  /*40330*/  LOP3.LUT R47, R54, R36, R45, 0x1e, !PT ;  /* 0x00000024362f7212 */ /* 0x000fe400078e1e2d */
[----:B------:R-:W-:-:S02]  /*40340*/  LOP3.LUT R36, R9, UR6, RZ, 0x3c, !PT ;  /* 0x0000000609247c12 */ /* 0x000fc4000f8e3cff */
[--C-:B------:R-:W-:Y:S02]  /*40350*/  LOP3.LUT R6, R40, UR30, R43.reuse, 0x78, !PT ;  /* 0x0000001e28067c12 */ /* 0x100fe4000f8e782b */
[----:B------:R-:W-:Y:S02]  /*40360*/  LOP3.LUT R9, R44, R11, RZ, 0x3c, !PT ;  /* 0x0000000b2c097212 */ /* 0x000fe400078e3cff */
[----:B------:R-:W-:Y:S02]  /*40370*/  LOP3.LUT R5, R5, UR27, R43, 0x78, !PT ;  /* 0x0000001b05057c12 */ /* 0x000fe4000f8e782b */
[----:B------:R-:W-:Y:S02]  /*40380*/  LOP3.LUT R40, R14, R44, R11, 0xf6, !PT ;  /* 0x0000002c0e287212 */ /* 0x000fe400078ef60b */
[--C-:B------:R-:W-:Y:S01]  /*40390*/  LOP3.LUT R8, R8, UR26, R43.reuse, 0x78, !PT ;  /* 0x0000001a08087c12 */ /* 0x100fe2000f8e782b */
[----:B------:R-:W0:Y:S01]  /*403a0*/  LDCU.128 UR24, c[0x3][0x50] ;  /* 0x00c00a00ff1877ac */ /* 0x000e220008000c00 */
[----:B------:R-:W-:-:S02]  /*403b0*/  LOP3.LUT R27, R27, UR31, R43, 0x78, !PT ;  /* 0x0000001f1b1b7c12 */ /* 0x000fc4000f8e782b */
[CCC-:B------:R-:W-:Y:S01]  /*403c0*/  LOP3.LUT R43, R14.reuse, R9.reuse, R51.reuse, 0x6c, !PT ;  /* 0x000000090e2b7212 */ /* 0x1c0fe200078e6c33 */
[----:B------:R-:W3:Y:S01]  /*403d0*/  LDCU.128 UR28, c[0x3][0x60] ;  /* 0x00c00c00ff1c77ac */ /* 0x000ee20008000c00 */
[----:B------:R-:W-:Y:S02]  /*403e0*/  LOP3.LUT R29, R29, UR37, RZ, 0x3c, !PT ;  /* 0x000000251d1d7c12 */ /* 0x000fe4000f8e3cff */
[----:B------:R-:W-:Y:S02]  /*403f0*/  LOP3.LUT R14, R14, R9, R51, 0x9c, !PT ;  /* 0x000000090e0e7212 */ /* 0x000fe400078e9c33 */
[----:B------:R-:W-:Y:S02]  /*40400*/  LOP3.LUT R11, R40, R51, RZ, 0x3c, !PT ;  /* 0x00000033280b7212 */ /* 0x000fe400078e3cff */
[----:B-1----:R-:W-:Y:S02]  /*40410*/  LOP3.LUT R5, R5, UR9, RZ, 0x3c, !PT ;  /* 0x0000000905057c12 */ /* 0x002fe4000f8e3cff */
[----:B--2---:R-:W-:-:S02]  /*40420*/  LOP3.LUT R52, R20, UR21, RZ, 0x3c, !PT ;  /* 0x0000001514347c12 */ /* 0x004fc4000f8e3cff */
[----:B------:R-:W-:Y:S02]  /*40430*/  LOP3.LUT R50, R28, R35, R54, 0x96, !PT ;  /* 0x000000231c327212 */ /* 0x000fe400078e9636 */
[----:B------:R-:W-:Y:S02]  /*40440*/  LOP3.LUT R30, R15, UR38, R0, 0x96, !PT ;  /* 0x000000260f1e7c12 */ /* 0x000fe4000f8e9600 */
[----:B------:R-:W-:Y:S02]  /*40450*/  LOP3.LUT R53, R6, UR22, RZ, 0x3c, !PT ;  /* 0x0000001606357c12 */ /* 0x000fe4000f8e3cff */
[----:B------:R-:W-:Y:S02]  /*40460*/  LOP3.LUT R51, R24, UR10, RZ, 0x3c, !PT ;  /* 0x0000000a18337c12 */ /* 0x000fe4000f8e3cff */
[----:B------:R-:W-:Y:S02]  /*40470*/  LOP3.LUT R42, R41, UR36, RZ, 0x3c, !PT ;  /* 0x00000024292a7c12 */ /* 0x000fe4000f8e3cff */
[----:B------:R-:W-:-:S02]  /*40480*/  LOP3.LUT R48, R16, UR5, R13, 0x96, !PT ;  /* 0x0000000510307c12 */ /* 0x000fc4000f8e960d */
[----:B------:R-:W-:Y:S02]  /*40490*/  LOP3.LUT R46, R52, R5, R29, 0x78, !PT ;  /* 0x00000005342e7212 */ /* 0x000fe400078e781d */
[----:B------:R-:W-:Y:S02]  /*404a0*/  LOP3.LUT R9, R50, R45, RZ, 0x3c, !PT ;  /* 0x0000002d32097212 */ /* 0x000fe400078e3cff */
[----:B------:R-:W-:Y:S02]  /*404b0*/  LOP3.LUT R41, R53, R51, R30, 0x78, !PT ;  /* 0x0000003335297212 */ /* 0x000fe400078e781e */
[----:B------:R-:W-:Y:S02]  /*404c0*/  LOP3.LUT R45, R47, R50, R45, 0xf6, !PT ;  /* 0x000000322f2d7212 */ /* 0x000fe400078ef62d */
[----:B------:R-:W-:Y:S02]  /*404d0*/  LOP3.LUT R40, R46, R5, R48, 0x96, !PT ;  /* 0x000000052e287212 */ /* 0x000fe400078e9630 */
[----:B------:R-:W-:-:S02]  /*404e0*/  LOP3.LUT R55, R48, R52, R29, 0x1e, !PT ;  /* 0x0000003430377212 */ /* 0x000fc400078e1e1d */
[----:B------:R-:W-:Y:S02]  /*404f0*/  LOP3.LUT R5, R41, R51, R36, 0x96, !PT ;  /* 0x0000003329057212 */ /* 0x000fe400078e9624 */
[----:B------:R-:W-:Y:S02]  /*40500*/  LOP3.LUT R6, R45, R28, RZ, 0x3c, !PT ;  /* 0x0000001c2d067212 */ /* 0x000fe400078e3cff */
[----:B------:R-:W-:Y:S02]  /*40510*/  LOP3.LUT R48, R36, R53, R30, 0x1e, !PT ;  /* 0x0000003524307212 */ /* 0x000fe400078e1e1e */
[----:B------:R-:W-:Y:S02]  /*40520*/  LOP3.LUT R45, R8, UR8, RZ, 0x3c, !PT ;  /* 0x00000008082d7c12 */ /* 0x000fe4000f8e3cff */
[----:B------:R-:W-:Y:S02]  /*40530*/  LOP3.LUT R35, R26, UR39, RZ, 0x3c, !PT ;  /* 0x000000271a237c12 */ /* 0x000fe4000f8e3cff */
[----:B------:R-:W-:Y:S01]  /*40540*/  LOP3.LUT R52, R17, UR11, R12, 0x96, !PT ;  /* 0x0000000b11347c12 */ /* 0x000fe2000f8e960c */
[----:B------:R-:W1:Y:S01]  /*40550*/  LDCU.128 UR8, c[0x3][0x20] ;  /* 0x00c00400ff0877ac */ /* 0x000e620008000c00 */
[----:B------:R-:W-:-:S02]  /*40560*/  LOP3.LUT R8, R40, R29, RZ, 0x3c, !PT ;  /* 0x0000001d28087212 */ /* 0x000fc400078e3cff */
[----:B------:R-:W-:Y:S02]  /*40570*/  LOP3.LUT R53, R27, UR23, RZ, 0x3c, !PT ;  /* 0x000000171b357c12 */ /* 0x000fe4000f8e3cff */
[----:B------:R-:W-:Y:S02]  /*40580*/  LOP3.LUT R29, R55, R40, R29, 0xf6, !PT ;  /* 0x00000028371d7212 */ /* 0x000fe400078ef61d */
[----:B------:R-:W-:Y:S02]  /*40590*/  LOP3.LUT R36, R5, R30, RZ, 0x3c, !PT ;  /* 0x0000001e05247212 */ /* 0x000fe400078e3cff */
[----:B------:R-:W-:Y:S02]  /*405a0*/  LOP3.LUT R54, R47, R9, R28, 0x6c, !PT ;  /* 0x000000092f367212 */ /* 0x000fe400078e6c1c */
[----:B------:R-:W-:Y:S02]  /*405b0*/  LOP3.LUT R30, R48, R5, R30, 0xf6, !PT ;  /* 0x00000005301e7212 */ /* 0x000fe400078ef61e */
[----:B------:R-:W-:-:S02]  /*405c0*/  LOP3.LUT R10, R10, UR7, RZ, 0x3c, !PT ;  /* 0x000000070a0a7c12 */ /* 0x000fc4000f8e3cff */
[----:B------:R-:W-:Y:S02]  /*405d0*/  LOP3.LUT R9, R47, R9, R28, 0x9c, !PT ;  /* 0x000000092f097212 */ /* 0x000fe400078e9c1c */
[CCC-:B------:R-:W-:Y:S02]  /*405e0*/  LOP3.LUT R28, R55.reuse, R8.reuse, R46.reuse, 0x6c, !PT ;  /* 0x00000008371c7212 */ /* 0x1c0fe400078e6c2e */
[----:B------:R-:W-:Y:S02]  /*405f0*/  LOP3.LUT R27, R55, R8, R46, 0x9c, !PT ;  /* 0x00000008371b7212 */ /* 0x000fe400078e9c2e */
[----:B------:R-:W-:Y:S02]  /*40600*/  LOP3.LUT R51, R53, R52, R35, 0x78, !PT ;  /* 0x0000003435337212 */ /* 0x000fe400078e7823 */
[----:B------:R-:W-:Y:S02]  /*40610*/  LOP3.LUT R8, R29, R46, RZ, 0x3c, !PT ;  /* 0x0000002e1d087212 */ /* 0x000fe400078e3cff */
[----:B------:R-:W-:Y:S01]  /*40620*/  LOP3.LUT R47, R18, UR20, R7, 0x96, !PT ;  /* 0x00000014122f7c12 */ /* 0x000fe2000f8e9607 */
[----:B------:R-:W2:Y:S01]  /*40630*/  LDCU.128 UR20, c[0x3][0x40] ;  /* 0x00c00800ff1477ac */ /* 0x000ea20008000c00 */
[----:B------:R-:W-:-:S02]  /*40640*/  LOP3.LUT R29, R30, R41, RZ, 0x3c, !PT ;  /* 0x000000291e1d7212 */ /* 0x000fc400078e3cff */
[----:B------:R-:W-:Y:S02]  /*40650*/  LOP3.LUT R30, R10, R53, R35, 0x1e, !PT ;  /* 0x000000350a1e7212 */ /* 0x000fe400078e1e23 */
[----:B------:R-:W-:Y:S02]  /*40660*/  LOP3.LUT R10, R51, R52, R10, 0x96, !PT ;  /* 0x00000034330a7212 */ /* 0x000fe400078e960a */
[----:B------:R-:W-:Y:S01]  /*40670*/  LOP3.LUT R49, R21, UR4, RZ, 0x3c, !PT ;  /* 0x0000000415317c12 */ /* 0x000fe2000f8e3cff */
[----:B------:R-:W4:Y:S01]  /*40680*/  LDCU.128 UR4, c[0x3][0x10] ;  /* 0x00c00200ff0477ac */ /* 0x000f220008000c00 */
[----:B------:R-:W-:Y:S02]  /*40690*/  LOP3.LUT R56, R4, UR33, RZ, 0x3c, !PT ;  /* 0x0000002104387c12 */ /* 0x000fe4000f8e3cff */
[----:B------:R-:W-:Y:S02]  /*406a0*/  LOP3.LUT R46, R48, R36, R41, 0x6c, !PT ;  /* 0x00000024302e7212 */ /* 0x000fe400078e6c29 */
[----:B------:R-:W-:-:S02]  /*406b0*/  LOP3.LUT R4, R47, R45, R42, 0x78, !PT ;  /* 0x0000002d2f047212 */ /* 0x000fc400078e782a */
        /* <DEDUP_REMOVED lines=10> */
[----:B------:R-:W-:Y:S02]  /*40760*/  LOP3.LUT R39, R39, UR41, RZ, 0x3c, !PT ;  /* 0x0000002927277c12 */ /* 0x000fe4000f8e3cff */
[----:B------:R-:W-:-:S02]  /*40770*/  LOP3.LUT R47, R33, UR45, RZ, 0x3c, !PT ;  /* 0x0000002d212f7c12 */ /* 0x000fc4000f8e3cff */
[CCC-:B------:R-:W-:Y:S02]  /*40780*/  LOP3.LUT R48, R41.reuse, R51.reuse, R4.reuse, 0x6c, !PT ;  /* 0x0000003329307212 */ /* 0x1c0fe400078e6c04 */
[----:B------:R-:W-:Y:S02]  /*40790*/  LOP3.LUT R41, R41, R51, R4, 0x9c, !PT ;  /* 0x0000003329297212 */ /* 0x000fe400078e9c04 */
[----:B------:R-:W-:Y:S02]  /*407a0*/  LOP3.LUT R4, R53, R4, RZ, 0x3c, !PT ;  /* 0x0000000435047212 */ /* 0x000fe400078e3cff */
[----:B------:R-:W-:Y:S02]  /*407b0*/  LOP3.LUT R42, R31, UR13, RZ, 0x3c, !PT ;  /* 0x0000000d1f2a7c12 */ /* 0x000fe4000f8e3cff */
[----:B------:R-:W-:Y:S02]  /*407c0*/  LOP3.LUT R53, R47, R39, R56, 0x78, !PT ;  /* 0x000000272f357212 */ /* 0x000fe400078e7838 */
[----:B------:R-:W-:Y:S01]  /*407d0*/  LOP3.LUT R52, R32, UR34, RZ, 0x3c, !PT ;  /* 0x0000002220347c12 */ /* 0x000fe2000f8e3cff */
[----:B------:R-:W5:Y:S01]  /*407e0*/  LDCU.128 UR32, c[0x3][0x70] ;  /* 0x00c00e00ff2077ac */ /* 0x000f620008000c00 */
[----:B------:R-:W-:-:S02]  /*407f0*/  LOP3.LUT R55, R37, UR46, RZ, 0x3c, !PT ;  /* 0x0000002e25377c12 */ /* 0x000fc4000f8e3cff */
[----:B------:R-:W-:Y:S02]  /*40800*/  LOP3.LUT R51, R34, UR42, RZ, 0x3c, !PT ;  /* 0x0000002a22337c12 */ /* 0x000fe4000f8e3cff */
[----:B------:R-:W-:Y:S02]  /*40810*/  LOP3.LUT R58, R42, R47, R56, 0x1e, !PT ;  /* 0x0000002f2a3a7212 */ /* 0x000fe400078e1e38 */
[----:B------:R-:W-:Y:S02]  /*40820*/  LOP3.LUT R37, R53, R39, R42, 0x96, !PT ;  /* 0x0000002735257212 */ /* 0x000fe400078e962a */
[----:B------:R-:W-:Y:S01]  /*40830*/  LOP3.LUT R47, R38, UR14, RZ, 0x3c, !PT ;  /* 0x0000000e262f7c12 */ /* 0x000fe2000f8e3cff */
[----:B------:R-:W3:Y:S01]  /*40840*/  LDCU.128 UR12, c[0x3][0x30] ;  /* 0x00c00600ff0c77ac */ /* 0x000ee20008000c00 */
[--C-:B------:R-:W-:Y:S02]  /*40850*/  LOP3.LUT R42, R55, R51, R52.reuse, 0x78, !PT ;  /* 0x00000033372a7212 */ /* 0x100fe400078e7834 */
[----:B------:R-:W-:-:S02]  /*40860*/  LOP3.LUT R39, R47, R55, R52, 0x1e, !PT ;  /* 0x000000372f277212 */ /* 0x000fc400078e1e34 */
[----:B------:R-:W-:Y:S02]  /*40870*/  LOP3.LUT R47, R42, R51, R47, 0x96, !PT ;  /* 0x000000332a2f7212 */ /* 0x000fe400078e962f */
[----:B------:R-:W-:Y:S02]  /*40880*/  LOP3.LUT R45, R45, R30, RZ, 0x3c, !PT ;  /* 0x0000001e2d2d7212 */ /* 0x000fe400078e3cff */
[----:B------:R-:W-:Y:S02]  /*40890*/  SHF.L.W.U32.HI R40, R40, 0xd, R40 ;  /* 0x0000000d28287819 */ /* 0x000fe40000010e28 */
[----:B------:R-:W-:Y:S02]  /*408a0*/  LOP3.LUT R38, R37, R56, RZ, 0x3c, !PT ;  /* 0x0000003825267212 */ /* 0x000fe400078e3cff */
[----:B------:R-:W-:Y:S02]  /*408b0*/  LOP3.LUT R51, R47, R52, RZ, 0x3c, !PT ;  /* 0x000000342f337212 */ /* 0x000fe400078e3cff */
[----:B------:R-:W-:-:S02]  /*408c0*/  LOP3.LUT R57, R39, R47, R52, 0xf6, !PT ;  /* 0x0000002f27397212 */ /* 0x000fc400078ef634 */
[----:B------:R-:W-:Y:S02]  /*408d0*/  LOP3.LUT R60, R58, R37, R56, 0xf6, !PT ;  /* 0x000000253a3c7212 */ /* 0x000fe400078ef638 */
[----:B------:R-:W-:Y:S02]  /*408e0*/  LOP3.LUT R27, R27, R8, RZ, 0x3c, !PT ;  /* 0x000000081b1b7212 */ /* 0x000fe400078e3cff */
[----:B------:R-:W-:Y:S02]  /*408f0*/  SHF.L.W.U32.HI R50, R50, 0xd, R50 ;  /* 0x0000000d32327819 */ /* 0x000fe40000010e32 */
[----:B------:R-:W-:Y:S01]  /*40900*/  SHF.L.W.U32.HI R52, R45, 0x3, R45 ;  /* 0x000000032d347819 */ /* 0x000fe20000010e2d */
[----:B------:R-:W-:Y:S01]  /*40910*/  IMAD.SHL.U32 R45, R40, 0x8, RZ ;  /* 0x00000008282d7824 */ /* 0x000fe200078e00ff */
[CCC-:B------:R-:W-:Y:S02]  /*40920*/  LOP3.LUT R55, R58.reuse, R38.reuse, R53.reuse, 0x6c, !PT ;  /* 0x000000263a377212 */ /* 0x1c0fe400078e6c35 */
[----:B------:R-:W-:-:S02]  /*40930*/  LOP3.LUT R56, R58, R38, R53, 0x9c, !PT ;  /* 0x000000263a387212 */ /* 0x000fc400078e9c35 */
[CCC-:B------:R-:W-:Y:S02]  /*40940*/  LOP3.LUT R38, R39.reuse, R51.reuse, R42.reuse, 0x6c, !PT ;  /* 0x0000003327267212 */ /* 0x1c0fe400078e6c2a */
[----:B------:R-:W-:Y:S02]  /*40950*/  LOP3.LUT R39, R39, R51, R42, 0x9c, !PT ;  /* 0x0000003327277212 */ /* 0x000fe400078e9c2a */
[----:B------:R-:W-:Y:S02]  /*40960*/  LOP3.LUT R41, R41, R4, RZ, 0x3c, !PT ;  /* 0x0000000429297212 */ /* 0x000fe400078e3cff */
[----:B------:R-:W-:Y:S02]  /*40970*/  SHF.L.W.U32.HI R47, R47, 0xd, R47 ;  /* 0x0000000d2f2f7819 */ /* 0x000fe40000010e2f */
[----:B------:R-:W-:Y:S01]  /*40980*/  SHF.L.W.U32.HI R51, R27, 0x3, R27 ;  /* 0x000000031b337819 */ /* 0x000fe20000010e1b */
[----:B------:R-:W-:Y:S01]  /*40990*/  IMAD.SHL.U32 R27, R50, 0x8, RZ ;  /* 0x00000008321b7824 */ /* 0x000fe200078e00ff */
[----:B------:R-:W-:-:S02]  /*409a0*/  LOP3.LUT R43, R52, R43, R45, 0x96, !PT ;  /* 0x0000002b342b7212 */ /* 0x000fc400078e962d */
[----:B------:R-:W-:Y:S01]  /*409b0*/  SHF.L.W.U32.HI R45, R41, 0x3, R41 ;  /* 0x00000003292d7819 */ /* 0x000fe20000010e29 */
[----:B------:R-:W-:Y:S01]  /*409c0*/  IMAD.SHL.U32 R41, R47, 0x8, RZ ;  /* 0x000000082f297824 */ /* 0x000fe200078e00ff */
[----:B------:R-:W-:Y:S02]  /*409d0*/  LOP3.LUT R27, R51, R46, R27, 0x96, !PT ;  /* 0x0000002e331b7212 */ /* 0x000fe400078e961b */
[----:B------:R-:W-:Y:S02]  /*409e0*/  LOP3.LUT R36, R36, R29, RZ, 0x3c, !PT ;  /* 0x0000001d24247212 */ /* 0x000fe400078e3cff */
[----:B------:R-:W-:Y:S02]  /*409f0*/  SHF.L.W.U32.HI R49, R49, 0xd, R49 ;  /* 0x0000000d31317819 */ /* 0x000fe40000010e31 */
[----:B------:R-:W-:Y:S02]  /*40a00*/  LOP3.LUT R4, R51, R50, R4, 0x96, !PT ;  /* 0x0000003233047212 */ /* 0x000fe400078e9604 */
[----:B------:R-:W-:-:S02]  /*40a10*/  LOP3.LUT R41, R45, R28, R41, 0x96, !PT ;  /* 0x0000001c2d297212 */ /* 0x000fc400078e9629 */
[----:B------:R-:W-:Y:S02]  /*40a20*/  LOP3.LUT R28, RZ, R27, RZ, 0x33, !PT ;  /* 0x0000001bff1c7212 */ /* 0x000fe400078e33ff */
[----:B------:R-:W-:Y:S02]  /*40a30*/  SHF.L.W.U32.HI R37, R37, 0xd, R37 ;  /* 0x0000000d25257819 */ /* 0x000fe40000010e25 */
[----:B------:R-:W-:Y:S01]  /*40a40*/  SHF.L.W.U32.HI R58, R36, 0x3, R36 ;  /* 0x00000003243a7819 */ /* 0x000fe20000010e24 */
[----:B------:R-:W-:Y:S01]  /*40a50*/  IMAD.SHL.U32 R36, R49, 0x8, RZ ;  /* 0x0000000831247824 */ /* 0x000fe200078e00ff */
[----:B------:R-:W-:Y:S02]  /*40a60*/  SHF.L.W.U32.HI R27, R4, 0x1, R4 ;  /* 0x00000001041b7819 */ /* 0x000fe40000010e04 */
[----:B------:R-:W-:Y:S02]  /*40a70*/  LOP3.LUT R9, R9, R6, RZ, 0x3c, !PT ;  /* 0x0000000609097212 */ /* 0x000fe400078e3cff */
[----:B------:R-:W-:Y:S01]  /*40a80*/  SHF.L.W.U32.HI R4, R28, 0x7, R28 ;  /* 0x000000071c047819 */ /* 0x000fe20000010e1c */
[----:B------:R-:W-:Y:S01]  /*40a90*/  IMAD.SHL.U32 R28, R37, 0x8, RZ ;  /* 0x00000008251c7824 */ /* 0x000fe200078e00ff */
[----:B------:R-:W-:Y:S01]  /*40aa0*/  SHF.L.W.U32.HI R9, R9, 0x3, R9 ;  /* 0x0000000309097819 */ /* 0x000fe20000010e09 */
[----:B------:R-:W-:Y:S01]  /*40ab0*/  IMAD.SHL.U32 R46, R27, 0x80, RZ ;  /* 0x000000801b2e7824 */ /* 0x000fe200078e00ff */
[----:B------:R-:W-:-:S02]  /*40ac0*/  LOP3.LUT R35, R58, R35, R36, 0x96, !PT ;  /* 0x000000233a237212 */ /* 0x000fc400078e9624 */
[----:B------:R-:W-:Y:S02]  /*40ad0*/  SHF.L.W.U32.HI R5, R5, 0xd, R5 ;  /* 0x0000000d05057819 */ /* 0x000fe40000010e05 */
[----:B------:R-:W-:Y:S02]  /*40ae0*/  LOP3.LUT R29, R52, R40, R29, 0x96, !PT ;  /* 0x00000028341d7212 */ /* 0x000fe400078e961d */
[----:B------:R-:W-:Y:S01]  /*40af0*/  LOP3.LUT R14, R14, R11, RZ, 0x3c, !PT ;  /* 0x0000000b0e0e7212 */ /* 0x000fe200078e3cff */
[----:B------:R-:W-:Y:S01]  /*40b00*/  IMAD.SHL.U32 R36, R5, 0x8, RZ ;  /* 0x0000000805247824 */ /* 0x000fe200078e00ff */
[----:B------:R-:W-:Y:S02]  /*40b10*/  LOP3.LUT R48, R9, R48, R28, 0x96, !PT ;  /* 0x0000003009307212 */ /* 0x000fe400078e961c */
[----:B------:R-:W-:Y:S02]  /*40b20*/  LOP3.LUT R53, R60, R53, RZ, 0x3c, !PT ;  /* 0x000000353c357212 */ /* 0x000fe400078e3cff */
[----:B------:R-:W-:-:S02]  /*40b30*/  LOP3.LUT R28, R4, R46, R51, 0x96, !PT ;  /* 0x0000002e041c7212 */ /* 0x000fc400078e9633 */
[----:B------:R-:W-:Y:S02]  /*40b40*/  LOP3.LUT R35, RZ, R35, RZ, 0x33, !PT ;  /* 0x00000023ff237212 */ /* 0x000fe400078e33ff */
[----:B------:R-:W-:Y:S02]  /*40b50*/  LOP3.LUT R43, RZ, R43, RZ, 0x33, !PT ;  /* 0x0000002bff2b7212 */ /* 0x000fe400078e33ff */
[----:B------:R-:W-:Y:S02]  /*40b60*/  SHF.L.W.U32.HI R46, R29, 0x1, R29 ;  /* 0x000000011d2e7819 */ /* 0x000fe40000010e1d */
[----:B------:R-:W-:Y:S02]  /*40b70*/  SHF.L.W.U32.HI R14, R14, 0x3, R14 ;  /* 0x000000030e0e7819 */ /* 0x000fe40000010e0e */
[----:B------:R-:W-:Y:S02]  /*40b80*/  SHF.L.W.U32.HI R51, R35, 0x7, R35 ;  /* 0x0000000723337819 */ /* 0x000fe40000010e23 */
[----:B------:R-:W-:-:S02]  /*40b90*/  LOP3.LUT R56, R56, R53, RZ, 0x3c, !PT ;  /* 0x0000003538387212 */ /* 0x000fc400078e3cff */
[----:B------:R-:W-:Y:S02]  /*40ba0*/  SHF.L.W.U32.HI R10, R10, 0xd, R10 ;  /* 0x0000000d0a0a7819 */ /* 0x000fe40000010e0a */
[----:B------:R-:W-:Y:S02]  /*40bb0*/  LOP3.LUT R42, R57, R42, RZ, 0x3c, !PT ;  /* 0x0000002a392a7212 */ /* 0x000fe400078e3cff */
[----:B------:R-:W-:Y:S01]  /*40bc0*/  SHF.L.W.U32.HI R35, R43, 0x7, R43 ;  /* 0x000000072b237819 */ /* 0x000fe20000010e2b */
[----:B------:R-:W-:Y:S01]  /*40bd0*/  IMAD.SHL.U32 R43, R46, 0x80, RZ ;  /* 0x000000802e2b7824 */ /* 0x000fe200078e00ff */
[----:B------:R-:W-:Y:S02]  /*40be0*/  LOP3.LUT R36, R14, R55, R36, 0x96, !PT ;  /* 0x000000370e247212 */ /* 0x000fe400078e9624 */
[----:B------:R-:W-:Y:S02]  /*40bf0*/  SHF.L.W.U32.HI R44, R44, 0xd, R44 ;  /* 0x0000000d2c2c7819 */ /* 0x000fe40000010e2c */
[----:B------:R-:W-:Y:S01]  /*40c00*/  SHF.L.W.U32.HI R55, R56, 0x3, R56 ;  /* 0x0000000338377819 */ /* 0x000fe20000010e38 */
[----:B------:R-:W-:Y:S01]  /*40c10*/  IMAD.SHL.U32 R56, R10, 0x8, RZ ;  /* 0x000000080a387824 */ /* 0x000fe200078e00ff */
[----:B------:R-:W-:-:S02]  /*40c20*/  LOP3.LUT R39, R39, R42, RZ, 0x3c, !PT ;  /* 0x0000002a27277212 */ /* 0x000fc400078e3cff */
[----:B------:R-:W-:Y:S01]  /*40c30*/  LOP3.LUT R52, R35, R43, R52, 0x96, !PT ;  /* 0x0000002b23347212 */ /* 0x000fe200078e9634 */
[----:B------:R-:W-:Y:S01]  /*40c40*/  IMAD.SHL.U32 R43, R44, 0x8, RZ ;  /* 0x000000082c2b7824 */ /* 0x000fe200078e00ff */
[----:B------:R-:W-:Y:S02]  /*40c50*/  LOP3.LUT R42, R9, R37, R42, 0x96, !PT ;  /* 0x00000025092a7212 */ /* 0x000fe400078e962a */
[----:B------:R-:W-:Y:S02]  /*40c60*/  SHF.L.W.U32.HI R39, R39, 0x3, R39 ;  /* 0x0000000327277819 */ /* 0x000fe40000010e27 */
[----:B------:R-:W-:Y:S02]  /*40c70*/  LOP3.LUT R38, R55, R38, R56, 0x96, !PT ;  /* 0x0000002637267212 */ /* 0x000fe400078e9638 */
[----:B------:R-:W-:Y:S02]  /*40c80*/  LOP3.LUT R56, RZ, R41, RZ, 0x33, !PT ;  /* 0x00000029ff387212 */ /* 0x000fe400078e33ff */
[----:B------:R-:W-:-:S02]  /*40c90*/  SHF.L.W.U32.HI R41, R42, 0x1, R42 ;  /* 0x000000012a297819 */ /* 0x000fc40000010e2a */
[----:B------:R-:W-:Y:S02]  /*40ca0*/  LOP3.LUT R43, R39, R54, R43, 0x96, !PT ;  /* 0x00000036272b7212 */ /* 0x000fe400078e962b */
[----:B------:R-:W-:Y:S01]  /*40cb0*/  LOP3.LUT R54, RZ, R48, RZ, 0x33, !PT ;  /* 0x00000030ff367212 */ /* 0x000fe200078e33ff */
[----:B------:R-:W-:Y:S01]  /*40cc0*/  IMAD.SHL.U32 R42, R41, 0x80, RZ ;  /* 0x00000080292a7824 */ /* 0x000fe200078e00ff */
[----:B------:R-:W-:Y:S02]  /*40cd0*/  LOP3.LUT R30, R14, R5, R30, 0x96, !PT ;  /* 0x000000050e1e7212 */ /* 0x000fe400078e961e */
[----:B------:R-:W-:Y:S02]  /*40ce0*/  SHF.L.W.U32.HI R54, R54, 0x7, R54 ;  /* 0x0000000736367819 */ /* 0x000fe40000010e36 */
[----:B------:R-:W-:Y:S02]  /*40cf0*/  LOP3.LUT R11, R55, R10, R11, 0x96, !PT ;  /* 0x0000000a370b7212 */ /* 0x000fe400078e960b */
[----:B------:R-:W-:-:S02]  /*40d00*/  LOP3.LUT R9, R54, R42, R9, 0x96, !PT ;  /* 0x0000002a36097212 */ /* 0x000fc400078e9609 */
[----:B------:R-:W-:Y:S02]  /*40d10*/  LOP3.LUT R42, RZ, R38, RZ, 0x33, !PT ;  /* 0x00000026ff2a7212 */ /* 0x000fe400078e33ff */
[----:B------:R-:W-:Y:S02]  /*40d20*/  SHF.L.W.U32.HI R38, R30, 0x1, R30 ;  /* 0x000000011e267819 */ /* 0x000fe40000010e1e */
[----:B------:R-:W-:Y:S02]  /*40d30*/  LOP3.LUT R36, RZ, R36, RZ, 0x33, !PT ;  /* 0x00000024ff247212 */ /* 0x000fe400078e33ff */
        /* <DEDUP_REMOVED lines=8> */
[----:B------:R-:W-:Y:S01]  /*40dc0*/  SHF.L.W.U32.HI R6, R56, 0x7, R56 ;  /* 0x0000000738067819 */ /* 0x000fe20000010e38 */
[----:B------:R-:W-:Y:S01]  /*40dd0*/  IMAD.SHL.U32 R56, R48, 0x80, RZ ;  /* 0x0000008030387824 */ /* 0x000fe200078e00ff */
[----:B------:R-:W-:Y:S02]  /*40de0*/  LOP3.LUT R14, R57, R30, R14, 0x96, !PT ;  /* 0x0000001e390e7212 */ /* 0x000fe400078e960e */
[----:B------:R-:W-:Y:S02]  /*40df0*/  LOP3.LUT R53, R39, R44, R53, 0x96, !PT ;  /* 0x0000002c27357212 */ /* 0x000fe400078e9635 */
[----:B------:R-:W-:-:S02]  /*40e00*/  SHF.L.W.U32.HI R8, R8, 0x1, R8 ;  /* 0x0000000108087819 */ /* 0x000fc40000010e08 */
[----:B------:R-:W-:Y:S02]  /*40e10*/  LOP3.LUT R30, R42, R36, R55, 0x96, !PT ;  /* 0x000000242a1e7212 */ /* 0x000fe400078e9637 */
[----:B------:R-:W-:Y:S01]  /*40e20*/  SHF.L.W.U32.HI R36, R57, 0xd, R57 ;  /* 0x0000000d39247819 */ /* 0x000fe20000010e39 */
[----:B------:R-:W-:Y:S01]  /*40e30*/  IMAD.SHL.U32 R29, R8, 0x80, RZ ;  /* 0x00000080081d7824 */ /* 0x000fe200078e00ff */
[----:B------:R-:W-:Y:S02]  /*40e40*/  SHF.L.W.U32.HI R53, R53, 0x1, R53 ;  /* 0x0000000135357819 */ /* 0x000fe40000010e35 */
[----:B------:R-:W-:Y:S01]  /*40e50*/  LOP3.LUT R45, R6, R56, R45, 0x96, !PT ;  /* 0x00000038062d7212 */ /* 0x000fe200078e962d */
[----:B------:R-:W-:Y:S01]  /*40e60*/  IMAD.SHL.U32 R56, R36, 0x8, RZ ;  /* 0x0000000824387824 */ /* 0x000fe200078e00ff */
[----:B------:R-:W-:Y:S02]  /*40e70*/  LOP3.LUT R5, R57, R38, R5, 0x96, !PT ;  /* 0x0000002639057212 */ /* 0x000fe400078e9605 */
[----:B------:R-:W-:-:S02]  /*40e80*/  LOP3.LUT R55, R51, R8, R49, 0x96, !PT ;  /* 0x0000000833377212 */ /* 0x000fc400078e9631 */
[----:B------:R-:W-:Y:S02]  /*40e90*/  LOP3.LUT R37, R54, R41, R37, 0x96, !PT ;  /* 0x0000002936257212 */ /* 0x000fe400078e9625 */
[----:B------:R-:W-:Y:S02]  /*40ea0*/  LOP3.LUT R49, R4, R27, R50, 0x96, !PT ;  /* 0x0000001b04317212 */ /* 0x000fe400078e9632 */
[----:B------:R-:W-:Y:S02]  /*40eb0*/  SHF.L.W.U32.HI R57, R27, 0x3, R27 ;  /* 0x000000031b397819 */ /* 0x000fe40000010e1b */
[----:B------:R-:W-:Y:S02]  /*40ec0*/  SHF.L.W.U32.HI R54, R54, 0x3, R54 ;  /* 0x0000000336367819 */ /* 0x000fe40000010e36 */
[----:B------:R-:W-:Y:S02]  /*40ed0*/  SHF.L.W.U32.HI R27, R53, 0xd, R53 ;  /* 0x0000000d351b7819 */ /* 0x000fe40000010e35 */
[----:B------:R-:W-:-:S02]  /*40ee0*/  LOP3.LUT R29, R51, R29, R58, 0x96, !PT ;  /* 0x0000001d331d7212 */ /* 0x000fc400078e963a */
[----:B------:R-:W-:Y:S01]  /*40ef0*/  LOP3.LUT R51, R54, R56, R51, 0x96, !PT ;  /* 0x0000003836337212 */ /* 0x000fe200078e9633 */
[----:B------:R-:W-:Y:S01]  /*40f00*/  IMAD.SHL.U32 R56, R27, 0x8, RZ ;  /* 0x000000081b387824 */ /* 0x000fe200078e00ff */
[----:B------:R-:W-:Y:S02]  /*40f10*/  LOP3.LUT R50, R57, R27, R48, 0x96, !PT ;  /* 0x0000001b39327212 */ /* 0x000fe400078e9630 */
[----:B------:R-:W-:Y:S02]  /*40f20*/  LOP3.LUT R47, R6, R48, R47, 0x96, !PT ;  /* 0x00000030062f7212 */ /* 0x000fe400078e962f */
[----:B------:R-:W-:Y:S02]  /*40f30*/  LOP3.LUT R48, R35, R46, R40, 0x96, !PT ;  /* 0x0000002e23307212 */ /* 0x000fe400078e9628 */
[----:B------:R-:W-:Y:S02]  /*40f40*/  SHF.L.W.U32.HI R40, R50, 0x1, R50 ;  /* 0x0000000132287819 */ /* 0x000fe40000010e32 */
[----:B------:R-:W-:-:S02]  /*40f50*/  LOP3.LUT R56, R57, R56, R46, 0x96, !PT ;  /* 0x0000003839387212 */ /* 0x000fc400078e962e */
[----:B------:R-:W-:Y:S01]  /*40f60*/  LOP3.LUT R46, R42, R11, R10, 0x96, !PT ;  /* 0x0000000b2a2e7212 */ /* 0x000fe200078e960a */
[----:B------:R-:W-:Y:S01]  /*40f70*/  IMAD.SHL.U32 R50, R40, 0x80, RZ ;  /* 0x0000008028327824 */ /* 0x000fe200078e00ff */
[----:B------:R-:W-:Y:S02]  /*40f80*/  LOP3.LUT R42, R54, R36, R42, 0x96, !PT ;  /* 0x00000024362a7212 */ /* 0x000fe400078e962a */
[----:B------:R-:W-:Y:S02]  /*40f90*/  SHF.L.W.U32.HI R10, R56, 0x7, R56 ;  /* 0x00000007380a7819 */ /* 0x000fe40000010e38 */
[----:B------:R-:W-:Y:S02]  /*40fa0*/  SHF.L.W.U32.HI R42, R42, 0x1, R42 ;  /* 0x000000012a2a7819 */ /* 0x000fe40000010e2a */
[----:B------:R-:W-:Y:S02]  /*40fb0*/  LOP3.LUT R50, R10, R50, R57, 0x96, !PT ;  /* 0x000000320a327212 */ /* 0x000fe400078e9639 */
[----:B------:R-:W-:Y:S01]  /*40fc0*/  SHF.L.W.U32.HI R57, R51, 0x7, R51 ;  /* 0x0000000733397819 */ /* 0x000fe20000010e33 */
[----:B------:R-:W-:Y:S01]  /*40fd0*/  IMAD.SHL.U32 R51, R42, 0x80, RZ ;  /* 0x000000802a337824 */ /* 0x000fe200078e00ff */
[----:B------:R-:W-:-:S02]  /*40fe0*/  LOP3.LUT R43, RZ, R43, RZ, 0x33, !PT ;  /* 0x0000002bff2b7212 */ /* 0x000fc400078e33ff */
[----:B------:R-:W-:Y:S02]  /*40ff0*/  SHF.L.W.U32.HI R45, R45, 0x16, R45 ;  /* 0x000000162d2d7819 */ /* 0x000fe40000010e2d */
[----:B------:R-:W-:Y:S02]  /*41000*/  LOP3.LUT R56, R57, R51, R54, 0x96, !PT ;  /* 0x0000003339387212 */ /* 0x000fe400078e9636 */
        /* <DEDUP_REMOVED lines=9> */
[----:B---3--:R-:W-:Y:S02]  /*410a0*/  LOP3.LUT R56, R50, UR12, RZ, 0x3c, !PT ;  /* 0x0000000c32387c12 */ /* 0x008fe4000f8e3cff */
[----:B------:R-:W-:Y:S02]  /*410b0*/  LOP3.LUT R44, R43, R44, R39, 0x96, !PT ;  /* 0x0000002c2b2c7212 */ /* 0x000fe400078e9627 */
[----:B------:R-:W-:-:S02]  /*410c0*/  LOP3.LUT R50, R58, R45, R51, 0x78, !PT ;  /* 0x0000002d3a327212 */ /* 0x000fc400078e7833 */
[----:B------:R-:W-:Y:S02]  /*410d0*/  SHF.L.W.U32.HI R39, R14, 0x16, R14 ;  /* 0x000000160e277819 */ /* 0x000fe40000010e0e */
[----:B------:R-:W-:Y:S02]  /*410e0*/  LOP3.LUT R14, R50, R45, R56, 0x96, !PT ;  /* 0x0000002d320e7212 */ /* 0x000fe400078e9638 */
[----:B------:R-:W-:Y:S02]  /*410f0*/  SHF.L.W.U32.HI R45, R39, 0xd, R39 ;  /* 0x0000000d272d7819 */ /* 0x000fe40000010e27 */
[----:B------:R-:W-:Y:S02]  /*41100*/  SHF.L.W.U32.HI R28, R28, 0x16, R28 ;  /* 0x000000161c1c7819 */ /* 0x000fe40000010e1c */
        /* <DEDUP_REMOVED lines=8> */
[----:B------:R-:W-:-:S02]  /*41190*/  SHF.L.W.U32.HI R29, R55, 0x3, R55 ;  /* 0x00000003371d7819 */ /* 0x000fc40000010e37 */
[----:B------:R-:W-:Y:S02]  /*411a0*/  SHF.L.W.U32.HI R9, R9, 0x16, R9 ;  /* 0x0000001609097819 */ /* 0x000fe40000010e09 */
[----:B------:R-:W-:Y:S01]  /*411b0*/  SHF.L.W.U32.HI R54, R47, 0x5, R47 ;  /* 0x000000052f367819 */ /* 0x000fe20000010e2f */
[----:B------:R-:W-:Y:S01]  /*411c0*/  IMAD.SHL.U32 R47, R39, 0x8, RZ ;  /* 0x00000008272f7824 */ /* 0x000fe200078e00ff */
        /* <DEDUP_REMOVED lines=9> */
[----:B------:R-:W-:Y:S01]  /*41260*/  IMAD.SHL.U32 R9, R47, 0x80, RZ ;  /* 0x000000802f097824 */ /* 0x000fe200078e00ff */
[----:B------:R-:W-:Y:S02]  /*41270*/  LOP3.LUT R59, R6, UR33, RZ, 0x3c, !PT ;  /* 0x00000021063b7c12 */ /* 0x000fe4000f8e3cff */
[----:B------:R-:W-:-:S02]  /*41280*/  LOP3.LUT R55, R48, R55, R28, 0x96, !PT ;  /* 0x0000003730377212 */ /* 0x000fc400078e961c */
[----:B------:R-:W-:Y:S02]  /*41290*/  LOP3.LUT R9, R56, R9, R29, 0x96, !PT ;  /* 0x0000000938097212 */ /* 0x000fe400078e961d */
[----:B------:R-:W-:Y:S02]  /*412a0*/  SHF.L.W.U32.HI R55, R55, 0x16, R55 ;  /* 0x0000001637377819 */ /* 0x000fe40000010e37 */
[----:B------:R-:W-:Y:S02]  /*412b0*/  SHF.L.W.U32.HI R9, R9, 0x16, R9 ;  /* 0x0000001609097819 */ /* 0x000fe40000010e09 */
[----:B------:R-:W-:Y:S02]  /*412c0*/  LOP3.LUT R29, R14, R51, RZ, 0x3c, !PT ;  /* 0x000000330e1d7212 */ /* 0x000fe400078e3cff */
[----:B------:R-:W-:Y:S02]  /*412d0*/  LOP3.LUT R55, R55, UR25, RZ, 0x3c, !PT ;  /* 0x0000001937377c12 */ /* 0x000fe4000f8e3cff */
[----:B------:R-:W-:-:S02]  /*412e0*/  LOP3.LUT R58, R9, UR5, RZ, 0x3c, !PT ;  /* 0x00000005093a7c12 */ /* 0x000fc4000f8e3cff */
[CCC-:B------:R-:W-:Y:S02]  /*412f0*/  LOP3.LUT R28, R53.reuse, R29.reuse, R50.reuse, 0x6c, !PT ;  /* 0x0000001d351c7212 */ /* 0x1c0fe400078e6c32 */
[C---:B------:R-:W-:Y:S02]  /*41300*/  LOP3.LUT R51, R53.reuse, R14, R51, 0xf6, !PT ;  /* 0x0000000e35337212 */ /* 0x040fe400078ef633 */
[----:B------:R-:W-:Y:S02]  /*41310*/  LOP3.LUT R29, R53, R29, R50, 0x9c, !PT ;  /* 0x0000001d351d7212 */ /* 0x000fe400078e9c32 */
[----:B------:R-:W-:Y:S02]  /*41320*/  LOP3.LUT R8, R8, UR13, RZ, 0x3c, !PT ;  /* 0x0000000d08087c12 */ /* 0x000fe4000f8e3cff */
[----:B------:R-:W-:Y:S02]  /*41330*/  LOP3.LUT R53, R59, R55, R58, 0x78, !PT ;  /* 0x000000373b357212 */ /* 0x000fe400078e783a */
[----:B------:R-:W-:-:S02]  /*41340*/  LOP3.LUT R6, R51, R50, RZ, 0x3c, !PT ;  /* 0x0000003233067212 */ /* 0x000fc400078e3cff */
[----:B------:R-:W-:Y:S02]  /*41350*/  LOP3.LUT R9, R53, R55, R8, 0x96, !PT ;  /* 0x0000003735097212 */ /* 0x000fe400078e9608 */
[--C-:B------:R-:W-:Y:S02]  /*41360*/  LOP3.LUT R54, R8, R59, R58.reuse, 0x1e, !PT ;  /* 0x0000003b08367212 */ /* 0x100fe400078e1e3a */
[----:B------:R-:W-:Y:S02]  /*41370*/  LOP3.LUT R50, R9, R58, RZ, 0x3c, !PT ;  /* 0x0000003a09327212 */ /* 0x000fe400078e3cff */
[----:B------:R-:W-:Y:S02]  /*41380*/  SHF.L.W.U32.HI R60, R5, 0x5, R5 ;  /* 0x00000005053c7819 */ /* 0x000fe40000010e05 */
[----:B------:R-:W-:Y:S02]  /*41390*/  LOP3.LUT R51, R4, UR34, RZ, 0x3c, !PT ;  /* 0x0000002204337c12 */ /* 0x000fe4000f8e3cff */
[----:B------:R-:W0:Y:S01]  /*413a0*/  LDC.64 R4, c[0x3][RZ] ;  /* 0x00c00000ff047b82 */ /* 0x000e220000000a00 */
[----:B------:R-:W-:-:S02]  /*413b0*/  LOP3.LUT R58, R54, R9, R58, 0xf6, !PT ;  /* 0x00000009363a7212 */ /* 0x000fc400078ef63a */
[CCC-:B------:R-:W-:Y:S02]  /*413c0*/  LOP3.LUT R8, R54.reuse, R50.reuse, R53.reuse, 0x6c, !PT ;  /* 0x0000003236087212 */ /* 0x1c0fe400078e6c35 */
[----:B------:R-:W-:Y:S02]  /*413d0*/  LOP3.LUT R54, R54, R50, R53, 0x9c, !PT ;  /* 0x0000003236367212 */ /* 0x000fe400078e9c35 */
[----:B------:R-:W-:Y:S02]  /*413e0*/  LOP3.LUT R60, R60, UR6, RZ, 0x3c, !PT ;  /* 0x000000063c3c7c12 */ /* 0x000fe4000f8e3cff */
[C---:B------:R-:W-:Y:S02]  /*413f0*/  LOP3.LUT R55, R48.reuse, UR26, RZ, 0x3c, !PT ;  /* 0x0000001a30377c12 */ /* 0x040fe4000f8e3cff */
[----:B------:R-:W-:Y:S02]  /*41400*/  LOP3.LUT R50, R48, R46, R45, 0x96, !PT ;  /* 0x0000002e30327212 */ /* 0x000fe400078e962d */
[----:B------:R-:W-:-:S02]  /*41410*/  LOP3.LUT R45, R10, R40, R27, 0x96, !PT ;  /* 0x000000280a2d7212 */ /* 0x000fc400078e961b */
[----:B------:R-:W-:Y:S02]  /*41420*/  LOP3.LUT R27, R10, UR14, RZ, 0x3c, !PT ;  /* 0x0000000e0a1b7c12 */ /* 0x000fe4000f8e3cff */
[--C-:B------:R-:W-:Y:S02]  /*41430*/  LOP3.LUT R48, R51, R55, R60.reuse, 0x78, !PT ;  /* 0x0000003733307212 */ /* 0x100fe400078e783c */
[----:B------:R-:W-:Y:S02]  /*41440*/  LOP3.LUT R51, R27, R51, R60, 0x1e, !PT ;  /* 0x000000331b337212 */ /* 0x000fe400078e1e3c */
[----:B------:R-:W-:Y:S02]  /*41450*/  LOP3.LUT R27, R48, R55, R27, 0x96, !PT ;  /* 0x00000037301b7212 */ /* 0x000fe400078e961b */
[----:B------:R-:W-:Y:S02]  /*41460*/  LOP3.LUT R53, R58, R53, RZ, 0x3c, !PT ;  /* 0x000000353a357212 */ /* 0x000fe400078e3cff */
[----:B------:R-:W-:-:S02]  /*41470*/  LOP3.LUT R58, R27, R60, RZ, 0x3c, !PT ;  /* 0x0000003c1b3a7212 */ /* 0x000fc400078e3cff */
[----:B------:R-:W-:Y:S02]  /*41480*/  LOP3.LUT R36, R57, R42, R36, 0x96, !PT ;  /* 0x0000002a39247212 */ /* 0x000fe400078e9624 */
[C---:B------:R-:W-:Y:S02]  /*41490*/  LOP3.LUT R55, R51.reuse, R27, R60, 0xf6, !PT ;  /* 0x0000001b33377212 */ /* 0x040fe400078ef63c */
[CCC-:B------:R-:W-:Y:S02]  /*414a0*/  LOP3.LUT R10, R51.reuse, R58.reuse, R48.reuse, 0x6c, !PT ;  /* 0x0000003a330a7212 */ /* 0x1c0fe400078e6c30 */
[----:B------:R-:W-:Y:S02]  /*414b0*/  LOP3.LUT R51, R51, R58, R48, 0x9c, !PT ;  /* 0x0000003a33337212 */ /* 0x000fe400078e9c30 */
[----:B------:R-:W-:Y:S02]  /*414c0*/  SHF.L.W.U32.HI R58, R37, 0x5, R37 ;  /* 0x00000005253a7819 */ /* 0x000fe40000010e25 */
[----:B------:R-:W-:-:S02]  /*414d0*/  SHF.L.W.U32.HI R30, R30, 0x16, R30 ;  /* 0x000000161e1e7819 */ /* 0x000fc40000010e1e */
[----:B------:R-:W-:Y:S02]  /*414e0*/  SHF.L.W.U32.HI R36, R36, 0x5, R36 ;  /* 0x0000000524247819 */ /* 0x000fe40000010e24 */
[----:B0-----:R-:W-:Y:S02]  /*414f0*/  LOP3.LUT R37, R58, 0x1, R5, 0x96, !PT ;  /* 0x000000013a257812 */ /* 0x001fe400078e9605 */
[----:B------:R-:W-:Y:S02]  /*41500*/  SHF.L.W.U32.HI R45, R45, 0x5, R45 ;  /* 0x000000052d2d7819 */ /* 0x000fe40000010e2d */
[----:B--2---:R-:W-:Y:S02]  /*41510*/  LOP3.LUT R30, R30, UR21, RZ, 0x3c, !PT ;  /* 0x000000151e1e7c12 */ /* 0x004fe4000f8e3cff */
[----:B------:R-:W-:Y:S02]  /*41520*/  LOP3.LUT R58, R36, UR29, RZ, 0x3c, !PT ;  /* 0x0000001d243a7c12 */ /* 0x000fe4000f8e3cff */
[----:B------:R-:W-:-:S02]  /*41530*/  LOP3.LUT R39, R56, R47, R39, 0x96, !PT ;  /* 0x0000002f38277212 */ /* 0x000fc400078e9627 */
[----:B-1----:R-:W-:Y:S02]  /*41540*/  LOP3.LUT R36, R45, UR9, RZ, 0x3c, !PT ;  /* 0x000000092d247c12 */ /* 0x002fe4000f8e3cff */
[-C--:B------:R-:W-:Y:S02]  /*41550*/  LOP3.LUT R5, R58, R30.reuse, R37, 0x78, !PT ;  /* 0x0000001e3a057212 */ /* 0x080fe400078e7825 */
[----:B------:R-:W-:Y:S02]  /*41560*/  SHF.L.W.U32.HI R39, R39, 0x5, R39 ;  /* 0x0000000527277819 */ /* 0x000fe40000010e27 */
[----:B------:R-:W-:Y:S02]  /*41570*/  LOP3.LUT R30, R5, R30, R36, 0x96, !PT ;  /* 0x0000001e051e7212 */ /* 0x000fe400078e9624 */
[----:B------:R-:W-:Y:S02]  /*41580*/  LOP3.LUT R4, R39, R4, RZ, 0x3c, !PT ;  /* 0x0000000427047212 */ /* 0x000fe400078e3cff */
[----:B------:R-:W-:-:S02]  /*41590*/  LOP3.LUT R36, R36, R58, R37, 0x1e, !PT ;  /* 0x0000003a24247212 */ /* 0x000fc400078e1e25 */
[----:B------:R-:W-:Y:S02]  /*415a0*/  LOP3.LUT R39, R30, R37, RZ, 0x3c, !PT ;  /* 0x000000251e277212 */ /* 0x000fe400078e3cff */
[----:B------:R-:W-:Y:S02]  /*415b0*/  SHF.L.W.U32.HI R50, R50, 0x5, R50 ;  /* 0x0000000532327819 */ /* 0x000fe40000010e32 */
[C---:B------:R-:W-:Y:S02]  /*415c0*/  LOP3.LUT R58, R36.reuse, R30, R37, 0xf6, !PT ;  /* 0x0000001e243a7212 */ /* 0x040fe400078ef625 */
[CCC-:B------:R-:W-:Y:S02]  /*415d0*/  LOP3.LUT R45, R36.reuse, R39.reuse, R5.reuse, 0x6c, !PT ;  /* 0x00000027242d7212 */ /* 0x1c0fe400078e6c05 */
[----:B------:R-:W-:Y:S02]  /*415e0*/  LOP3.LUT R36, R36, R39, R5, 0x9c, !PT ;  /* 0x0000002724247212 */ /* 0x000fe400078e9c05 */
[----:B------:R-:W-:-:S02]  /*415f0*/  LOP3.LUT R39, R35, UR28, RZ, 0x3c, !PT ;  /* 0x0000001c23277c12 */ /* 0x000fc4000f8e3cff */
[----:B------:R-:W-:Y:S02]  /*41600*/  LOP3.LUT R50, R50, UR20, RZ, 0x3c, !PT ;  /* 0x0000001432327c12 */ /* 0x000fe4000f8e3cff */
[----:B------:R-:W-:Y:S02]  /*41610*/  LOP3.LUT R35, R11, UR8, RZ, 0x3c, !PT ;  /* 0x000000080b237c12 */ /* 0x000fe4000f8e3cff */
[-C--:B------:R-:W-:Y:S02]  /*41620*/  LOP3.LUT R11, R39, R50.reuse, R4, 0x78, !PT ;  /* 0x00000032270b7212 */ /* 0x080fe400078e7804 */
[----:B------:R-:W-:Y:S02]  /*41630*/  SHF.L.W.U32.HI R52, R52, 0x16, R52 ;  /* 0x0000001634347819 */ /* 0x000fe40000010e34 */
        /* <DEDUP_REMOVED lines=8> */
[----:B------:R-:W0:Y:S01]  /*416c0*/  LDC.64 R4, c[0x3][0x8] ;  /* 0x00c00200ff047b82 */ /* 0x000e220000000a00 */
[----:B------:R-:W-:Y:S01]  /*416d0*/  LOP3.LUT R59, R56, UR7, RZ, 0x3c, !PT ;  /* 0x00000007383b7c12 */ /* 0x000fe2000f8e3cff */
[----:B------:R-:W1:Y:S01]  /*416e0*/  LDCU.128 UR4, c[0x3][0x10] ;  /* 0x00c00200ff0477ac */ /* 0x000e620008000c00 */
[----:B------:R-:W-:Y:S02]  /*416f0*/  LOP3.LUT R61, R52, UR27, RZ, 0x3c, !PT ;  /* 0x0000001b343d7c12 */ /* 0x000fe4000f8e3cff */
[----:B------:R-:W-:Y:S01]  /*41700*/  LOP3.LUT R58, R57, UR35, RZ, 0x3c, !PT ;  /* 0x00000023393a7c12 */ /* 0x000fe2000f8e3cff */
[----:B------:R-:W2:Y:S01]  /*41710*/  LDCU.128 UR32, c[0x3][0x70] ;  /* 0x00c00e00ff2077ac */ /* 0x000ea20008000c00 */
[----:B------:R-:W-:Y:S02]  /*41720*/  LOP3.LUT R52, R38, UR15, RZ, 0x3c, !PT ;  /* 0x0000000f26347c12 */ /* 0x000fe4000f8e3cff */
[--C-:B------:R-:W-:Y:S01]  /*41730*/  LOP3.LUT R56, R58, R61, R59.reuse, 0x78, !PT ;  /* 0x0000003d3a387212 */ /* 0x100fe200078e783b */
[----:B------:R-:W3:Y:S01]  /*41740*/  LDCU.128 UR24, c[0x3][0x50] ;  /* 0x00c00a00ff1877ac */ /* 0x000ee20008000c00 */
[----:B------:R-:W-:-:S02]  /*41750*/  LOP3.LUT R57, R52, R58, R59, 0x1e, !PT ;  /* 0x0000003a34397212 */ /* 0x000fc400078e1e3b */
[----:B------:R-:W-:Y:S01]  /*41760*/  LOP3.LUT R38, R56, R61, R52, 0x96, !PT ;  /* 0x0000003d38267212 */ /* 0x000fe200078e9634 */
[----:B------:R-:W4:Y:S01]  /*41770*/  LDCU.128 UR12, c[0x3][0x30] ;  /* 0x00c00600ff0c77ac */ /* 0x000f220008000c00 */
[----:B------:R-:W-:Y:S02]  /*41780*/  LOP3.LUT R48, R55, R48, RZ, 0x3c, !PT ;  /* 0x0000003037307212 */ /* 0x000fe400078e3cff */
[----:B------:R-:W-:Y:S02]  /*41790*/  LOP3.LUT R52, R38, R59, RZ, 0x3c, !PT ;  /* 0x0000003b26347212 */ /* 0x000fe400078e3cff */
[----:B------:R-:W-:Y:S02]  /*417a0*/  LOP3.LUT R59, R57, R38, R59, 0xf6, !PT ;  /* 0x00000026393b7212 */ /* 0x000fe400078ef63b */
[----:B------:R-:W-:Y:S02]  /*417b0*/  SHF.L.W.U32.HI R58, R49, 0x5, R49 ;  /* 0x00000005313a7819 */ /* 0x000fe40000010e31 */
[----:B------:R-:W-:-:S02]  /*417c0*/  LOP3.LUT R55, R57, R52, R56, 0x6c, !PT ;  /* 0x0000003439377212 */ /* 0x000fc400078e6c38 */
[----:B------:R-:W-:Y:S02]  /*417d0*/  LOP3.LUT R52, R57, R52, R56, 0x9c, !PT ;  /* 0x0000003439347212 */ /* 0x000fe400078e9c38 */
[----:B------:R-:W-:Y:S02]  /*417e0*/  LOP3.LUT R49, R59, R56, RZ, 0x3c, !PT ;  /* 0x000000383b317212 */ /* 0x000fe400078e3cff */
[----:B------:R-:W-:Y:S02]  /*417f0*/  LOP3.LUT R56, R43, UR31, RZ, 0x3c, !PT ;  /* 0x0000001f2b387c12 */ /* 0x000fe4000f8e3cff */
[----:B------:R-:W-:Y:S02]  /*41800*/  SHF.L.W.U32.HI R44, R44, 0x16, R44 ;  /* 0x000000162c2c7819 */ /* 0x000fe40000010e2c */
[----:B0-----:R-:W-:Y:S02]  /*41810*/  LOP3.LUT R5, R58, R5, RZ, 0x3c, !PT ;  /* 0x000000053a057212 */ /* 0x001fe400078e3cff */
[----:B------:R-:W-:-:S02]  /*41820*/  LOP3.LUT R43, R46, UR23, RZ, 0x3c, !PT ;  /* 0x000000172e2b7c12 */ /* 0x000fc4000f8e3cff */
[----:B------:R-:W-:Y:S02]  /*41830*/  LOP3.LUT R40, R40, UR11, RZ, 0x3c, !PT ;  /* 0x0000000b28287c12 */ /* 0x000fe4000f8e3cff */
[----:B------:R-:W-:Y:S02]  /*41840*/  LOP3.LUT R47, R47, R4, RZ, 0x3c, !PT ;  /* 0x000000042f2f7212 */ /* 0x000fe400078e3cff */
[----:B------:R-:W-:Y:S01]  /*41850*/  LOP3.LUT R44, R44, UR22, RZ, 0x3c, !PT ;  /* 0x000000162c2c7c12 */ /* 0x000fe2000f8e3cff */
[----:B------:R-:W0:Y:S01]  /*41860*/  LDCU.128 UR20, c[0x3][0x40] ;  /* 0x00c00800ff1477ac */ /* 0x000e220008000c00 */
[----:B------:R-:W-:Y:S02]  /*41870*/  LOP3.LUT R42, R42, UR30, RZ, 0x3c, !PT ;  /* 0x0000001e2a2a7c12 */ /* 0x000fe4000f8e3cff */
[--C-:B------:R-:W-:Y:S01]  /*41880*/  LOP3.LUT R4, R56, R43, R5.reuse, 0x78, !PT ;  /* 0x0000002b38047212 */ /* 0x100fe200078e7805 */
[----:B------:R-:W5:Y:S01]  /*41890*/  LDCU.128 UR28, c[0x3][0x60] ;  /* 0x00c00c00ff1c77ac */ /* 0x000f620008000c00 */
[----:B------:R-:W-:-:S02]  /*418a0*/  LOP3.LUT R59, R40, R56, R5, 0x1e, !PT ;  /* 0x00000038283b7212 */ /* 0x000fc400078e1e05 */
[----:B------:R-:W-:Y:S01]  /*418b0*/  LOP3.LUT R41, R41, UR10, RZ, 0x3c, !PT ;  /* 0x0000000a29297c12 */ /* 0x000fe2000f8e3cff */
[----:B------:R-:W5:Y:S01]  /*418c0*/  LDCU.128 UR8, c[0x3][0x20] ;  /* 0x00c00400ff0877ac */ /* 0x000f620008000c00 */
[--C-:B------:R-:W-:Y:S02]  /*418d0*/  LOP3.LUT R56, R42, R44, R47.reuse, 0x78, !PT ;  /* 0x0000002c2a387212 */ /* 0x100fe400078e782f */
        /* <DEDUP_REMOVED lines=9> */
[----:B------:R-:W-:-:S02]  /*41970*/  SHF.L.W.U32.HI R14, R14, 0xd, R14 ;  /* 0x0000000d0e0e7819 */ /* 0x000fc40000010e0e */
[----:B------:R-:W-:Y:S02]  /*41980*/  LOP3.LUT R51, R51, R48, RZ, 0x3c, !PT ;  /* 0x0000003033337212 */ /* 0x000fe400078e3cff */
[C---:B------:R-:W-:Y:S02]  /*41990*/  LOP3.LUT R5, R57.reuse, R42, R47, 0xf6, !PT ;  /* 0x0000002a39057212 */ /* 0x040fe400078ef62f */
[CCC-:B------:R-:W-:Y:S02]  /*419a0*/  LOP3.LUT R46, R57.reuse, R4.reuse, R56.reuse, 0x6c, !PT ;  /* 0x00000004392e7212 */ /* 0x1c0fe400078e6c38 */
[----:B------:R-:W-:Y:S01]  /*419b0*/  LOP3.LUT R47, R57, R4, R56, 0x9c, !PT ;  /* 0x00000004392f7212 */ /* 0x000fe200078e9c38 */
[----:B------:R-:W-:Y:S01]  /*419c0*/  IMAD.SHL.U32 R4, R14, 0x8, RZ ;  /* 0x000000080e047824 */ /* 0x000fe200078e00ff */
[----:B------:R-:W-:Y:S02]  /*419d0*/  SHF.L.W.U32.HI R58, R51, 0x3, R51 ;  /* 0x00000003333a7819 */ /* 0x000fe40000010e33 */
[----:B------:R-:W-:-:S02]  /*419e0*/  LOP3.LUT R51, R54, R53, RZ, 0x3c, !PT ;  /* 0x0000003536337212 */ /* 0x000fc400078e3cff */
[C---:B------:R-:W-:Y:S02]  /*419f0*/  LOP3.LUT R55, R58.reuse, R55, R4, 0x96, !PT ;  /* 0x000000373a377212 */ /* 0x040fe400078e9604 */
[----:B------:R-:W-:Y:S02]  /*41a00*/  LOP3.LUT R4, R58, R14, R53, 0x96, !PT ;  /* 0x0000000e3a047212 */ /* 0x000fe400078e9635 */
[----:B------:R-:W-:Y:S02]  /*41a10*/  LOP3.LUT R55, RZ, R55, RZ, 0x33, !PT ;  /* 0x00000037ff377212 */ /* 0x000fe400078e33ff */
[----:B------:R-:W-:Y:S02]  /*41a20*/  SHF.L.W.U32.HI R4, R4, 0x1, R4 ;  /* 0x0000000104047819 */ /* 0x000fe40000010e04 */
        /* <DEDUP_REMOVED lines=8> */
[----:B------:R-:W-:Y:S02]  /*41ab0*/  LOP3.LUT R50, R50, R11, RZ, 0x3c, !PT ;  /* 0x0000000b32327212 */ /* 0x000fe400078e3cff */
[----:B------:R-:W-:Y:S01]  /*41ac0*/  SHF.L.W.U32.HI R52, R52, 0x3, R52 ;  /* 0x0000000334347819 */ /* 0x000fe20000010e34 */
[----:B------:R-:W-:Y:S01]  /*41ad0*/  IMAD.SHL.U32 R27, R54, 0x8, RZ ;  /* 0x00000008361b7824 */ /* 0x000fe200078e00ff */
[----:B------:R-:W-:-:S02]  /*41ae0*/  SHF.L.W.U32.HI R50, R50, 0x3, R50 ;  /* 0x0000000332327819 */ /* 0x000fc40000010e32 */
[----:B------:R-:W-:Y:S02]  /*41af0*/  LOP3.LUT R39, R52, R39, R55, 0x96, !PT ;  /* 0x0000002734277212 */ /* 0x000fe400078e9637 */
[C---:B------:R-:W-:Y:S02]  /*41b00*/  LOP3.LUT R55, R50.reuse, R45, R27, 0x96, !PT ;  /* 0x0000002d32377212 */ /* 0x040fe400078e961b */
[----:B------:R-:W-:Y:S02]  /*41b10*/  LOP3.LUT R39, RZ, R39, RZ, 0x33, !PT ;  /* 0x00000027ff277212 */ /* 0x000fe400078e33ff */
[----:B------:R-:W-:Y:S02]  /*41b20*/  LOP3.LUT R49, R50, R54, R49, 0x96, !PT ;  /* 0x0000003632317212 */ /* 0x000fe400078e9631 */
[----:B------:R-:W-:Y:S02]  /*41b30*/  LOP3.LUT R55, RZ, R55, RZ, 0x33, !PT ;  /* 0x00000037ff377212 */ /* 0x000fe400078e33ff */
[----:B------:R-:W-:-:S02]  /*41b40*/  SHF.L.W.U32.HI R27, R39, 0x7, R39 ;  /* 0x00000007271b7819 */ /* 0x000fc40000010e27 */
[----:B------:R-:W-:Y:S02]  /*41b50*/  SHF.L.W.U32.HI R39, R49, 0x1, R49 ;  /* 0x0000000131277819 */ /* 0x000fe40000010e31 */
[----:B------:R-:W-:Y:S02]  /*41b60*/  SHF.L.W.U32.HI R49, R55, 0x7, R55 ;  /* 0x0000000737317819 */ /* 0x000fe40000010e37 */
[----:B------:R-:W-:Y:S02]  /*41b70*/  LOP3.LUT R48, R52, R53, R48, 0x96, !PT ;  /* 0x0000003534307212 */ /* 0x000fe400078e9630 */
[----:B------:R-:W-:Y:S02]  /*41b80*/  LOP3.LUT R44, R44, R41, RZ, 0x3c, !PT ;  /* 0x000000292c2c7212 */ /* 0x000fe400078e3cff */
[----:B------:R-:W-:Y:S02]  /*41b90*/  SHF.L.W.U32.HI R55, R30, 0xd, R30 ;  /* 0x0000000d1e377819 */ /* 0x000fe40000010e1e */
[----:B------:R-:W-:-:S02]  /*41ba0*/  SHF.L.W.U32.HI R48, R48, 0x1, R48 ;  /* 0x0000000130307819 */ /* 0x000fc40000010e30 */
[----:B------:R-:W-:Y:S01]  /*41bb0*/  SHF.L.W.U32.HI R59, R44, 0x3, R44 ;  /* 0x000000032c3b7819 */ /* 0x000fe20000010e2c */
[----:B------:R-:W-:Y:S01]  /*41bc0*/  IMAD.SHL.U32 R44, R55, 0x8, RZ ;  /* 0x00000008372c7824 */ /* 0x000fe200078e00ff */
[----:B------:R-:W-:Y:S01]  /*41bd0*/  SHF.L.W.U32.HI R38, R38, 0xd, R38 ;  /* 0x0000000d26267819 */ /* 0x000fe20000010e26 */
[----:B------:R-:W-:Y:S01]  /*41be0*/  IMAD.SHL.U32 R45, R48, 0x80, RZ ;  /* 0x00000080302d7824 */ /* 0x000fe200078e00ff */
[----:B------:R-:W-:Y:S02]  /*41bf0*/  LOP3.LUT R36, R36, R35, RZ, 0x3c, !PT ;  /* 0x0000002324247212 */ /* 0x000fe400078e3cff */
[----:B------:R-:W-:Y:S01]  /*41c00*/  LOP3.LUT R44, R59, R28, R44, 0x96, !PT ;  /* 0x0000001c3b2c7212 */ /* 0x000fe200078e962c */
[----:B------:R-:W-:Y:S01]  /*41c10*/  IMAD.SHL.U32 R28, R38, 0x8, RZ ;  /* 0x00000008261c7824 */ /* 0x000fe200078e00ff */
[----:B------:R-:W-:Y:S02]  /*41c20*/  SHF.L.W.U32.HI R57, R36, 0x3, R36 ;  /* 0x0000000324397819 */ /* 0x000fe40000010e24 */
[----:B------:R-:W-:Y:S01]  /*41c30*/  LOP3.LUT R45, R27, R45, R52, 0x96, !PT ;  /* 0x0000002d1b2d7212 */ /* 0x000fe200078e9634 */
[----:B------:R-:W-:Y:S01]  /*41c40*/  IMAD.SHL.U32 R52, R39, 0x80, RZ ;  /* 0x0000008027347824 */ /* 0x000fe200078e00ff */
[----:B------:R-:W-:-:S02]  /*41c50*/  LOP3.LUT R46, R57, R46, R28, 0x96, !PT ;  /* 0x0000002e392e7212 */ /* 0x000fc400078e961c */
[----:B------:R-:W-:Y:S02]  /*41c60*/  LOP3.LUT R47, R47, R56, RZ, 0x3c, !PT ;  /* 0x000000382f2f7212 */ /* 0x000fe400078e3cff */
[----:B------:R-:W-:Y:S02]  /*41c70*/  SHF.L.W.U32.HI R36, R37, 0xd, R37 ;  /* 0x0000000d25247819 */ /* 0x000fe40000010e25 */
[----:B------:R-:W-:Y:S02]  /*41c80*/  LOP3.LUT R29, R29, R6, RZ, 0x3c, !PT ;  /* 0x000000061d1d7212 */ /* 0x000fe400078e3cff */
[----:B------:R-:W-:Y:S01]  /*41c90*/  SHF.L.W.U32.HI R28, R42, 0xd, R42 ;  /* 0x0000000d2a1c7819 */ /* 0x000fe20000010e2a */
[----:B------:R-:W-:Y:S01]  /*41ca0*/  IMAD.SHL.U32 R37, R36, 0x8, RZ ;  /* 0x0000000824257824 */ /* 0x000fe200078e00ff */
[----:B------:R-:W-:Y:S02]  /*41cb0*/  LOP3.LUT R30, R49, R52, R50, 0x96, !PT ;  /* 0x00000034311e7212 */ /* 0x000fe400078e9632 */
[----:B------:R-:W-:-:S02]  /*41cc0*/  SHF.L.W.U32.HI R52, R47, 0x3, R47 ;  /* 0x000000032f347819 */ /* 0x000fc40000010e2f */
[----:B------:R-:W-:Y:S01]  /*41cd0*/  SHF.L.W.U32.HI R42, R29, 0x3, R29 ;  /* 0x000000031d2a7819 */ /* 0x000fe20000010e1d */
[----:B------:R-:W-:Y:S01]  /*41ce0*/  IMAD.SHL.U32 R29, R28, 0x8, RZ ;  /* 0x000000081c1d7824 */ /* 0x000fe200078e00ff */
        /* <DEDUP_REMOVED lines=12> */
[----:B------:R-:W-:-:S02]  /*41db0*/  SHF.L.W.U32.HI R50, R50, 0x1, R50 ;  /* 0x0000000132327819 */ /* 0x000fc40000010e32 */
[----:B------:R-:W-:Y:S02]  /*41dc0*/  LOP3.LUT R8, RZ, R8, RZ, 0x33, !PT ;  /* 0x00000008ff087212 */ /* 0x000fe400078e33ff */
[----:B------:R-:W-:Y:S01]  /*41dd0*/  LOP3.LUT R52, R51, R29, R52, 0x96, !PT ;  /* 0x0000001d33347212 */ /* 0x000fe200078e9634 */
[----:B------:R-:W-:Y:S01]  /*41de0*/  IMAD.SHL.U32 R37, R50, 0x80, RZ ;  /* 0x0000008032257824 */ /* 0x000fe200078e00ff */
[----:B------:R-:W-:Y:S02]  /*41df0*/  LOP3.LUT R29, R57, R38, R11, 0x96, !PT ;  /* 0x00000026391d7212 */ /* 0x000fe400078e960b */
[----:B------:R-:W-:Y:S02]  /*41e00*/  LOP3.LUT R44, RZ, R44, RZ, 0x33, !PT ;  /* 0x0000002cff2c7212 */ /* 0x000fe400078e33ff */
[----:B------:R-:W-:Y:S02]  /*41e10*/  SHF.L.W.U32.HI R43, R8, 0x7, R8 ;  /* 0x00000007082b7819 */ /* 0x000fe40000010e08 */
[----:B------:R-:W-:-:S02]  /*41e20*/  LOP3.LUT R36, R51, R56, R36, 0x96, !PT ;  /* 0x0000003833247212 */ /* 0x000fc400078e9624 */
[----:B------:R-:W-:Y:S02]  /*41e30*/  LOP3.LUT R8, RZ, R46, RZ, 0x33, !PT ;  /* 0x0000002eff087212 */ /* 0x000fe400078e33ff */
[----:B------:R-:W-:Y:S02]  /*41e40*/  SHF.L.W.U32.HI R29, R29, 0x1, R29 ;  /* 0x000000011d1d7819 */ /* 0x000fe40000010e1d */
[----:B------:R-:W-:Y:S02]  /*41e50*/  SHF.L.W.U32.HI R44, R44, 0x7, R44 ;  /* 0x000000072c2c7819 */ /* 0x000fe40000010e2c */
[----:B------:R-:W-:Y:S01]  /*41e60*/  LOP3.LUT R10, RZ, R10, RZ, 0x33, !PT ;  /* 0x0000000aff0a7212 */ /* 0x000fe200078e33ff */
[----:B------:R-:W-:Y:S01]  /*41e70*/  IMAD.SHL.U32 R35, R29, 0x80, RZ ;  /* 0x000000801d237824 */ /* 0x000fe200078e00ff */
[----:B------:R-:W-:Y:S02]  /*41e80*/  LOP3.LUT R41, R42, R28, R41, 0x96, !PT ;  /* 0x0000001c2a297212 */ /* 0x000fe400078e9629 */
[----:B------:R-:W-:-:S02]  /*41e90*/  LOP3.LUT R46, R61, R47, R6, 0x96, !PT ;  /* 0x0000002f3d2e7212 */ /* 0x000fc400078e9606 */
[----:B------:R-:W-:Y:S02]  /*41ea0*/  LOP3.LUT R53, R27, R48, R53, 0x96, !PT ;  /* 0x000000301b357212 */ /* 0x000fe400078e9635 */
[----:B------:R-:W-:Y:S02]  /*41eb0*/  SHF.L.W.U32.HI R36, R36, 0x5, R36 ;  /* 0x0000000524247819 */ /* 0x000fe40000010e24 */
[----:B------:R-:W-:Y:S02]  /*41ec0*/  SHF.L.W.U32.HI R6, R8, 0x7, R8 ;  /* 0x0000000708067819 */ /* 0x000fe40000010e08 */
[----:B------:R-:W-:Y:S02]  /*41ed0*/  LOP3.LUT R37, R44, R37, R59, 0x96, !PT ;  /* 0x000000252c257212 */ /* 0x000fe400078e963b */
[----:B------:R-:W-:Y:S02]  /*41ee0*/  SHF.L.W.U32.HI R8, R10, 0x7, R10 ;  /* 0x000000070a087819 */ /* 0x000fe40000010e0a */
[----:B------:R-:W-:-:S02]  /*41ef0*/  SHF.L.W.U32.HI R59, R41, 0x1, R41 ;  /* 0x00000001293b7819 */ /* 0x000fc40000010e29 */
[----:B------:R-:W-:Y:S02]  /*41f00*/  SHF.L.W.U32.HI R46, R46, 0x1, R46 ;  /* 0x000000012e2e7819 */ /* 0x000fe40000010e2e */
[----:B------:R-:W-:Y:S01]  /*41f10*/  SHF.L.W.U32.HI R10, R56, 0xd, R56 ;  /* 0x0000000d380a7819 */ /* 0x000fe20000010e38 */
[----:B------:R-:W-:Y:S01]  /*41f20*/  IMAD.SHL.U32 R11, R59, 0x80, RZ ;  /* 0x000000803b0b7824 */ /* 0x000fe200078e00ff */
[----:B------:R-:W-:Y:S01]  /*41f30*/  SHF.L.W.U32.HI R41, R53, 0x5, R53 ;  /* 0x0000000535297819 */ /* 0x000fe20000010e35 */
[----:B------:R-:W-:Y:S01]  /*41f40*/  IMAD.SHL.U32 R40, R46, 0x80, RZ ;  /* 0x000000802e287824 */ /* 0x000fe200078e00ff */
[----:B------:R-:W-:Y:S02]  /*41f50*/  SHF.L.W.U32.HI R36, R36, 0xd, R36 ;  /* 0x0000000d24247819 */ /* 0x000fe40000010e24 */
[C---:B------:R-:W-:Y:S02]  /*41f60*/  LOP3.LUT R38, R6.reuse, R29, R38, 0x96, !PT ;  /* 0x0000001d06267212 */ /* 0x040fe400078e9626 */
[----:B------:R-:W-:Y:S01]  /*41f70*/  LOP3.LUT R35, R6, R35, R57, 0x96, !PT ;  /* 0x0000002306237212 */ /* 0x000fe200078e9639 */
[----:B------:R-:W-:Y:S01]  /*41f80*/  IMAD.SHL.U32 R57, R10, 0x8, RZ ;  /* 0x000000080a397824 */ /* 0x000fe200078e00ff */
[----:B------:R-:W-:-:S02]  /*41f90*/  LOP3.LUT R53, R8, R46, R47, 0x96, !PT ;  /* 0x0000002e08357212 */ /* 0x000fc400078e962f */
[----:B------:R-:W-:Y:S01]  /*41fa0*/  SHF.L.W.U32.HI R47, R41, 0x3, R41 ;  /* 0x00000003292f7819 */ /* 0x000fe20000010e29 */
[----:B------:R-:W-:Y:S01]  /*41fb0*/  IMAD.SHL.U32 R41, R36, 0x8, RZ ;  /* 0x0000000824297824 */ /* 0x000fe200078e00ff */
[----:B------:R-:W-:Y:S02]  /*41fc0*/  SHF.L.W.U32.HI R46, R46, 0x3, R46 ;  /* 0x000000032e2e7819 */ /* 0x000fe40000010e2e */
[----:B------:R-:W-:Y:S02]  /*41fd0*/  SHF.L.W.U32.HI R38, R38, 0x5, R38 ;  /* 0x0000000526267819 */ /* 0x000fe40000010e26 */
[----:B------:R-:W-:Y:S02]  /*41fe0*/  LOP3.LUT R56, R46, R57, R48, 0x96, !PT ;  /* 0x000000392e387212 */ /* 0x000fe400078e9630 */
[----:B------:R-:W-:Y:S02]  /*41ff0*/  LOP3.LUT R11, R43, R11, R42, 0x96, !PT ;  /* 0x0000000b2b0b7212 */ /* 0x000fe400078e962a */
[----:B------:R-:W-:-:S02]  /*42000*/  LOP3.LUT R48, R47, R41, R38, 0x96, !PT ;  /* 0x000000292f307212 */ /* 0x000fc400078e9626 */
[C---:B------:R-:W-:Y:S02]  /*42010*/  LOP3.LUT R38, R49.reuse, R39, R54, 0x96, !PT ;  /* 0x0000002731267212 */ /* 0x040fe400078e9636 */
[----:B------:R-:W-:Y:S02]  /*42020*/  SHF.L.W.U32.HI R42, R49, 0xd, R49 ;  /* 0x0000000d312a7819 */ /* 0x000fe40000010e31 */
[----:B------:R-:W-:Y:S02]  /*42030*/  LOP3.LUT R28, R43, R59, R28, 0x96, !PT ;  /* 0x0000003b2b1c7212 */ /* 0x000fe400078e961c */
[----:B------:R-:W-:Y:S01]  /*42040*/  LOP3.LUT R49, R46, R10, R59, 0x96, !PT ;  /* 0x0000000a2e317212 */ /* 0x000fe200078e963b */
[----:B------:R-:W-:Y:S01]  /*42050*/  IMAD.SHL.U32 R57, R42, 0x8, RZ ;  /* 0x000000082a397824 */ /* 0x000fe200078e00ff */
        /* <DEDUP_REMOVED lines=11> */
[----:B------:R-:W-:Y:S01]  /*42110*/  SHF.L.W.U32.HI R46, R48, 0x7, R48 ;  /* 0x00000007302e7819 */ /* 0x000fe20000010e30 */
[----:B------:R-:W-:Y:S01]  /*42120*/  IMAD.SHL.U32 R48, R55, 0x80, RZ ;  /* 0x0000008037307824 */ /* 0x000fe200078e00ff */
        /* <DEDUP_REMOVED lines=19> */
[----:B------:R-:W-:Y:S02]  /*42260*/  LOP3.LUT R37, R57, R37, R44, 0x96, !PT ;  /* 0x0000002539257212 */ /* 0x000fe400078e962c */
[----:B------:R-:W-:Y:S02]  /*42270*/  SHF.L.W.U32.HI R14, R14, 0x5, R14 ;  /* 0x000000050e0e7819 */ /* 0x000fe40000010e0e */
[----:B------:R-:W-:Y:S02]  /*42280*/  SHF.L.W.U32.HI R37, R37, 0x16, R37 ;  /* 0x0000001625257819 */ /* 0x000fe40000010e25 */
[----:B------:R-:W-:Y:S02]  /*42290*/  LOP3.LUT R9, R40, R6, R9, 0x96, !PT ;  /* 0x0000000628097212 */ /* 0x000fe400078e9609 */
[----:B--2---:R-:W-:Y:S02]  /*422a0*/  LOP3.LUT R6, R43, UR33, RZ, 0x3c, !PT ;  /* 0x000000212b067c12 */ /* 0x004fe4000f8e3cff */
[----:B---3--:R-:W-:-:S02]  /*422b0*/  LOP3.LUT R43, R11, UR24, RZ, 0x3c, !PT ;  /* 0x000000180b2b7c12 */ /* 0x008fc4000f8e3cff */
[----:B------:R-:W-:Y:S02]  /*422c0*/  SHF.L.W.U32.HI R28, R28, 0x16, R28 ;  /* 0x000000161c1c7819 */ /* 0x000fe40000010e1c */
[----:B-1----:R-:W-:Y:S02]  /*422d0*/  LOP3.LUT R14, R14, UR4, RZ, 0x3c, !PT ;  /* 0x000000040e0e7c12 */ /* 0x002fe4000f8e3cff */
[----:B------:R-:W-:Y:S02]  /*422e0*/  LOP3.LUT R11, R37, UR32, RZ, 0x3c, !PT ;  /* 0x00000020250b7c12 */ /* 0x000fe4000f8e3cff */
[----:B------:R-:W-:Y:S02]  /*422f0*/  SHF.L.W.U32.HI R59, R30, 0x16, R30 ;  /* 0x000000161e3b7819 */ /* 0x000fe40000010e1e */
[----:B------:R-:W-:Y:S02]  /*42300*/  SHF.L.W.U32.HI R9, R9, 0x16, R9 ;  /* 0x0000001609097819 */ /* 0x000fe40000010e09 */
[----:B----4-:R-:W-:-:S02]  /*42310*/  LOP3.LUT R37, R28, UR12, RZ, 0x3c, !PT ;  /* 0x0000000c1c257c12 */ /* 0x010fc4000f8e3cff */
[-C--:B------:R-:W-:Y:S02]  /*42320*/  LOP3.LUT R28, R11, R43.reuse, R14, 0x78, !PT ;  /* 0x0000002b0b1c7212 */ /* 0x080fe400078e780e */
[----:B------:R-:W-:Y:S02]  /*42330*/  LOP3.LUT R59, R59, UR5, RZ, 0x3c, !PT ;  /* 0x000000053b3b7c12 */ /* 0x000fe4000f8e3cff */
[----:B------:R-:W-:Y:S02]  /*42340*/  LOP3.LUT R30, R9, UR25, RZ, 0x3c, !PT ;  /* 0x00000019091e7c12 */ /* 0x000fe4000f8e3cff */
[----:B------:R-:W-:Y:S02]  /*42350*/  LOP3.LUT R43, R28, R43, R37, 0x96, !PT ;  /* 0x0000002b1c2b7212 */ /* 0x000fe400078e9625 */
[----:B------:R-:W-:Y:S02]  /*42360*/  LOP3.LUT R9, R4, UR13, RZ, 0x3c, !PT ;  /* 0x0000000d04097c12 */ /* 0x000fe4000f8e3cff */
[----:B------:R-:W-:-:S02]  /*42370*/  LOP3.LUT R48, R6, R30, R59, 0x78, !PT ;  /* 0x0000001e06307212 */ /* 0x000fc400078e783b */
[--C-:B------:R-:W-:Y:S02]  /*42380*/  LOP3.LUT R11, R37, R11, R14.reuse, 0x1e, !PT ;  /* 0x0000000b250b7212 */ /* 0x100fe400078e1e0e */
[----:B------:R-:W-:Y:S02]  /*42390*/  LOP3.LUT R4, R43, R14, RZ, 0x3c, !PT ;  /* 0x0000000e2b047212 */ /* 0x000fe400078e3cff */
[----:B------:R-:W-:Y:S02]  /*423a0*/  LOP3.LUT R37, R9, R6, R59, 0x1e, !PT ;  /* 0x0000000609257212 */ /* 0x000fe400078e1e3b */
[----:B------:R-:W-:Y:S02]  /*423b0*/  LOP3.LUT R6, R48, R30, R9, 0x96, !PT ;  /* 0x0000001e30067212 */ /* 0x000fe400078e9609 */
[C---:B------:R-:W-:Y:S02]  /*423c0*/  LOP3.LUT R61, R11.reuse, R43, R14, 0xf6, !PT ;  /* 0x0000002b0b3d7212 */ /* 0x040fe400078ef60e */
[----:B------:R-:W-:-:S02]  /*423d0*/  LOP3.LUT R9, R11, R4, R28, 0x6c, !PT ;  /* 0x000000040b097212 */ /* 0x000fc400078e6c1c */
[----:B------:R-:W-:Y:S02]  /*423e0*/  LOP3.LUT R11, R11, R4, R28, 0x9c, !PT ;  /* 0x000000040b0b7212 */ /* 0x000fe400078e9c1c */
[----:B------:R-:W-:Y:S02]  /*423f0*/  LOP3.LUT R4, R6, R59, RZ, 0x3c, !PT ;  /* 0x0000003b06047212 */ /* 0x000fe400078e3cff */
[----:B------:R-:W-:Y:S02]  /*42400*/  LOP3.LUT R14, R61, R28, RZ, 0x3c, !PT ;  /* 0x0000001c3d0e7212 */ /* 0x000fe400078e3cff */
[----:B------:R-:W-:Y:S02]  /*42410*/  SHF.L.W.U32.HI R61, R38, 0x5, R38 ;  /* 0x00000005263d7819 */ /* 0x000fe40000010e26 */
[C---:B------:R-:W-:Y:S02]  /*42420*/  LOP3.LUT R59, R37.reuse, R6, R59, 0xf6, !PT ;  /* 0x00000006253b7212 */ /* 0x040fe400078ef63b */
[----:B------:R-:W-:-:S02]  /*42430*/  LOP3.LUT R28, R37, R4, R48, 0x6c, !PT ;  /* 0x00000004251c7212 */ /* 0x000fc400078e6c30 */
[----:B------:R-:W-:Y:S02]  /*42440*/  LOP3.LUT R30, R5, R49, R10, 0x96, !PT ;  /* 0x00000031051e7212 */ /* 0x000fe400078e960a */
[----:B------:R-:W-:Y:S02]  /*42450*/  LOP3.LUT R37, R37, R4, R48, 0x9c, !PT ;  /* 0x0000000425257212 */ /* 0x000fe400078e9c30 */
[----:B------:R-:W-:Y:S02]  /*42460*/  LOP3.LUT R10, R5, UR14, RZ, 0x3c, !PT ;  /* 0x0000000e050a7c12 */ /* 0x000fe4000f8e3cff */
[----:B------:R-:W-:Y:S01]  /*42470*/  LOP3.LUT R38, R8, UR34, RZ, 0x3c, !PT ;  /* 0x0000002208267c12 */ /* 0x000fe2000f8e3cff */
[----:B------:R-:W1:Y:S01]  /*42480*/  LDC.64 R4, c[0x3][RZ] ;  /* 0x00c00000ff047b82 */ /* 0x000e620000000a00 */
[----:B------:R-:W-:Y:S02]  /*42490*/  LOP3.LUT R61, R61, UR6, RZ, 0x3c, !PT ;  /* 0x000000063d3d7c12 */ /* 0x000fe4000f8e3cff */
[----:B------:R-:W-:-:S02]  /*424a0*/  LOP3.LUT R8, R40, UR26, RZ, 0x3c, !PT ;  /* 0x0000001a28087c12 */ /* 0x000fc4000f8e3cff */
[----:B------:R-:W-:Y:S02]  /*424b0*/  LOP3.LUT R44, R40, R56, R47, 0x96, !PT ;  /* 0x00000038282c7212 */ /* 0x000fe400078e962f */
[--C-:B------:R-:W-:Y:S02]  /*424c0*/  LOP3.LUT R47, R38, R8, R61.reuse, 0x78, !PT ;  /* 0x00000008262f7212 */ /* 0x100fe400078e783d */
[----:B------:R-:W-:Y:S02]  /*424d0*/  LOP3.LUT R40, R10, R38, R61, 0x1e, !PT ;  /* 0x000000260a287212 */ /* 0x000fe400078e1e3d */
[----:B------:R-:W-:Y:S02]  /*424e0*/  LOP3.LUT R8, R47, R8, R10, 0x96, !PT ;  /* 0x000000082f087212 */ /* 0x000fe400078e960a */
[----:B------:R-:W-:Y:S02]  /*424f0*/  LOP3.LUT R38, R59, R48, RZ, 0x3c, !PT ;  /* 0x000000303b267212 */ /* 0x000fe400078e3cff */
[----:B------:R-:W-:-:S02]  /*42500*/  LOP3.LUT R58, R8, R61, RZ, 0x3c, !PT ;  /* 0x0000003d083a7212 */ /* 0x000fc400078e3cff */
[C---:B------:R-:W-:Y:S02]  /*42510*/  LOP3.LUT R48, R40.reuse, R8, R61, 0xf6, !PT ;  /* 0x0000000828307212 */ /* 0x040fe400078ef63d */
[C-C-:B------:R-:W-:Y:S02]  /*42520*/  LOP3.LUT R10, R40.reuse, R58, R47.reuse, 0x6c, !PT ;  /* 0x0000003a280a7212 */ /* 0x140fe400078e6c2f */
[----:B------:R-:W-:Y:S02]  /*42530*/  LOP3.LUT R42, R57, R54, R42, 0x96, !PT ;  /* 0x00000036392a7212 */ /* 0x000fe400078e962a */
[----:B------:R-:W-:Y:S02]  /*42540*/  LOP3.LUT R40, R40, R58, R47, 0x9c, !PT ;  /* 0x0000003a28287212 */ /* 0x000fe400078e9c2f */
[----:B------:R-:W-:Y:S02]  /*42550*/  LOP3.LUT R58, R46, R55, R36, 0x96, !PT ;  /* 0x000000372e3a7212 */ /* 0x000fe400078e9624 */
[----:B------:R-:W-:-:S02]  /*42560*/  SHF.L.W.U32.HI R36, R41, 0x5, R41 ;  /* 0x0000000529247819 */ /* 0x000fc40000010e29 */
[----:B------:R-:W-:Y:S02]  /*42570*/  SHF.L.W.U32.HI R35, R35, 0x16, R35 ;  /* 0x0000001623237819 */ /* 0x000fe40000010e23 */
[----:B------:R-:W-:Y:S02]  /*42580*/  SHF.L.W.U32.HI R42, R42, 0x5, R42 ;  /* 0x000000052a2a7819 */ /* 0x000fe40000010e2a */
[----:B-1----:R-:W-:Y:S02]  /*42590*/  LOP3.LUT R5, R36, 0x2, R5, 0x96, !PT ;  /* 0x0000000224057812 */ /* 0x002fe400078e9605 */
[----:B------:R-:W-:Y:S02]  /*425a0*/  SHF.L.W.U32.HI R30, R30, 0x5, R30 ;  /* 0x000000051e1e7819 */ /* 0x000fe40000010e1e */
[----:B0-----:R-:W-:Y:S02]  /*425b0*/  LOP3.LUT R35, R35, UR21, RZ, 0x3c, !PT ;  /* 0x0000001523237c12 */ /* 0x001fe4000f8e3cff */
[----:B-----5:R-:W-:-:S02]  /*425c0*/  LOP3.LUT R36, R42, UR29, RZ, 0x3c, !PT ;  /* 0x0000001d2a247c12 */ /* 0x020fc4000f8e3cff */
[----:B------:R-:W-:Y:S02]  /*425d0*/  LOP3.LUT R30, R30, UR9, RZ, 0x3c, !PT ;  /* 0x000000091e1e7c12 */ /* 0x000fe4000f8e3cff */
[-CC-:B------:R-:W-:Y:S02]  /*425e0*/  LOP3.LUT R42, R36, R35.reuse, R5.reuse, 0x78, !PT ;  /* 0x00000023242a7212 */ /* 0x180fe400078e7805 */
[----:B------:R-:W-:Y:S02]  /*425f0*/  SHF.L.W.U32.HI R41, R58, 0x5, R58 ;  /* 0x000000053a297819 */ /* 0x000fe40000010e3a */
[----:B------:R-:W-:Y:S02]  /*42600*/  SHF.L.W.U32.HI R44, R44, 0x5, R44 ;  /* 0x000000052c2c7819 */ /* 0x000fe40000010e2c */
[----:B------:R-:W-:Y:S02]  /*42610*/  LOP3.LUT R59, R30, R36, R5, 0x1e, !PT ;  /* 0x000000241e3b7212 */ /* 0x000fe400078e1e05 */
[----:B------:R-:W-:-:S02]  /*42620*/  LOP3.LUT R30, R42, R35, R30, 0x96, !PT ;  /* 0x000000232a1e7212 */ /* 0x000fc400078e961e */
[----:B------:R-:W-:Y:S02]  /*42630*/  LOP3.LUT R4, R41, R4, RZ, 0x3c, !PT ;  /* 0x0000000429047212 */ /* 0x000fe400078e3cff */
[----:B------:R-:W-:Y:S02]  /*42640*/  LOP3.LUT R35, R27, UR28, RZ, 0x3c, !PT ;  /* 0x0000001c1b237c12 */ /* 0x000fe4000f8e3cff */
[----:B------:R-:W-:Y:S02]  /*42650*/  LOP3.LUT R44, R44, UR20, RZ, 0x3c, !PT ;  /* 0x000000142c2c7c12 */ /* 0x000fe4000f8e3cff */
[----:B------:R-:W-:Y:S02]  /*42660*/  LOP3.LUT R29, R29, UR8, RZ, 0x3c, !PT ;  /* 0x000000081d1d7c12 */ /* 0x000fe4000f8e3cff */
[--C-:B------:R-:W-:Y:S02]  /*42670*/  LOP3.LUT R27, R35, R44, R4.reuse, 0x78, !PT ;  /* 0x0000002c231b7212 */ /* 0x100fe400078e7804 */
[----:B------:R-:W-:-:S02]  /*42680*/  LOP3.LUT R58, R29, R35, R4, 0x1e, !PT ;  /* 0x000000231d3a7212 */ /* 0x000fc400078e1e04 */
[----:B------:R-:W-:Y:S02]  /*42690*/  LOP3.LUT R35, R27, R44, R29, 0x96, !PT ;  /* 0x0000002c1b237212 */ /* 0x000fe400078e961d */
[----:B------:R-:W-:Y:S02]  /*426a0*/  LOP3.LUT R36, R30, R5, RZ, 0x3c, !PT ;  /* 0x000000051e247212 */ /* 0x000fe400078e3cff */
[C---:B------:R-:W-:Y:S02]  /*426b0*/  LOP3.LUT R29, R59.reuse, R30, R5, 0xf6, !PT ;  /* 0x0000001e3b1d7212 */ /* 0x040fe400078ef605 */
[CCC-:B------:R-:W-:Y:S02]  /*426c0*/  LOP3.LUT R41, R59.reuse, R36.reuse, R42.reuse, 0x6c, !PT ;  /* 0x000000243b297212 */ /* 0x1c0fe400078e6c2a */
[----:B------:R-:W-:Y:S02]  /*426d0*/  LOP3.LUT R36, R59, R36, R42, 0x9c, !PT ;  /* 0x000000243b247212 */ /* 0x000fe400078e9c2a */
[----:B------:R-:W-:-:S02]  /*426e0*/  LOP3.LUT R29, R29, R42, RZ, 0x3c, !PT ;  /* 0x0000002a1d1d7212 */ /* 0x000fc400078e3cff */
[----:B------:R-:W-:Y:S02]  /*426f0*/  LOP3.LUT R42, R35, R4, RZ, 0x3c, !PT ;  /* 0x00000004232a7212 */ /* 0x000fe400078e3cff */
[C---:B------:R-:W-:Y:S02]  /*42700*/  LOP3.LUT R4, R58.reuse, R35, R4, 0xf6, !PT ;  /* 0x000000233a047212 */ /* 0x040fe400078ef604 */
[CCC-:B------:R-:W-:Y:S02]  /*42710*/  LOP3.LUT R44, R58.reuse, R42.reuse, R27.reuse, 0x6c, !PT ;  /* 0x0000002a3a2c7212 */ /* 0x1c0fe400078e6c1b */
[----:B------:R-:W-:Y:S02]  /*42720*/  LOP3.LUT R42, R58, R42, R27, 0x9c, !PT ;  /* 0x0000002a3a2a7212 */ /* 0x000fe400078e9c1b */
[----:B------:R-:W-:Y:S02]  /*42730*/  LOP3.LUT R27, R4, R27, RZ, 0x3c, !PT ;  /* 0x0000001b041b7212 */ /* 0x000fe400078e3cff */
[----:B------:R-:W-:Y:S01]  /*42740*/  SHF.L.W.U32.HI R45, R45, 0x16, R45 ;  /* 0x000000162d2d7819 */ /* 0x000fe20000010e2d */
[----:B------:R-:W0:Y:S01]  /*42750*/  LDC.64 R4, c[0x3][0x8] ;  /* 0x00c00200ff047b82 */ /* 0x000e220000000a00 */
[----:B------:R-:W-:Y:S01]  /*42760*/  LOP3.LUT R46, R46, UR7, RZ, 0x3c, !PT ;  /* 0x000000072e2e7c12 */ /* 0x000fe2000f8e3cff */
[----:B------:R-:W1:Y:S01]  /*42770*/  LDCU.128 UR4, c[0x3][0x10] ;  /* 0x00c00200ff0477ac */ /* 0x000e620008000c00 */
[----:B------:R-:W-:-:S02]  /*42780*/  LOP3.LUT R58, R45, UR27, RZ, 0x3c, !PT ;  /* 0x0000001b2d3a7c12 */ /* 0x000fc4000f8e3cff */
[----:B------:R-:W-:Y:S01]  /*42790*/  LOP3.LUT R59, R57, UR35, RZ, 0x3c, !PT ;  /* 0x00000023393b7c12 */ /* 0x000fe2000f8e3cff */
[----:B------:R-:W2:Y:S01]  /*427a0*/  LDCU.128 UR32, c[0x3][0x70] ;  /* 0x00c00e00ff2077ac */ /* 0x000ea20008000c00 */
[----:B------:R-:W-:Y:S02]  /*427b0*/  LOP3.LUT R45, R39, UR15, RZ, 0x3c, !PT ;  /* 0x0000000f272d7c12 */ /* 0x000fe4000f8e3cff */
[-CC-:B------:R-:W-:Y:S01]  /*427c0*/  LOP3.LUT R57, R59, R58.reuse, R46.reuse, 0x78, !PT ;  /* 0x0000003a3b397212 */ /* 0x180fe200078e782e */
[----:B------:R-:W3:Y:S01]  /*427d0*/  LDCU.128 UR24, c[0x3][0x50] ;  /* 0x00c00a00ff1877ac */ /* 0x000ee20008000c00 */
[----:B------:R-:W-:Y:S02]  /*427e0*/  LOP3.LUT R47, R48, R47, RZ, 0x3c, !PT ;  /* 0x0000002f302f7212 */ /* 0x000fe400078e3cff */
[----:B------:R-:W-:Y:S01]  /*427f0*/  LOP3.LUT R39, R57, R58, R45, 0x96, !PT ;  /* 0x0000003a39277212 */ /* 0x000fe200078e962d */
[----:B------:R-:W4:Y:S01]  /*42800*/  LDCU.128 UR12, c[0x3][0x30] ;  /* 0x00c00600ff0c77ac */ /* 0x000f220008000c00 */
[----:B------:R-:W-:-:S02]  /*42810*/  LOP3.LUT R58, R45, R59, R46, 0x1e, !PT ;  /* 0x0000003b2d3a7212 */ /* 0x000fc400078e1e2e */
[----:B------:R-:W-:Y:S02]  /*42820*/  LOP3.LUT R45, R39, R46, RZ, 0x3c, !PT ;  /* 0x0000002e272d7212 */ /* 0x000fe400078e3cff */
[C---:B------:R-:W-:Y:S02]  /*42830*/  LOP3.LUT R46, R58.reuse, R39, R46, 0xf6, !PT ;  /* 0x000000273a2e7212 */ /* 0x040fe400078ef62e */
[CCC-:B------:R-:W-:Y:S02]  /*42840*/  LOP3.LUT R48, R58.reuse, R45.reuse, R57.reuse, 0x6c, !PT ;  /* 0x0000002d3a307212 */ /* 0x1c0fe400078e6c39 */
[----:B------:R-:W-:Y:S02]  /*42850*/  LOP3.LUT R45, R58, R45, R57, 0x9c, !PT ;  /* 0x0000002d3a2d7212 */ /* 0x000fe400078e9c39 */
[----:B------:R-:W-:Y:S02]  /*42860*/  SHF.L.W.U32.HI R52, R52, 0x16, R52 ;  /* 0x0000001634347819 */ /* 0x000fe40000010e34 */
[----:B------:R-:W-:-:S02]  /*42870*/  SHF.L.W.U32.HI R58, R53, 0x5, R53 ;  /* 0x00000005353a7819 */ /* 0x000fc40000010e35 */
[----:B0-----:R-:W-:Y:S02]  /*42880*/  LOP3.LUT R4, R55, R4, RZ, 0x3c, !PT ;  /* 0x0000000437047212 */ /* 0x001fe400078e3cff */
[----:B------:R-:W-:Y:S02]  /*42890*/  LOP3.LUT R53, R52, UR22, RZ, 0x3c, !PT ;  /* 0x0000001634357c12 */ /* 0x000fe4000f8e3cff */
[----:B------:R-:W-:Y:S02]  /*428a0*/  LOP3.LUT R52, R54, UR30, RZ, 0x3c, !PT ;  /* 0x0000001e36347c12 */ /* 0x000fe4000f8e3cff */
[----:B------:R-:W-:Y:S02]  /*428b0*/  LOP3.LUT R55, R58, R5, RZ, 0x3c, !PT ;  /* 0x000000053a377212 */ /* 0x000fe400078e3cff */
[----:B------:R-:W-:Y:S02]  /*428c0*/  LOP3.LUT R5, R50, UR10, RZ, 0x3c, !PT ;  /* 0x0000000a32057c12 */ /* 0x000fe4000f8e3cff */
[----:B------:R-:W-:Y:S01]  /*428d0*/  LOP3.LUT R50, R56, UR23, RZ, 0x3c, !PT ;  /* 0x0000001738327c12 */ /* 0x000fe2000f8e3cff */
[----:B------:R-:W0:Y:S01]  /*428e0*/  LDCU.128 UR20, c[0x3][0x40] ;  /* 0x00c00800ff1477ac */ /* 0x000e220008000c00 */
[----:B------:R-:W-:-:S02]  /*428f0*/  LOP3.LUT R58, R51, UR31, RZ, 0x3c, !PT ;  /* 0x0000001f333a7c12 */ /* 0x000fc4000f8e3cff */
[-CC-:B------:R-:W-:Y:S01]  /*42900*/  LOP3.LUT R54, R52, R53.reuse, R4.reuse, 0x78, !PT ;  /* 0x0000003534367212 */ /* 0x180fe200078e7804 */
[----:B------:R-:W5:Y:S01]  /*42910*/  LDCU.128 UR28, c[0x3][0x60] ;  /* 0x00c00c00ff1c77ac */ /* 0x000f620008000c00 */
[----:B------:R-:W-:Y:S02]  /*42920*/  LOP3.LUT R49, R49, UR11, RZ, 0x3c, !PT ;  /* 0x0000000b31317c12 */ /* 0x000fe4000f8e3cff */
[----:B------:R-:W-:Y:S01]  /*42930*/  LOP3.LUT R56, R58, R50, R55, 0x78, !PT ;  /* 0x000000323a387212 */ /* 0x000fe200078e7837 */
[----:B------:R-:W5:Y:S01]  /*42940*/  LDCU.128 UR8, c[0x3][0x20] ;  /* 0x00c00400ff0877ac */ /* 0x000f620008000c00 */
[----:B------:R-:W-:Y:S02]  /*42950*/  LOP3.LUT R51, R5, R52, R4, 0x1e, !PT ;  /* 0x0000003405337212 */ /* 0x000fe400078e1e04 */
[----:B------:R-:W-:Y:S02]  /*42960*/  LOP3.LUT R5, R54, R53, R5, 0x96, !PT ;  /* 0x0000003536057212 */ /* 0x000fe400078e9605 */
[----:B------:R-:W-:-:S02]  /*42970*/  LOP3.LUT R50, R56, R50, R49, 0x96, !PT ;  /* 0x0000003238327212 */ /* 0x000fc400078e9631 */
[----:B------:R-:W-:Y:S02]  /*42980*/  LOP3.LUT R53, R5, R4, RZ, 0x3c, !PT ;  /* 0x0000000405357212 */ /* 0x000fe400078e3cff */
[----:B------:R-:W-:Y:S02]  /*42990*/  LOP3.LUT R46, R46, R57, RZ, 0x3c, !PT ;  /* 0x000000392e2e7212 */ /* 0x000fe400078e3cff */
[----:B------:R-:W-:Y:S02]  /*429a0*/  LOP3.LUT R57, R49, R58, R55, 0x1e, !PT ;  /* 0x0000003a31397212 */ /* 0x000fe400078e1e37 */
[----:B------:R-:W-:Y:S02]  /*429b0*/  LOP3.LUT R52, R50, R55, RZ, 0x3c, !PT ;  /* 0x0000003732347212 */ /* 0x000fe400078e3cff */
[----:B------:R-:W-:Y:S02]  /*429c0*/  SHF.L.W.U32.HI R43, R43, 0xd, R43 ;  /* 0x0000000d2b2b7819 */ /* 0x000fe40000010e2b */
[----:B------:R-:W-:-:S02]  /*429d0*/  LOP3.LUT R49, R51, R53, R54, 0x6c, !PT ;  /* 0x0000003533317212 */ /* 0x000fc400078e6c36 */
[----:B------:R-:W-:Y:S02]  /*429e0*/  LOP3.LUT R40, R40, R47, RZ, 0x3c, !PT ;  /* 0x0000002f28287212 */ /* 0x000fe400078e3cff */
[----:B------:R-:W-:Y:S01]  /*429f0*/  LOP3.LUT R59, R51, R5, R4, 0xf6, !PT ;  /* 0x00000005333b7212 */ /* 0x000fe200078ef604 */
[----:B------:R-:W-:Y:S01]  /*42a00*/  IMAD.SHL.U32 R4, R43, 0x8, RZ ;  /* 0x000000082b047824 */ /* 0x000fe200078e00ff */
[----:B------:R-:W-:Y:S02]  /*42a10*/  LOP3.LUT R53, R51, R53, R54, 0x9c, !PT ;  /* 0x0000003533357212 */ /* 0x000fe400078e9c36 */
[C-C-:B------:R-:W-:Y:S02]  /*42a20*/  LOP3.LUT R51, R57.reuse, R52, R56.reuse, 0x6c, !PT ;  /* 0x0000003439337212 */ /* 0x140fe400078e6c38 */
[C---:B------:R-:W-:Y:S02]  /*42a30*/  LOP3.LUT R55, R57.reuse, R50, R55, 0xf6, !PT ;  /* 0x0000003239377212 */ /* 0x040fe400078ef637 */
[----:B------:R-:W-:-:S02]  /*42a40*/  LOP3.LUT R52, R57, R52, R56, 0x9c, !PT ;  /* 0x0000003439347212 */ /* 0x000fc400078e9c38 */
[----:B------:R-:W-:Y:S02]  /*42a50*/  SHF.L.W.U32.HI R57, R40, 0x3, R40 ;  /* 0x0000000328397819 */ /* 0x000fe40000010e28 */
[----:B------:R-:W-:Y:S02]  /*42a60*/  LOP3.LUT R55, R55, R56, RZ, 0x3c, !PT ;  /* 0x0000003837377212 */ /* 0x000fe400078e3cff */
[C---:B------:R-:W-:Y:S02]  /*42a70*/  LOP3.LUT R40, R57.reuse, R48, R4, 0x96, !PT ;  /* 0x0000003039287212 */ /* 0x040fe400078e9604 */
[----:B------:R-:W-:Y:S02]  /*42a80*/  LOP3.LUT R4, R57, R43, R38, 0x96, !PT ;  /* 0x0000002b39047212 */ /* 0x000fe400078e9626 */
[----:B------:R-:W-:Y:S02]  /*42a90*/  LOP3.LUT R40, RZ, R40, RZ, 0x33, !PT ;  /* 0x00000028ff287212 */ /* 0x000fe400078e33ff */
[----:B------:R-:W-:-:S02]  /*42aa0*/  SHF.L.W.U32.HI R4, R4, 0x1, R4 ;  /* 0x0000000104047819 */ /* 0x000fc40000010e04 */
[----:B------:R-:W-:Y:S02]  /*42ab0*/  LOP3.LUT R48, R37, R38, RZ, 0x3c, !PT ;  /* 0x0000002625307212 */ /* 0x000fe400078e3cff */
[----:B------:R-:W-:Y:S01]  /*42ac0*/  SHF.L.W.U32.HI R38, R40, 0x7, R40 ;  /* 0x0000000728267819 */ /* 0x000fe20000010e28 */
[----:B------:R-:W-:Y:S01]  /*42ad0*/  IMAD.SHL.U32 R40, R4, 0x80, RZ ;  /* 0x0000008004287824 */ /* 0x000fe200078e00ff */
[----:B------:R-:W-:Y:S02]  /*42ae0*/  SHF.L.W.U32.HI R56, R6, 0xd, R6 ;  /* 0x0000000d06387819 */ /* 0x000fe40000010e06 */
[----:B------:R-:W-:Y:S02]  /*42af0*/  LOP3.LUT R45, R45, R46, RZ, 0x3c, !PT ;  /* 0x0000002e2d2d7212 */ /* 0x000fe400078e3cff */
[----:B------:R-:W-:Y:S01]  /*42b00*/  LOP3.LUT R40, R38, R40, R57, 0x96, !PT ;  /* 0x0000002826287212 */ /* 0x000fe200078e9639 */
[----:B------:R-:W-:Y:S01]  /*42b10*/  IMAD.SHL.U32 R6, R56, 0x8, RZ ;  /* 0x0000000838067824 */ /* 0x000fe200078e00ff */
[----:B------:R-:W-:-:S02]  /*42b20*/  SHF.L.W.U32.HI R57, R45, 0x3, R45 ;  /* 0x000000032d397819 */ /* 0x000fc40000010e2d */
[----:B------:R-:W-:Y:S02]  /*42b30*/  LOP3.LUT R42, R42, R27, RZ, 0x3c, !PT ;  /* 0x0000001b2a2a7212 */ /* 0x000fe400078e3cff */
[----:B------:R-:W-:Y:S02]  /*42b40*/  SHF.L.W.U32.HI R45, R8, 0xd, R8 ;  /* 0x0000000d082d7819 */ /* 0x000fe40000010e08 */
[----:B------:R-:W-:Y:S02]  /*42b50*/  LOP3.LUT R6, R57, R44, R6, 0x96, !PT ;  /* 0x0000002c39067212 */ /* 0x000fe400078e9606 */
[----:B------:R-:W-:Y:S01]  /*42b60*/  SHF.L.W.U32.HI R58, R42, 0x3, R42 ;  /* 0x000000032a3a7819 */ /* 0x000fe20000010e2a */
[----:B------:R-:W-:Y:S01]  /*42b70*/  IMAD.SHL.U32 R8, R45, 0x8, RZ ;  /* 0x000000082d087824 */ /* 0x000fe200078e00ff */
[----:B------:R-:W-:Y:S02]  /*42b80*/  LOP3.LUT R6, RZ, R6, RZ, 0x33, !PT ;  /* 0x00000006ff067212 */ /* 0x000fe400078e33ff */
[----:B------:R-:W-:-:S02]  /*42b90*/  LOP3.LUT R46, R58, R45, R46, 0x96, !PT ;  /* 0x0000002d3a2e7212 */ /* 0x000fc400078e962e */
[----:B------:R-:W-:Y:S02]  /*42ba0*/  LOP3.LUT R41, R58, R41, R8, 0x96, !PT ;  /* 0x000000293a297212 */ /* 0x000fe400078e9608 */
[----:B------:R-:W-:Y:S02]  /*42bb0*/  SHF.L.W.U32.HI R37, R6, 0x7, R6 ;  /* 0x0000000706257819 */ /* 0x000fe40000010e06 */
[----:B------:R-:W-:Y:S02]  /*42bc0*/  SHF.L.W.U32.HI R6, R46, 0x1, R46 ;  /* 0x000000012e067819 */ /* 0x000fe40000010e2e */
[----:B------:R-:W-:Y:S02]  /*42bd0*/  LOP3.LUT R41, RZ, R41, RZ, 0x33, !PT ;  /* 0x00000029ff297212 */ /* 0x000fe400078e33ff */
[----:B------:R-:W-:Y:S01]  /*42be0*/  SHF.L.W.U32.HI R44, R30, 0xd, R30 ;  /* 0x0000000d1e2c7819 */ /* 0x000fe20000010e1e */
[----:B------:R-:W-:Y:S01]  /*42bf0*/  IMAD.SHL.U32 R46, R6, 0x80, RZ ;  /* 0x00000080062e7824 */ /* 0x000fe200078e00ff */
[----:B------:R-:W-:-:S02]  /*42c00*/  SHF.L.W.U32.HI R41, R41, 0x7, R41 ;  /* 0x0000000729297819 */ /* 0x000fc40000010e29 */
[----:B------:R-:W-:Y:S02]  /*42c10*/  LOP3.LUT R47, R57, R56, R47, 0x96, !PT ;  /* 0x00000038392f7212 */ /* 0x000fe400078e962f */
[----:B------:R-:W-:Y:S02]  /*42c20*/  LOP3.LUT R52, R52, R55, RZ, 0x3c, !PT ;  /* 0x0000003734347212 */ /* 0x000fe400078e3cff */
[----:B------:R-:W-:Y:S01]  /*42c30*/  LOP3.LUT R30, R41, R46, R58, 0x96, !PT ;  /* 0x0000002e291e7212 */ /* 0x000fe200078e963a */
[----:B------:R-:W-:Y:S01]  /*42c40*/  IMAD.SHL.U32 R46, R44, 0x8, RZ ;  /* 0x000000082c2e7824 */ /* 0x000fe200078e00ff */
[----:B------:R-:W-:Y:S02]  /*42c50*/  SHF.L.W.U32.HI R42, R47, 0x1, R47 ;  /* 0x000000012f2a7819 */ /* 0x000fe40000010e2f */
[----:B------:R-:W-:Y:S02]  /*42c60*/  LOP3.LUT R54, R59, R54, RZ, 0x3c, !PT ;  /* 0x000000363b367212 */ /* 0x000fe400078e3cff */
[----:B------:R-:W-:Y:S01]  /*42c70*/  SHF.L.W.U32.HI R47, R52, 0x3, R52 ;  /* 0x00000003342f7819 */ /* 0x000fe20000010e34 */
[----:B------:R-:W-:Y:S01]  /*42c80*/  IMAD.SHL.U32 R8, R42, 0x80, RZ ;  /* 0x000000802a087824 */ /* 0x000fe200078e00ff */
[----:B------:R-:W-:-:S02]  /*42c90*/  LOP3.LUT R53, R53, R54, RZ, 0x3c, !PT ;  /* 0x0000003635357212 */ /* 0x000fc400078e3cff */
[----:B------:R-:W-:Y:S02]  /*42ca0*/  LOP3.LUT R9, R47, R9, R46, 0x96, !PT ;  /* 0x000000092f097212 */ /* 0x000fe400078e962e */
[----:B------:R-:W-:Y:S02]  /*42cb0*/  LOP3.LUT R11, R11, R14, RZ, 0x3c, !PT ;  /* 0x0000000e0b0b7212 */ /* 0x000fe400078e3cff */
[----:B------:R-:W-:Y:S02]  /*42cc0*/  SHF.L.W.U32.HI R46, R5, 0xd, R5 ;  /* 0x0000000d052e7819 */ /* 0x000fe40000010e05 */
[----:B------:R-:W-:Y:S02]  /*42cd0*/  SHF.L.W.U32.HI R52, R35, 0xd, R35 ;  /* 0x0000000d23347819 */ /* 0x000fe40000010e23 */
[----:B------:R-:W-:Y:S02]  /*42ce0*/  SHF.L.W.U32.HI R58, R53, 0x3, R53 ;  /* 0x00000003353a7819 */ /* 0x000fe40000010e35 */
[----:B------:R-:W-:Y:S01]  /*42cf0*/  SHF.L.W.U32.HI R53, R11, 0x3, R11 ;  /* 0x000000030b357819 */ /* 0x000fe20000010e0b */
[----:B------:R-:W-:Y:S01]  /*42d00*/  IMAD.SHL.U32 R11, R46, 0x8, RZ ;  /* 0x000000082e0b7824 */ /* 0x000fe200078e00ff */
[----:B------:R-:W-:Y:S01]  /*42d10*/  LOP3.LUT R5, R36, R29, RZ, 0x3c, !PT ;  /* 0x0000001d24057212 */ /* 0x000fe200078e3cff */
[----:B------:R-:W-:Y:S01]  /*42d20*/  IMAD.SHL.U32 R35, R52, 0x8, RZ ;  /* 0x0000000834237824 */ /* 0x000fe200078e00ff */
[----:B------:R-:W-:-:S02]  /*42d30*/  SHF.L.W.U32.HI R36, R39, 0xd, R39 ;  /* 0x0000000d27247819 */ /* 0x000fc40000010e27 */
[----:B------:R-:W-:Y:S02]  /*42d40*/  LOP3.LUT R39, R53, R28, R11, 0x96, !PT ;  /* 0x0000001c35277212 */ /* 0x000fe400078e960b */
[----:B------:R-:W-:Y:S02]  /*42d50*/  LOP3.LUT R11, R47, R44, R54, 0x96, !PT ;  /* 0x0000002c2f0b7212 */ /* 0x000fe400078e9636 */
[----:B------:R-:W-:Y:S02]  /*42d60*/  LOP3.LUT R51, R58, R51, R35, 0x96, !PT ;  /* 0x000000333a337212 */ /* 0x000fe400078e9623 */
[----:B------:R-:W-:Y:S02]  /*42d70*/  LOP3.LUT R35, RZ, R9, RZ, 0x33, !PT ;  /* 0x00000009ff237212 */ /* 0x000fe400078e33ff */
[----:B------:R-:W-:Y:S02]  /*42d80*/  SHF.L.W.U32.HI R9, R11, 0x1, R11 ;  /* 0x000000010b097819 */ /* 0x000fe40000010e0b */
[----:B------:R-:W-:Y:S01]  /*42d90*/  SHF.L.W.U32.HI R54, R5, 0x3, R5 ;  /* 0x0000000305367819 */ /* 0x000fe20000010e05 */
[----:B------:R-:W-:Y:S01]  /*42da0*/  IMAD.SHL.U32 R5, R36, 0x8, RZ ;  /* 0x0000000824057824 */ /* 0x000fe200078e00ff */
        /* <DEDUP_REMOVED lines=8> */
[----:B------:R-:W-:Y:S02]  /*42e30*/  LOP3.LUT R29, R58, R52, R29, 0x96, !PT ;  /* 0x000000343a1d7212 */ /* 0x000fe400078e961d */
[----:B------:R-:W-:-:S02]  /*42e40*/  LOP3.LUT R27, R54, R36, R27, 0x96, !PT ;  /* 0x00000024361b7212 */ /* 0x000fc400078e961b */
[C---:B------:R-:W-:Y:S02]  /*42e50*/  LOP3.LUT R14, R57.reuse, R50, R14, 0x96, !PT ;  /* 0x00000032390e7212 */ /* 0x040fe400078e960e */
[----:B------:R-:W-:Y:S02]  /*42e60*/  LOP3.LUT R5, RZ, R5, RZ, 0x33, !PT ;  /* 0x00000005ff057212 */ /* 0x000fe400078e33ff */
[----:B------:R-:W-:Y:S02]  /*42e70*/  LOP3.LUT R47, R57, R10, R47, 0x96, !PT ;  /* 0x0000000a392f7212 */ /* 0x000fe400078e962f */
[----:B------:R-:W-:Y:S02]  /*42e80*/  LOP3.LUT R51, RZ, R51, RZ, 0x33, !PT ;  /* 0x00000033ff337212 */ /* 0x000fe400078e33ff */
[----:B------:R-:W-:Y:S02]  /*42e90*/  SHF.L.W.U32.HI R49, R29, 0x1, R29 ;  /* 0x000000011d317819 */ /* 0x000fe40000010e1d */
[----:B------:R-:W-:-:S02]  /*42ea0*/  SHF.L.W.U32.HI R48, R27, 0x1, R27 ;  /* 0x000000011b307819 */ /* 0x000fc40000010e1b */
[----:B------:R-:W-:Y:S01]  /*42eb0*/  LOP3.LUT R29, R53, R46, R55, 0x96, !PT ;  /* 0x0000002e351d7212 */ /* 0x000fe200078e9637 */
[----:B------:R-:W-:Y:S01]  /*42ec0*/  IMAD.SHL.U32 R10, R49, 0x80, RZ ;  /* 0x00000080310a7824 */ /* 0x000fe200078e00ff */
[----:B------:R-:W-:Y:S02]  /*42ed0*/  SHF.L.W.U32.HI R27, R14, 0x1, R14 ;  /* 0x000000010e1b7819 */ /* 0x000fe40000010e0e */
[----:B------:R-:W-:Y:S02]  /*42ee0*/  SHF.L.W.U32.HI R55, R5, 0x7, R5 ;  /* 0x0000000705377819 */ /* 0x000fe40000010e05 */
[----:B------:R-:W-:Y:S01]  /*42ef0*/  LOP3.LUT R5, RZ, R47, RZ, 0x33, !PT ;  /* 0x0000002fff057212 */ /* 0x000fe200078e33ff */
[----:B------:R-:W-:Y:S01]  /*42f00*/  IMAD.SHL.U32 R14, R27, 0x80, RZ ;  /* 0x000000801b0e7824 */ /* 0x000fe200078e00ff */
        /* <DEDUP_REMOVED lines=11> */
[----:B------:R-:W-:Y:S02]  /*42fc0*/  LOP3.LUT R51, R55, R48, R36, 0x96, !PT ;  /* 0x0000003037337212 */ /* 0x000fe400078e9624 */
[----:B------:R-:W-:Y:S01]  /*42fd0*/  SHF.L.W.U32.HI R36, R56, 0x5, R56 ;  /* 0x0000000538247819 */ /* 0x000fe20000010e38 */
[----:B------:R-:W-:Y:S01]  /*42fe0*/  IMAD.SHL.U32 R56, R49, 0x8, RZ ;  /* 0x0000000831387824 */ /* 0x000fe200078e00ff */
[----:B------:R-:W-:Y:S02]  /*42ff0*/  LOP3.LUT R39, RZ, R39, RZ, 0x33, !PT ;  /* 0x00000027ff277212 */ /* 0x000fe400078e33ff */
[----:B------:R-:W-:Y:S01]  /*43000*/  LOP3.LUT R10, R11, R10, R58, 0x96, !PT ;  /* 0x0000000a0b0a7212 */ /* 0x000fe200078e963a */
[----:B------:R-:W-:Y:S01]  /*43010*/  IMAD.SHL.U32 R58, R29, 0x80, RZ ;  /* 0x000000801d3a7824 */ /* 0x000fe200078e00ff */
[----:B------:R-:W-:-:S02]  /*43020*/  SHF.L.W.U32.HI R51, R51, 0x5, R51 ;  /* 0x0000000533337819 */ /* 0x000fc40000010e33 */
[----:B------:R-:W-:Y:S02]  /*43030*/  LOP3.LUT R14, R5, R27, R50, 0x96, !PT ;  /* 0x0000001b050e7212 */ /* 0x000fe400078e9632 */
[----:B------:R-:W-:Y:S01]  /*43040*/  SHF.L.W.U32.HI R54, R27, 0x3, R27 ;  /* 0x000000031b367819 */ /* 0x000fe20000010e1b */
[----:B------:R-:W-:Y:S01]  /*43050*/  IMAD.SHL.U32 R27, R52, 0x8, RZ ;  /* 0x00000008341b7824 */ /* 0x000fe200078e00ff */
[----:B------:R-:W-:Y:S02]  /*43060*/  SHF.L.W.U32.HI R36, R36, 0x3, R36 ;  /* 0x0000000324247819 */ /* 0x000fe40000010e24 */
[----:B------:R-:W-:Y:S02]  /*43070*/  SHF.L.W.U32.HI R39, R39, 0x7, R39 ;  /* 0x0000000727277819 */ /* 0x000fe40000010e27 */
[----:B------:R-:W-:Y:S02]  /*43080*/  LOP3.LUT R56, R36, R56, R51, 0x96, !PT ;  /* 0x0000003824387212 */ /* 0x000fe400078e9633 */
[----:B------:R-:W-:-:S02]  /*43090*/  LOP3.LUT R53, R39, R58, R53, 0x96, !PT ;  /* 0x0000003a27357212 */ /* 0x000fc400078e9635 */
[----:B------:R-:W-:Y:S02]  /*430a0*/  SHF.L.W.U32.HI R51, R41, 0xd, R41 ;  /* 0x0000000d29337819 */ /* 0x000fe40000010e29 */
[----:B------:R-:W-:Y:S02]  /*430b0*/  LOP3.LUT R46, R39, R29, R46, 0x96, !PT ;  /* 0x0000001d272e7212 */ /* 0x000fe400078e962e */
[C---:B------:R-:W-:Y:S02]  /*430c0*/  LOP3.LUT R58, R54.reuse, R27, R42, 0x96, !PT ;  /* 0x0000001b363a7212 */ /* 0x040fe400078e962a */
[----:B------:R-:W-:Y:S01]  /*430d0*/  LOP3.LUT R27, R54, R52, R29, 0x96, !PT ;  /* 0x00000034361b7212 */ /* 0x000fe200078e961d */
[----:B------:R-:W-:Y:S01]  /*430e0*/  IMAD.SHL.U32 R29, R51, 0x8, RZ ;  /* 0x00000008331d7824 */ /* 0x000fe200078e00ff */
[----:B------:R-:W-:Y:S02]  /*430f0*/  SHF.L.W.U32.HI R46, R46, 0x5, R46 ;  /* 0x000000052e2e7819 */ /* 0x000fe40000010e2e */
[----:B------:R-:W-:-:S02]  /*43100*/  SHF.L.W.U32.HI R42, R35, 0x3, R35 ;  /* 0x00000003232a7819 */ /* 0x000fc40000010e23 */
        /* <DEDUP_REMOVED lines=9> */
[----:B------:R-:W-:Y:S02]  /*431a0*/  SHF.L.W.U32.HI R30, R30, 0x16, R30 ;  /* 0x000000161e1e7819 */ /* 0x000fe40000010e1e */
[----:B------:R-:W-:Y:S01]  /*431b0*/  LOP3.LUT R38, R41, R38, R54, 0x96, !PT ;  /* 0x0000002629267212 */ /* 0x000fe200078e9636 */
[----:B------:R-:W-:Y:S01]  /*431c0*/  IMAD.SHL.U32 R29, R35, 0x80, RZ ;  /* 0x00000080231d7824 */ /* 0x000fe200078e00ff */
[----:B------:R-:W-:Y:S02]  /*431d0*/  SHF.L.W.U32.HI R54, R56, 0x7, R56 ;  /* 0x0000000738367819 */ /* 0x000fe40000010e38 */
[----:B------:R-:W-:-:S02]  /*431e0*/  SHF.L.W.U32.HI R57, R57, 0x16, R57 ;  /* 0x0000001639397819 */ /* 0x000fc40000010e39 */
[----:B------:R-:W-:Y:S02]  /*431f0*/  SHF.L.W.U32.HI R56, R30, 0xd, R30 ;  /* 0x0000000d1e387819 */ /* 0x000fe40000010e1e */
[----:B------:R-:W-:Y:S02]  /*43200*/  SHF.L.W.U32.HI R28, R28, 0x16, R28 ;  /* 0x000000161c1c7819 */ /* 0x000fe40000010e1c */
[----:B------:R-:W-:Y:S02]  /*43210*/  SHF.L.W.U32.HI R59, R57, 0x3, R57 ;  /* 0x00000003393b7819 */ /* 0x000fe40000010e39 */
[----:B------:R-:W-:Y:S01]  /*43220*/  LOP3.LUT R36, R54, R29, R36, 0x96, !PT ;  /* 0x0000001d36247212 */ /* 0x000fe200078e9624 */
[----:B------:R-:W-:Y:S01]  /*43230*/  IMAD.SHL.U32 R29, R56, 0x8, RZ ;  /* 0x00000008381d7824 */ /* 0x000fe200078e00ff */
[----:B------:R-:W-:Y:S02]  /*43240*/  LOP3.LUT R30, R42, R51, R55, 0x96, !PT ;  /* 0x000000332a1e7212 */ /* 0x000fe400078e9637 */
[----:B------:R-:W-:-:S02]  /*43250*/  SHF.L.W.U32.HI R40, R40, 0x16, R40 ;  /* 0x0000001628287819 */ /* 0x000fc40000010e28 */
[C---:B------:R-:W-:Y:S02]  /*43260*/  LOP3.LUT R28, R59.reuse, R56, R28, 0x96, !PT ;  /* 0x000000383b1c7212 */ /* 0x040fe400078e961c */
[----:B------:R-:W-:Y:S02]  /*43270*/  SHF.L.W.U32.HI R30, R30, 0x1, R30 ;  /* 0x000000011e1e7819 */ /* 0x000fe40000010e1e */
[----:B------:R-:W-:Y:S02]  /*43280*/  LOP3.LUT R40, R59, R29, R40, 0x96, !PT ;  /* 0x0000001d3b287212 */ /* 0x000fe400078e9628 */
[----:B------:R-:W-:Y:S02]  /*43290*/  SHF.L.W.U32.HI R29, R28, 0x1, R28 ;  /* 0x000000011c1d7819 */ /* 0x000fe40000010e1c */
[----:B------:R-:W-:Y:S01]  /*432a0*/  SHF.L.W.U32.HI R57, R44, 0x7, R44 ;  /* 0x000000072c397819 */ /* 0x000fe20000010e2c */
[----:B------:R-:W-:Y:S01]  /*432b0*/  IMAD.SHL.U32 R44, R30, 0x80, RZ ;  /* 0x000000801e2c7824 */ /* 0x000fe200078e00ff */
[----:B------:R-:W-:Y:S01]  /*432c0*/  SHF.L.W.U32.HI R40, R40, 0x7, R40 ;  /* 0x0000000728287819 */ /* 0x000fe20000010e28 */
[----:B------:R-:W-:Y:S01]  /*432d0*/  IMAD.SHL.U32 R28, R29, 0x80, RZ ;  /* 0x000000801d1c7824 */ /* 0x000fe200078e00ff */
[----:B------:R-:W-:-:S02]  /*432e0*/  SHF.L.W.U32.HI R43, R43, 0x5, R43 ;  /* 0x000000052b2b7819 */ /* 0x000fc40000010e2b */
[----:B------:R-:W-:Y:S02]  /*432f0*/  LOP3.LUT R44, R57, R44, R42, 0x96, !PT ;  /* 0x0000002c392c7212 */ /* 0x000fe400078e962a */
[----:B------:R-:W-:Y:S02]  /*43300*/  LOP3.LUT R59, R40, R28, R59, 0x96, !PT ;  /* 0x0000001c283b7212 */ /* 0x000fe400078e963b */
[----:B------:R-:W-:Y:S02]  /*43310*/  SHF.L.W.U32.HI R28, R53, 0x16, R53 ;  /* 0x00000016351c7819 */ /* 0x000fe40000010e35 */
[----:B------:R-:W-:Y:S02]  /*43320*/  SHF.L.W.U32.HI R44, R44, 0x16, R44 ;  /* 0x000000162c2c7819 */ /* 0x000fe40000010e2c */
[----:B--2---:R-:W-:Y:S02]  /*43330*/  LOP3.LUT R42, R39, UR33, RZ, 0x3c, !PT ;  /* 0x00000021272a7c12 */ /* 0x004fe4000f8e3cff */
[----:B-1----:R-:W-:-:S02]  /*43340*/  LOP3.LUT R39, R43, UR4, RZ, 0x3c, !PT ;  /* 0x000000042b277c12 */ /* 0x002fc4000f8e3cff */
[----:B------:R-:W-:Y:S02]  /*43350*/  SHF.L.W.U32.HI R43, R38, 0x16, R38 ;  /* 0x00000016262b7819 */ /* 0x000fe40000010e26 */
[----:B---3--:R-:W-:Y:S02]  /*43360*/  LOP3.LUT R28, R28, UR24, RZ, 0x3c, !PT ;  /* 0x000000181c1c7c12 */ /* 0x008fe4000f8e3cff */
[----:B------:R-:W-:Y:S02]  /*43370*/  LOP3.LUT R44, R44, UR32, RZ, 0x3c, !PT ;  /* 0x000000202c2c7c12 */ /* 0x000fe4000f8e3cff */
[----:B----4-:R-:W-:Y:S02]  /*43380*/  LOP3.LUT R46, R43, UR12, RZ, 0x3c, !PT ;  /* 0x0000000c2b2e7c12 */ /* 0x010fe4000f8e3cff */
[----:B------:R-:W-:Y:S02]  /*43390*/  LOP3.LUT R43, R44, R28, R39, 0x78, !PT ;  /* 0x0000001c2c2b7212 */ /* 0x000fe400078e7827 */
[----:B------:R-:W-:-:S02]  /*433a0*/  SHF.L.W.U32.HI R36, R36, 0x16, R36 ;  /* 0x0000001624247819 */ /* 0x000fc40000010e24 */
[----:B------:R-:W-:Y:S02]  /*433b0*/  SHF.L.W.U32.HI R38, R59, 0x16, R59 ;  /* 0x000000163b267819 */ /* 0x000fe40000010e3b */
[----:B------:R-:W-:Y:S02]  /*433c0*/  LOP3.LUT R28, R43, R28, R46, 0x96, !PT ;  /* 0x0000001c2b1c7212 */ /* 0x000fe400078e962e */
[----:B------:R-:W-:Y:S02]  /*433d0*/  LOP3.LUT R59, R36, UR5, RZ, 0x3c, !PT ;  /* 0x00000005243b7c12 */ /* 0x000fe4000f8e3cff */
[----:B------:R-:W-:Y:S02]  /*433e0*/  LOP3.LUT R38, R38, UR25, RZ, 0x3c, !PT ;  /* 0x0000001926267c12 */ /* 0x000fe4000f8e3cff */
[----:B------:R-:W-:Y:S02]  /*433f0*/  LOP3.LUT R55, R4, UR13, RZ, 0x3c, !PT ;  /* 0x0000000d04377c12 */ /* 0x000fe4000f8e3cff */
[----:B------:R-:W-:-:S02]  /*43400*/  LOP3.LUT R44, R46, R44, R39, 0x1e, !PT ;  /* 0x0000002c2e2c7212 */ /* 0x000fc400078e1e27 */
[----:B------:R-:W-:Y:S02]  /*43410*/  LOP3.LUT R4, R28, R39, RZ, 0x3c, !PT ;  /* 0x000000271c047212 */ /* 0x000fe400078e3cff */
[----:B------:R-:W-:Y:S02]  /*43420*/  LOP3.LUT R58, R42, R38, R59, 0x78, !PT ;  /* 0x000000262a3a7212 */ /* 0x000fe400078e783b */
[C---:B------:R-:W-:Y:S02]  /*43430*/  LOP3.LUT R36, R44.reuse, R28, R39, 0xf6, !PT ;  /* 0x0000001c2c247212 */ /* 0x040fe400078ef627 */
[----:B------:R-:W-:Y:S02]  /*43440*/  LOP3.LUT R46, R44, R4, R43, 0x6c, !PT ;  /* 0x000000042c2e7212 */ /* 0x000fe400078e6c2b */
[----:B------:R-:W-:Y:S02]  /*43450*/  SHF.L.W.U32.HI R60, R45, 0x5, R45 ;  /* 0x000000052d3c7819 */ /* 0x000fe40000010e2d */
[----:B------:R-:W-:-:S02]  /*43460*/  LOP3.LUT R53, R55, R42, R59, 0x1e, !PT ;  /* 0x0000002a37357212 */ /* 0x000fc400078e1e3b */
[----:B------:R-:W-:Y:S02]  /*43470*/  LOP3.LUT R44, R44, R4, R43, 0x9c, !PT ;  /* 0x000000042c2c7212 */ /* 0x000fe400078e9c2b */
[----:B------:R-:W-:Y:S02]  /*43480*/  LOP3.LUT R45, R5, UR34, RZ, 0x3c, !PT ;  /* 0x00000022052d7c12 */ /* 0x000fe4000f8e3cff */
[----:B------:R-:W-:Y:S01]  /*43490*/  LOP3.LUT R42, R58, R38, R55, 0x96, !PT ;  /* 0x000000263a2a7212 */ /* 0x000fe200078e9637 */
[----:B------:R-:W1:Y:S01]  /*434a0*/  LDC.64 R4, c[0x3][RZ] ;  /* 0x00c00000ff047b82 */ /* 0x000e620000000a00 */
[----:B------:R-:W-:Y:S02]  /*434b0*/  LOP3.LUT R43, R36, R43, RZ, 0x3c, !PT ;  /* 0x0000002b242b7212 */ /* 0x000fe400078e3cff */
[----:B------:R-:W-:Y:S02]  /*434c0*/  LOP3.LUT R38, R42, R59, RZ, 0x3c, !PT ;  /* 0x0000003b2a267212 */ /* 0x000fe400078e3cff */
[----:B------:R-:W-:-:S02]  /*434d0*/  LOP3.LUT R60, R60, UR6, RZ, 0x3c, !PT ;  /* 0x000000063c3c7c12 */ /* 0x000fc4000f8e3cff */
[C---:B------:R-:W-:Y:S02]  /*434e0*/  LOP3.LUT R39, R40.reuse, UR26, RZ, 0x3c, !PT ;  /* 0x0000001a28277c12 */ /* 0x040fe4000f8e3cff */
[C-C-:B------:R-:W-:Y:S02]  /*434f0*/  LOP3.LUT R36, R53.reuse, R38, R58.reuse, 0x6c, !PT ;  /* 0x0000002635247212 */ /* 0x140fe400078e6c3a */
[C---:B------:R-:W-:Y:S02]  /*43500*/  LOP3.LUT R59, R53.reuse, R42, R59, 0xf6, !PT ;  /* 0x0000002a353b7212 */ /* 0x040fe400078ef63b */
[----:B------:R-:W-:Y:S02]  /*43510*/  LOP3.LUT R38, R53, R38, R58, 0x9c, !PT ;  /* 0x0000002635267212 */ /* 0x000fe400078e9c3a */
[----:B------:R-:W-:Y:S02]  /*43520*/  LOP3.LUT R53, R40, R29, R56, 0x96, !PT ;  /* 0x0000001d28357212 */ /* 0x000fe400078e9638 */
[----:B------:R-:W-:-:S02]  /*43530*/  LOP3.LUT R40, R41, UR14, RZ, 0x3c, !PT ;  /* 0x0000000e29287c12 */ /* 0x000fc4000f8e3cff */
[----:B------:R-:W-:Y:S02]  /*43540*/  LOP3.LUT R55, R45, R39, R60, 0x78, !PT ;  /* 0x000000272d377212 */ /* 0x000fe400078e783c */
[----:B------:R-:W-:Y:S02]  /*43550*/  LOP3.LUT R52, R41, R27, R52, 0x96, !PT ;  /* 0x0000001b29347212 */ /* 0x000fe400078e9634 */
[----:B------:R-:W-:Y:S02]  /*43560*/  LOP3.LUT R39, R55, R39, R40, 0x96, !PT ;  /* 0x0000002737277212 */ /* 0x000fe400078e9628 */
[----:B------:R-:W-:Y:S02]  /*43570*/  LOP3.LUT R51, R57, R30, R51, 0x96, !PT ;  /* 0x0000001e39337212 */ /* 0x000fe400078e9633 */
[----:B------:R-:W-:Y:S02]  /*43580*/  LOP3.LUT R41, R59, R58, RZ, 0x3c, !PT ;  /* 0x0000003a3b297212 */ /* 0x000fe400078e3cff */
[----:B------:R-:W-:-:S02]  /*43590*/  LOP3.LUT R40, R40, R45, R60, 0x1e, !PT ;  /* 0x0000002d28287212 */ /* 0x000fc400078e1e3c */
[----:B------:R-:W-:Y:S02]  /*435a0*/  LOP3.LUT R58, R39, R60, RZ, 0x3c, !PT ;  /* 0x0000003c273a7212 */ /* 0x000fe400078e3cff */
[----:B------:R-:W-:Y:S02]  /*435b0*/  SHF.L.W.U32.HI R50, R50, 0x5, R50 ;  /* 0x0000000532327819 */ /* 0x000fe40000010e32 */
[----:B------:R-:W-:Y:S02]  /*435c0*/  LOP3.LUT R49, R54, R35, R49, 0x96, !PT ;  /* 0x0000002336317212 */ /* 0x000fe400078e9631 */
[----:B------:R-:W-:Y:S02]  /*435d0*/  SHF.L.W.U32.HI R47, R47, 0x16, R47 ;  /* 0x000000162f2f7819 */ /* 0x000fe40000010e2f */
[----:B------:R-:W-:Y:S02]  /*435e0*/  SHF.L.W.U32.HI R51, R51, 0x5, R51 ;  /* 0x0000000533337819 */ /* 0x000fe40000010e33 */
[----:B------:R-:W-:-:S02]  /*435f0*/  LOP3.LUT R56, R40, R39, R60, 0xf6, !PT ;  /* 0x0000002728387212 */ /* 0x000fc400078ef63c */
[CCC-:B------:R-:W-:Y:S02]  /*43600*/  LOP3.LUT R45, R40.reuse, R58.reuse, R55.reuse, 0x6c, !PT ;  /* 0x0000003a282d7212 */ /* 0x1c0fe400078e6c37 */
[----:B------:R-:W-:Y:S02]  /*43610*/  LOP3.LUT R40, R40, R58, R55, 0x9c, !PT ;  /* 0x0000003a28287212 */ /* 0x000fe400078e9c37 */
[----:B-1----:R-:W-:Y:S02]  /*43620*/  LOP3.LUT R50, R50, 0x3, R5, 0x96, !PT ;  /* 0x0000000332327812 */ /* 0x002fe400078e9605 */
[----:B------:R-:W-:Y:S02]  /*43630*/  SHF.L.W.U32.HI R52, R52, 0x5, R52 ;  /* 0x0000000534347819 */ /* 0x000fe40000010e34 */
[----:B------:R-:W-:Y:S02]  /*43640*/  SHF.L.W.U32.HI R49, R49, 0x5, R49 ;  /* 0x0000000531317819 */ /* 0x000fe40000010e31 */
[----:B0-----:R-:W-:-:S02]  /*43650*/  LOP3.LUT R58, R47, UR21, RZ, 0x3c, !PT ;  /* 0x000000152f3a7c12 */ /* 0x001fc4000f8e3cff */
[----:B-----5:R-:W-:Y:S02]  /*43660*/  LOP3.LUT R5, R51, UR29, RZ, 0x3c, !PT ;  /* 0x0000001d33057c12 */ /* 0x020fe4000f8e3cff */
[----:B------:R-:W-:Y:S02]  /*43670*/  SHF.L.W.U32.HI R53, R53, 0x5, R53 ;  /* 0x0000000535357819 */ /* 0x000fe40000010e35 */
[----:B------:R-:W-:Y:S02]  /*43680*/  LOP3.LUT R47, R52, UR9, RZ, 0x3c, !PT ;  /* 0x00000009342f7c12 */ /* 0x000fe4000f8e3cff */
[----:B------:R-:W-:Y:S02]  /*43690*/  LOP3.LUT R4, R49, R4, RZ, 0x3c, !PT ;  /* 0x0000000431047212 */ /* 0x000fe400078e3cff */
[----:B------:R-:W-:Y:S02]  /*436a0*/  LOP3.LUT R51, R5, R58, R50, 0x78, !PT ;  /* 0x0000003a05337212 */ /* 0x000fe400078e7832 */
[----:B------:R-:W-:-:S02]  /*436b0*/  LOP3.LUT R49, R37, UR28, RZ, 0x3c, !PT ;  /* 0x0000001c25317c12 */ /* 0x000fc4000f8e3cff */
[----:B------:R-:W-:Y:S02]  /*436c0*/  LOP3.LUT R60, R53, UR20, RZ, 0x3c, !PT ;  /* 0x00000014353c7c12 */ /* 0x000fe4000f8e3cff */
[----:B------:R-:W-:Y:S02]  /*436d0*/  LOP3.LUT R52, R47, R5, R50, 0x1e, !PT ;  /* 0x000000052f347212 */ /* 0x000fe400078e1e32 */
[----:B------:R-:W-:Y:S02]  /*436e0*/  LOP3.LUT R47, R51, R58, R47, 0x96, !PT ;  /* 0x0000003a332f7212 */ /* 0x000fe400078e962f */
[----:B------:R-:W-:Y:S02]  /*436f0*/  LOP3.LUT R37, R48, UR8, RZ, 0x3c, !PT ;  /* 0x0000000830257c12 */ /* 0x000fe4000f8e3cff */
[--C-:B------:R-:W-:Y:S02]  /*43700*/  LOP3.LUT R5, R49, R60, R4.reuse, 0x78, !PT ;  /* 0x0000003c31057212 */ /* 0x100fe400078e7804 */
[----:B------:R-:W-:-:S02]  /*43710*/  LOP3.LUT R58, R37, R49, R4, 0x1e, !PT ;  /* 0x00000031253a7212 */ /* 0x000fc400078e1e04 */
[----:B------:R-:W-:Y:S02]  /*43720*/  LOP3.LUT R48, R47, R50, RZ, 0x3c, !PT ;  /* 0x000000322f307212 */ /* 0x000fe400078e3cff */
[----:B------:R-:W-:Y:S02]  /*43730*/  LOP3.LUT R37, R5, R60, R37, 0x96, !PT ;  /* 0x0000003c05257212 */ /* 0x000fe400078e9625 */
[C---:B------:R-:W-:Y:S02]  /*43740*/  LOP3.LUT R50, R52.reuse, R47, R50, 0xf6, !PT ;  /* 0x0000002f34327212 */ /* 0x040fe400078ef632 */
[CCC-:B------:R-:W-:Y:S02]  /*43750*/  LOP3.LUT R49, R52.reuse, R48.reuse, R51.reuse, 0x6c, !PT ;  /* 0x0000003034317212 */ /* 0x1c0fe400078e6c33 */
[----:B------:R-:W-:Y:S02]  /*43760*/  LOP3.LUT R48, R52, R48, R51, 0x9c, !PT ;  /* 0x0000003034307212 */ /* 0x000fe400078e9c33 */
[----:B------:R-:W-:-:S02]  /*43770*/  LOP3.LUT R53, R37, R4, RZ, 0x3c, !PT ;  /* 0x0000000425357212 */ /* 0x000fc400078e3cff */
[----:B------:R-:W-:Y:S02]  /*43780*/  LOP3.LUT R52, R58, R37, R4, 0xf6, !PT ;  /* 0x000000253a347212 */ /* 0x000fe400078ef604 */
[----:B------:R-:W-:Y:S02]  /*43790*/  LOP3.LUT R51, R50, R51, RZ, 0x3c, !PT ;  /* 0x0000003332337212 */ /* 0x000fe400078e3cff */
[CCC-:B------:R-:W-:Y:S02]  /*437a0*/  LOP3.LUT R50, R58.reuse, R53.reuse, R5.reuse, 0x6c, !PT ;  /* 0x000000353a327212 */ /* 0x1c0fe400078e6c05 */
[----:B------:R-:W-:Y:S02]  /*437b0*/  LOP3.LUT R53, R58, R53, R5, 0x9c, !PT ;  /* 0x000000353a357212 */ /* 0x000fe400078e9c05 */
[----:B------:R-:W-:Y:S02]  /*437c0*/  LOP3.LUT R52, R52, R5, RZ, 0x3c, !PT ;  /* 0x0000000534347212 */ /* 0x000fe400078e3cff */
[----:B------:R-:W0:Y:S01]  /*437d0*/  LDC.64 R4, c[0x3][0x8] ;  /* 0x00c00200ff047b82 */ /* 0x000e220000000a00 */
[----:B------:R-:W-:-:S02]  /*437e0*/  SHF.L.W.U32.HI R8, R8, 0x16, R8 ;  /* 0x0000001608087819 */ /* 0x000fc40000010e08 */
        /* <DEDUP_REMOVED lines=8> */
[----:B------:R-:W-:-:S02]  /*43870*/  LOP3.LUT R55, R56, R55, RZ, 0x3c, !PT ;  /* 0x0000003738377212 */ /* 0x000fc400078e3cff */
[----:B------:R-:W-:Y:S01]  /*43880*/  LOP3.LUT R54, R8, R61, R6, 0x96, !PT ;  /* 0x0000003d08367212 */ /* 0x000fe200078e9606 */
[----:B------:R-:W4:Y:S01]  /*43890*/  LDCU.128 UR12, c[0x3][0x30] ;  /* 0x00c00600ff0c77ac */ /* 0x000f220008000c00 */
[--C-:B------:R-:W-:Y:S02]  /*438a0*/  LOP3.LUT R57, R6, R58, R59.reuse, 0x1e, !PT ;  /* 0x0000003a06397212 */ /* 0x100fe400078e1e3b */
[----:B------:R-:W-:Y:S02]  /*438b0*/  LOP3.LUT R56, R54, R59, RZ, 0x3c, !PT ;  /* 0x0000003b36387212 */ /* 0x000fe400078e3cff */
[----:B------:R-:W-:Y:S02]  /*438c0*/  SHF.L.W.U32.HI R10, R10, 0x16, R10 ;  /* 0x000000160a0a7819 */ /* 0x000fe40000010e0a */
[C---:B------:R-:W-:Y:S02]  /*438d0*/  LOP3.LUT R59, R57.reuse, R54, R59, 0xf6, !PT ;  /* 0x00000036393b7212 */ /* 0x040fe400078ef63b */
[----:B------:R-:W-:-:S02]  /*438e0*/  LOP3.LUT R6, R57, R56, R8, 0x6c, !PT ;  /* 0x0000003839067212 */ /* 0x000fc400078e6c08 */
[----:B------:R-:W-:Y:S02]  /*438f0*/  LOP3.LUT R57, R57, R56, R8, 0x9c, !PT ;  /* 0x0000003839397212 */ /* 0x000fe400078e9c08 */
[----:B0-----:R-:W-:Y:S02]  /*43900*/  LOP3.LUT R35, R35, R4, RZ, 0x3c, !PT ;  /* 0x0000000423237212 */ /* 0x001fe400078e3cff */
[----:B------:R-:W-:Y:S02]  /*43910*/  LOP3.LUT R4, R10, UR22, RZ, 0x3c, !PT ;  /* 0x000000160a047c12 */ /* 0x000fe4000f8e3cff */
[----:B------:R-:W-:Y:S02]  /*43920*/  LOP3.LUT R56, R30, UR30, RZ, 0x3c, !PT ;  /* 0x0000001e1e387c12 */ /* 0x000fe4000f8e3cff */
[----:B------:R-:W-:Y:S02]  /*43930*/  SHF.L.W.U32.HI R14, R14, 0x5, R14 ;  /* 0x000000050e0e7819 */ /* 0x000fe40000010e0e */
[----:B------:R-:W-:-:S02]  /*43940*/  LOP3.LUT R30, R9, UR10, RZ, 0x3c, !PT ;  /* 0x0000000a091e7c12 */ /* 0x000fc4000f8e3cff */
[-C--:B------:R-:W-:Y:S02]  /*43950*/  LOP3.LUT R9, R56, R4.reuse, R35, 0x78, !PT ;  /* 0x0000000438097212 */ /* 0x080fe400078e7823 */
[----:B------:R-:W-:Y:S02]  /*43960*/  LOP3.LUT R10, R14, R5, RZ, 0x3c, !PT ;  /* 0x000000050e0a7212 */ /* 0x000fe400078e3cff */
[----:B------:R-:W-:Y:S01]  /*43970*/  LOP3.LUT R5, R29, UR23, RZ, 0x3c, !PT ;  /* 0x000000171d057c12 */ /* 0x000fe2000f8e3cff */
[----:B------:R-:W0:Y:S01]  /*43980*/  LDCU.128 UR20, c[0x3][0x40] ;  /* 0x00c00800ff1477ac */ /* 0x000e220008000c00 */
[----:B------:R-:W-:Y:S02]  /*43990*/  LOP3.LUT R11, R11, UR31, RZ, 0x3c, !PT ;  /* 0x0000001f0b0b7c12 */ /* 0x000fe4000f8e3cff */
[----:B------:R-:W-:Y:S01]  /*439a0*/  LOP3.LUT R27, R27, UR11, RZ, 0x3c, !PT ;  /* 0x0000000b1b1b7c12 */ /* 0x000fe2000f8e3cff */
[----:B------:R-:W5:Y:S01]  /*439b0*/  LDCU.128 UR28, c[0x3][0x60] ;  /* 0x00c00c00ff1c77ac */ /* 0x000f620008000c00 */
[----:B------:R-:W-:-:S02]  /*439c0*/  LOP3.LUT R4, R9, R4, R30, 0x96, !PT ;  /* 0x0000000409047212 */ /* 0x000fc400078e961e */
[--C-:B------:R-:W-:Y:S01]  /*439d0*/  LOP3.LUT R14, R30, R56, R35.reuse, 0x1e, !PT ;  /* 0x000000381e0e7212 */ /* 0x100fe200078e1e23 */
[----:B------:R-:W5:Y:S01]  /*439e0*/  LDCU.128 UR8, c[0x3][0x20] ;  /* 0x00c00400ff0877ac */ /* 0x000f620008000c00 */
[--C-:B------:R-:W-:Y:S02]  /*439f0*/  LOP3.LUT R30, R11, R5, R10.reuse, 0x78, !PT ;  /* 0x000000050b1e7212 */ /* 0x100fe400078e780a */
[----:B------:R-:W-:Y:S02]  /*43a00*/  LOP3.LUT R29, R27, R11, R10, 0x1e, !PT ;  /* 0x0000000b1b1d7212 */ /* 0x000fe400078e1e0a */
[----:B------:R-:W-:Y:S02]  /*43a10*/  LOP3.LUT R11, R4, R35, RZ, 0x3c, !PT ;  /* 0x00000023040b7212 */ /* 0x000fe400078e3cff */
        /* <DEDUP_REMOVED lines=8> */
[C---:B------:R-:W-:Y:S02]  /*43aa0*/  LOP3.LUT R35, R29.reuse, R27, R10, 0xf6, !PT ;  /* 0x0000001b1d237212 */ /* 0x040fe400078ef60a */
[CCC-:B------:R-:W-:Y:S02]  /*43ab0*/  LOP3.LUT R11, R29.reuse, R56.reuse, R30.reuse, 0x6c, !PT ;  /* 0x000000381d0b7212 */ /* 0x1c0fe400078e6c1e */
[----:B------:R-:W-:Y:S01]  /*43ac0*/  LOP3.LUT R10, R29, R56, R30, 0x9c, !PT ;  /* 0x000000381d0a7212 */ /* 0x000fe200078e9c1e */
[----:B------:R-:W-:Y:S01]  /*43ad0*/  IMAD.SHL.U32 R29, R28, 0x8, RZ ;  /* 0x000000081c1d7824 */ /* 0x000fe200078e00ff */
[----:B------:R-:W-:Y:S02]  /*43ae0*/  LOP3.LUT R8, R59, R8, RZ, 0x3c, !PT ;  /* 0x000000083b087212 */ /* 0x000fe400078e3cff */
[----:B------:R-:W-:Y:S02]  /*43af0*/  SHF.L.W.U32.HI R59, R40, 0x3, R40 ;  /* 0x00000003283b7819 */ /* 0x000fe40000010e28 */
[----:B------:R-:W-:-:S02]  /*43b00*/  SHF.L.W.U32.HI R42, R42, 0xd, R42 ;  /* 0x0000000d2a2a7819 */ /* 0x000fc40000010e2a */
[----:B------:R-:W-:Y:S02]  /*43b10*/  LOP3.LUT R57, R57, R8, RZ, 0x3c, !PT ;  /* 0x0000000839397212 */ /* 0x000fe400078e3cff */
[C---:B------:R-:W-:Y:S02]  /*43b20*/  LOP3.LUT R6, R59.reuse, R6, R29, 0x96, !PT ;  /* 0x000000063b067212 */ /* 0x040fe400078e961d */
[----:B------:R-:W-:Y:S02]  /*43b30*/  LOP3.LUT R38, R38, R41, RZ, 0x3c, !PT ;  /* 0x0000002926267212 */ /* 0x000fe400078e3cff */
[----:B------:R-:W-:Y:S01]  /*43b40*/  LOP3.LUT R29, R59, R28, R41, 0x96, !PT ;  /* 0x0000001c3b1d7212 */ /* 0x000fe200078e9629 */
[----:B------:R-:W-:Y:S01]  /*43b50*/  IMAD.SHL.U32 R41, R42, 0x8, RZ ;  /* 0x000000082a297824 */ /* 0x000fe200078e00ff */
[----:B------:R-:W-:Y:S02]  /*43b60*/  SHF.L.W.U32.HI R40, R57, 0x3, R57 ;  /* 0x0000000339287819 */ /* 0x000fe40000010e39 */
[----:B------:R-:W-:-:S02]  /*43b70*/  LOP3.LUT R53, R53, R52, RZ, 0x3c, !PT ;  /* 0x0000003435357212 */ /* 0x000fc400078e3cff */
[----:B------:R-:W-:Y:S02]  /*43b80*/  SHF.L.W.U32.HI R39, R39, 0xd, R39 ;  /* 0x0000000d27277819 */ /* 0x000fe40000010e27 */
[C---:B------:R-:W-:Y:S02]  /*43b90*/  LOP3.LUT R41, R40.reuse, R50, R41, 0x96, !PT ;  /* 0x0000003228297212 */ /* 0x040fe400078e9629 */
[----:B------:R-:W-:Y:S02]  /*43ba0*/  LOP3.LUT R50, R40, R42, R55, 0x96, !PT ;  /* 0x0000002a28327212 */ /* 0x000fe400078e9637 */
[----:B------:R-:W-:Y:S02]  /*43bb0*/  LOP3.LUT R35, R35, R30, RZ, 0x3c, !PT ;  /* 0x0000001e23237212 */ /* 0x000fe400078e3cff */
[----:B------:R-:W-:Y:S01]  /*43bc0*/  SHF.L.W.U32.HI R58, R53, 0x3, R53 ;  /* 0x00000003353a7819 */ /* 0x000fe20000010e35 */
[----:B------:R-:W-:Y:S01]  /*43bd0*/  IMAD.SHL.U32 R53, R39, 0x8, RZ ;  /* 0x0000000827357824 */ /* 0x000fe200078e00ff */
[----:B------:R-:W-:-:S02]  /*43be0*/  SHF.L.W.U32.HI R50, R50, 0x1, R50 ;  /* 0x0000000132327819 */ /* 0x000fc40000010e32 */
[----:B------:R-:W-:Y:S02]  /*43bf0*/  LOP3.LUT R10, R10, R35, RZ, 0x3c, !PT ;  /* 0x000000230a0a7212 */ /* 0x000fe400078e3cff */
[----:B------:R-:W-:Y:S02]  /*43c00*/  SHF.L.W.U32.HI R56, R47, 0xd, R47 ;  /* 0x0000000d2f387819 */ /* 0x000fe40000010e2f */
[----:B------:R-:W-:Y:S02]  /*43c10*/  LOP3.LUT R41, RZ, R41, RZ, 0x33, !PT ;  /* 0x00000029ff297212 */ /* 0x000fe400078e33ff */
[----:B------:R-:W-:Y:S01]  /*43c20*/  LOP3.LUT R53, R58, R49, R53, 0x96, !PT ;  /* 0x000000313a357212 */ /* 0x000fe200078e9635 */
[----:B------:R-:W-:Y:S01]  /*43c30*/  IMAD.SHL.U32 R49, R50, 0x80, RZ ;  /* 0x0000008032317824 */ /* 0x000fe200078e00ff */
[----:B------:R-:W-:Y:S02]  /*43c40*/  LOP3.LUT R8, R58, R39, R8, 0x96, !PT ;  /* 0x000000273a087212 */ /* 0x000fe400078e9608 */
[----:B------:R-:W-:Y:S01]  /*43c50*/  SHF.L.W.U32.HI R55, R10, 0x3, R10 ;  /* 0x000000030a377819 */ /* 0x000fe20000010e0a */
[----:B------:R-:W-:Y:S01]  /*43c60*/  IMAD.SHL.U32 R10, R56, 0x8, RZ ;  /* 0x00000008380a7824 */ /* 0x000fe200078e00ff */
[----:B------:R-:W-:-:S02]  /*43c70*/  SHF.L.W.U32.HI R41, R41, 0x7, R41 ;  /* 0x0000000729297819 */ /* 0x000fc40000010e29 */
[----:B------:R-:W-:Y:S02]  /*43c80*/  LOP3.LUT R53, RZ, R53, RZ, 0x33, !PT ;  /* 0x00000035ff357212 */ /* 0x000fe400078e33ff */
[----:B------:R-:W-:Y:S02]  /*43c90*/  SHF.L.W.U32.HI R8, R8, 0x1, R8 ;  /* 0x0000000108087819 */ /* 0x000fe40000010e08 */
[----:B------:R-:W-:Y:S02]  /*43ca0*/  SHF.L.W.U32.HI R37, R37, 0xd, R37 ;  /* 0x0000000d25257819 */ /* 0x000fe40000010e25 */
[----:B------:R-:W-:Y:S02]  /*43cb0*/  LOP3.LUT R14, R14, R9, RZ, 0x3c, !PT ;  /* 0x000000090e0e7212 */ /* 0x000fe400078e3cff */
[----:B------:R-:W-:Y:S02]  /*43cc0*/  LOP3.LUT R40, R41, R49, R40, 0x96, !PT ;  /* 0x0000003129287212 */ /* 0x000fe400078e9628 */
[----:B------:R-:W-:Y:S01]  /*43cd0*/  SHF.L.W.U32.HI R49, R53, 0x7, R53 ;  /* 0x0000000735317819 */ /* 0x000fe20000010e35 */
[----:B------:R-:W-:Y:S01]  /*43ce0*/  IMAD.SHL.U32 R53, R8, 0x80, RZ ;  /* 0x0000008008357824 */ /* 0x000fe200078e00ff */
[----:B------:R-:W-:Y:S01]  /*43cf0*/  LOP3.LUT R10, R55, R46, R10, 0x96, !PT ;  /* 0x0000002e370a7212 */ /* 0x000fe200078e960a */
[----:B------:R-:W-:Y:S01]  /*43d00*/  IMAD.SHL.U32 R46, R37, 0x8, RZ ;  /* 0x00000008252e7824 */ /* 0x000fe200078e00ff */
[----:B------:R-:W-:-:S02]  /*43d10*/  SHF.L.W.U32.HI R4, R4, 0xd, R4 ;  /* 0x0000000d04047819 */ /* 0x000fc40000010e04 */
[----:B------:R-:W-:Y:S02]  /*43d20*/  SHF.L.W.U32.HI R14, R14, 0x3, R14 ;  /* 0x000000030e0e7819 */ /* 0x000fe40000010e0e */
[----:B------:R-:W-:Y:S01]  /*43d30*/  LOP3.LUT R44, R44, R43, RZ, 0x3c, !PT ;  /* 0x0000002b2c2c7212 */ /* 0x000fe200078e3cff */
[----:B------:R-:W-:Y:S01]  /*43d40*/  IMAD.SHL.U32 R57, R4, 0x8, RZ ;  /* 0x0000000804397824 */ /* 0x000fe200078e00ff */
[----:B------:R-:W-:Y:S02]  /*43d50*/  LOP3.LUT R47, R49, R53, R58, 0x96, !PT ;  /* 0x00000035312f7212 */ /* 0x000fe400078e963a */
[----:B------:R-:W-:Y:S02]  /*43d60*/  LOP3.LUT R11, R14, R11, R46, 0x96, !PT ;  /* 0x0000000b0e0b7212 */ /* 0x000fe400078e962e */
[----:B------:R-:W-:Y:S02]  /*43d70*/  SHF.L.W.U32.HI R46, R44, 0x3, R44 ;  /* 0x000000032c2e7819 */ /* 0x000fe40000010e2c */
[----:B------:R-:W-:-:S02]  /*43d80*/  SHF.L.W.U32.HI R53, R54, 0xd, R54 ;  /* 0x0000000d36357819 */ /* 0x000fc40000010e36 */
[----:B------:R-:W-:Y:S02]  /*43d90*/  LOP3.LUT R48, R48, R51, RZ, 0x3c, !PT ;  /* 0x0000003330307212 */ /* 0x000fe400078e3cff */
[----:B------:R-:W-:Y:S01]  /*43da0*/  LOP3.LUT R57, R46, R36, R57, 0x96, !PT ;  /* 0x000000242e397212 */ /* 0x000fe200078e9639 */
[----:B------:R-:W-:Y:S01]  /*43db0*/  IMAD.SHL.U32 R36, R53, 0x8, RZ ;  /* 0x0000000835247824 */ /* 0x000fe200078e00ff */
        /* <DEDUP_REMOVED lines=8> */
[----:B------:R-:W-:Y:S02]  /*43e40*/  LOP3.LUT R11, RZ, R11, RZ, 0x33, !PT ;  /* 0x0000000bff0b7212 */ /* 0x000fe400078e33ff */
[----:B------:R-:W-:Y:S02]  /*43e50*/  SHF.L.W.U32.HI R27, R27, 0x1, R27 ;  /* 0x000000011b1b7819 */ /* 0x000fe40000010e1b */
[----:B------:R-:W-:-:S02]  /*43e60*/  LOP3.LUT R45, R60, R45, R10, 0x96, !PT ;  /* 0x0000002d3c2d7212 */ /* 0x000fc400078e960a */
[----:B------:R-:W-:Y:S01]  /*43e70*/  SHF.L.W.U32.HI R10, R11, 0x7, R11 ;  /* 0x000000070b0a7819 */ /* 0x000fe20000010e0b */
[----:B------:R-:W-:Y:S01]  /*43e80*/  IMAD.SHL.U32 R11, R27, 0x80, RZ ;  /* 0x000000801b0b7824 */ /* 0x000fe200078e00ff */
[----:B------:R-:W-:Y:S02]  /*43e90*/  LOP3.LUT R35, R46, R4, R35, 0x96, !PT ;  /* 0x000000042e237212 */ /* 0x000fe400078e9623 */
[----:B------:R-:W-:Y:S02]  /*43ea0*/  LOP3.LUT R9, R55, R56, R9, 0x96, !PT ;  /* 0x0000003837097212 */ /* 0x000fe400078e9609 */
[----:B------:R-:W-:Y:S02]  /*43eb0*/  SHF.L.W.U32.HI R38, R35, 0x1, R35 ;  /* 0x0000000123267819 */ /* 0x000fe40000010e23 */
[----:B------:R-:W-:Y:S02]  /*43ec0*/  LOP3.LUT R11, R10, R11, R14, 0x96, !PT ;  /* 0x0000000b0a0b7212 */ /* 0x000fe400078e960e */
[----:B------:R-:W-:Y:S01]  /*43ed0*/  LOP3.LUT R57, RZ, R57, RZ, 0x33, !PT ;  /* 0x00000039ff397212 */ /* 0x000fe200078e33ff */
[----:B------:R-:W-:Y:S01]  /*43ee0*/  IMAD.SHL.U32 R35, R38, 0x80, RZ ;  /* 0x0000008026237824 */ /* 0x000fe200078e00ff */
[----:B------:R-:W-:-:S02]  /*43ef0*/  LOP3.LUT R14, R54, R53, R52, 0x96, !PT ;  /* 0x00000035360e7212 */ /* 0x000fc400078e9634 */
[----:B------:R-:W-:Y:S02]  /*43f00*/  SHF.L.W.U32.HI R9, R9, 0x1, R9 ;  /* 0x0000000109097819 */ /* 0x000fe40000010e09 */
[----:B------:R-:W-:Y:S02]  /*43f10*/  LOP3.LUT R37, R10, R27, R37, 0x96, !PT ;  /* 0x0000001b0a257212 */ /* 0x000fe400078e9625 */
[----:B------:R-:W-:Y:S01]  /*43f20*/  LOP3.LUT R5, RZ, R5, RZ, 0x33, !PT ;  /* 0x00000005ff057212 */ /* 0x000fe200078e33ff */
[----:B------:R-:W-:Y:S01]  /*43f30*/  IMAD.SHL.U32 R44, R9, 0x80, RZ ;  /* 0x00000080092c7824 */ /* 0x000fe200078e00ff */
[----:B------:R-:W-:Y:S02]  /*43f40*/  SHF.L.W.U32.HI R51, R57, 0x7, R57 ;  /* 0x0000000739337819 */ /* 0x000fe40000010e39 */
[----:B------:R-:W-:Y:S02]  /*43f50*/  SHF.L.W.U32.HI R14, R14, 0x1, R14 ;  /* 0x000000010e0e7819 */ /* 0x000fe40000010e0e */
[----:B------:R-:W-:-:S02]  /*43f60*/  LOP3.LUT R43, R60, R48, R43, 0x96, !PT ;  /* 0x000000303c2b7212 */ /* 0x000fc400078e962b */
[----:B------:R-:W-:Y:S02]  /*43f70*/  LOP3.LUT R45, RZ, R45, RZ, 0x33, !PT ;  /* 0x0000002dff2d7212 */ /* 0x000fe400078e33ff */
[----:B------:R-:W-:Y:S02]  /*43f80*/  SHF.L.W.U32.HI R37, R37, 0x5, R37 ;  /* 0x0000000525257819 */ /* 0x000fe40000010e25 */
[----:B------:R-:W-:Y:S02]  /*43f90*/  SHF.L.W.U32.HI R58, R5, 0x7, R5 ;  /* 0x00000007053a7819 */ /* 0x000fe40000010e05 */
[----:B------:R-:W-:Y:S01]  /*43fa0*/  LOP3.LUT R46, R51, R35, R46, 0x96, !PT ;  /* 0x00000023332e7212 */ /* 0x000fe200078e962e */
[----:B------:R-:W-:Y:S01]  /*43fb0*/  IMAD.SHL.U32 R35, R14, 0x80, RZ ;  /* 0x000000800e237824 */ /* 0x000fe200078e00ff */
[----:B------:R-:W-:Y:S02]  /*43fc0*/  SHF.L.W.U32.HI R57, R43, 0x1, R43 ;  /* 0x000000012b397819 */ /* 0x000fe40000010e2b */
        /* <DEDUP_REMOVED lines=16> */
[----:B------:R-:W-:-:S02]  /*440d0*/  SHF.L.W.U32.HI R57, R57, 0x3, R57 ;  /* 0x0000000339397819 */ /* 0x000fc40000010e39 */
[----:B------:R-:W-:Y:S02]  /*440e0*/  SHF.L.W.U32.HI R54, R53, 0x5, R53 ;  /* 0x0000000535367819 */ /* 0x000fe40000010e35 */
[----:B------:R-:W-:Y:S02]  /*440f0*/  LOP3.LUT R4, R51, R38, R4, 0x96, !PT ;  /* 0x0000002633047212 */ /* 0x000fe400078e9604 */
[----:B------:R-:W-:Y:S02]  /*44100*/  SHF.L.W.U32.HI R53, R42, 0x3, R42 ;  /* 0x000000032a357819 */ /* 0x000fe40000010e2a */
[----:B------:R-:W-:Y:S01]  /*44110*/  LOP3.LUT R39, R49, R8, R39, 0x96, !PT ;  /* 0x0000000831277212 */ /* 0x000fe200078e9627 */
[----:B------:R-:W-:Y:S01]  /*44120*/  IMAD.SHL.U32 R49, R55, 0x8, RZ ;  /* 0x0000000837317824 */ /* 0x000fe200078e00ff */
[----:B------:R-:W-:Y:S02]  /*44130*/  SHF.L.W.U32.HI R6, R6, 0x7, R6 ;  /* 0x0000000706067819 */ /* 0x000fe40000010e06 */
[----:B------:R-:W-:-:S02]  /*44140*/  SHF.L.W.U32.HI R42, R36, 0x3, R36 ;  /* 0x00000003242a7819 */ /* 0x000fc40000010e24 */
[C---:B------:R-:W-:Y:S02]  /*44150*/  LOP3.LUT R38, R57.reuse, R45, R38, 0x96, !PT ;  /* 0x0000002d39267212 */ /* 0x040fe400078e9626 */
[----:B------:R-:W-:Y:S02]  /*44160*/  SHF.L.W.U32.HI R4, R4, 0x5, R4 ;  /* 0x0000000504047819 */ /* 0x000fe40000010e04 */
[----:B------:R-:W-:Y:S02]  /*44170*/  LOP3.LUT R37, R57, R37, R50, 0x96, !PT ;  /* 0x0000002539257212 */ /* 0x000fe400078e9632 */
[----:B------:R-:W-:Y:S02]  /*44180*/  LOP3.LUT R48, R53, R48, R54, 0x96, !PT ;  /* 0x0000003035307212 */ /* 0x000fe400078e9636 */
[----:B------:R-:W-:Y:S02]  /*44190*/  LOP3.LUT R54, R36, R9, R56, 0x96, !PT ;  /* 0x0000000924367212 */ /* 0x000fe400078e9638 */
[----:B------:R-:W-:-:S02]  /*441a0*/  LOP3.LUT R50, R6, R29, R28, 0x96, !PT ;  /* 0x0000001d06327212 */ /* 0x000fc400078e961c */
[----:B------:R-:W-:Y:S02]  /*441b0*/  LOP3.LUT R30, R6, R30, R59, 0x96, !PT ;  /* 0x0000001e061e7212 */ /* 0x000fe400078e963b */
[----:B------:R-:W-:Y:S02]  /*441c0*/  SHF.L.W.U32.HI R28, R38, 0x1, R38 ;  /* 0x00000001261c7819 */ /* 0x000fe40000010e26 */
[----:B------:R-:W-:Y:S02]  /*441d0*/  LOP3.LUT R56, R42, R49, R6, 0x96, !PT ;  /* 0x000000312a387212 */ /* 0x000fe400078e9606 */
[----:B------:R-:W-:Y:S01]  /*441e0*/  LOP3.LUT R6, R53, R52, R4, 0x96, !PT ;  /* 0x0000003435067212 */ /* 0x000fe200078e9604 */
[----:B------:R-:W-:Y:S01]  /*441f0*/  IMAD.SHL.U32 R36, R28, 0x80, RZ ;  /* 0x000000801c247824 */ /* 0x000fe200078e00ff */
[----:B------:R-:W-:Y:S02]  /*44200*/  SHF.L.W.U32.HI R4, R37, 0x7, R37 ;  /* 0x0000000725047819 */ /* 0x000fe40000010e25 */
[----:B------:R-:W-:-:S02]  /*44210*/  SHF.L.W.U32.HI R37, R6, 0x1, R6 ;  /* 0x0000000106257819 */ /* 0x000fc40000010e06 */
[----:B------:R-:W-:Y:S02]  /*44220*/  SHF.L.W.U32.HI R49, R47, 0x16, R47 ;  /* 0x000000162f317819 */ /* 0x000fe40000010e2f */
[----:B------:R-:W-:Y:S01]  /*44230*/  LOP3.LUT R43, R5, R43, R60, 0x96, !PT ;  /* 0x0000002b052b7212 */ /* 0x000fe200078e963c */
[----:B------:R-:W-:Y:S01]  /*44240*/  IMAD.SHL.U32 R6, R37, 0x80, RZ ;  /* 0x0000008025067824 */ /* 0x000fe200078e00ff */
[----:B------:R-:W-:Y:S02]  /*44250*/  LOP3.LUT R57, R4, R36, R57, 0x96, !PT ;  /* 0x0000002404397212 */ /* 0x000fe400078e9639 */
[----:B------:R-:W-:Y:S02]  /*44260*/  SHF.L.W.U32.HI R36, R48, 0x7, R48 ;  /* 0x0000000730247819 */ /* 0x000fe40000010e30 */
[----:B------:R-:W-:Y:S02]  /*44270*/  SHF.L.W.U32.HI R49, R49, 0xd, R49 ;  /* 0x0000000d31317819 */ /* 0x000fe40000010e31 */
[----:B------:R-:W-:-:S02]  /*44280*/  SHF.L.W.U32.HI R43, R43, 0x16, R43 ;  /* 0x000000162b2b7819 */ /* 0x000fc40000010e2b */
[----:B------:R-:W-:Y:S01]  /*44290*/  LOP3.LUT R47, R36, R6, R53, 0x96, !PT ;  /* 0x00000006242f7212 */ /* 0x000fe200078e9635 */
[----:B------:R-:W-:Y:S01]  /*442a0*/  IMAD.SHL.U32 R6, R49, 0x8, RZ ;  /* 0x0000000831067824 */ /* 0x000fe200078e00ff */
[----:B------:R-:W-:Y:S02]  /*442b0*/  SHF.L.W.U32.HI R53, R30, 0x16, R30 ;  /* 0x000000161e357819 */ /* 0x000fe40000010e1e */
[----:B------:R-:W-:Y:S02]  /*442c0*/  SHF.L.W.U32.HI R30, R43, 0x3, R43 ;  /* 0x000000032b1e7819 */ /* 0x000fe40000010e2b */
[----:B------:R-:W-:Y:S02]  /*442d0*/  SHF.L.W.U32.HI R44, R44, 0x16, R44 ;  /* 0x000000162c2c7819 */ /* 0x000fe40000010e2c */
[----:B------:R-:W-:Y:S02]  /*442e0*/  LOP3.LUT R38, R42, R55, R58, 0x96, !PT ;  /* 0x000000372a267212 */ /* 0x000fe400078e963a */
[----:B------:R-:W-:-:S02]  /*442f0*/  LOP3.LUT R58, R30, R6, R53, 0x96, !PT ;  /* 0x000000061e3a7212 */ /* 0x000fc400078e9635 */
        /* <DEDUP_REMOVED lines=13> */
[----:B-1----:R-:W-:-:S02]  /*443d0*/  LOP3.LUT R51, R50, UR4, RZ, 0x3c, !PT ;  /* 0x0000000432337c12 */ /* 0x002fc4000f8e3cff */
[----:B---3--:R-:W-:Y:S02]  /*443e0*/  LOP3.LUT R42, R42, UR24, RZ, 0x3c, !PT ;  /* 0x000000182a2a7c12 */ /* 0x008fe4000f8e3cff */
[----:B------:R-:W-:Y:S02]  /*443f0*/  SHF.L.W.U32.HI R57, R57, 0x16, R57 ;  /* 0x0000001639397819 */ /* 0x000fe40000010e39 */
[----:B------:R-:W-:Y:S02]  /*44400*/  LOP3.LUT R50, R44, UR32, RZ, 0x3c, !PT ;  /* 0x000000202c327c12 */ /* 0x000fe4000f8e3cff */
[----:B------:R-:W-:Y:S02]  /*44410*/  SHF.L.W.U32.HI R44, R47, 0x16, R47 ;  /* 0x000000162f2c7819 */ /* 0x000fe40000010e2f */
[----:B------:R-:W-:Y:S02]  /*44420*/  SHF.L.W.U32.HI R30, R30, 0x16, R30 ;  /* 0x000000161e1e7819 */ /* 0x000fe40000010e1e */
[----:B----4-:R-:W-:-:S02]  /*44430*/  LOP3.LUT R46, R57, UR12, RZ, 0x3c, !PT ;  /* 0x0000000c392e7c12 */ /* 0x010fc4000f8e3cff */
[-CC-:B------:R-:W-:Y:S02]  /*44440*/  LOP3.LUT R47, R50, R42.reuse, R51.reuse, 0x78, !PT ;  /* 0x0000002a322f7212 */ /* 0x180fe400078e7833 */
[----:B------:R-:W-:Y:S02]  /*44450*/  LOP3.LUT R44, R44, UR5, RZ, 0x3c, !PT ;  /* 0x000000052c2c7c12 */ /* 0x000fe4000f8e3cff */
[----:B------:R-:W-:Y:S02]  /*44460*/  LOP3.LUT R48, R30, UR25, RZ, 0x3c, !PT ;  /* 0x000000191e307c12 */ /* 0x000fe4000f8e3cff */
[----:B------:R-:W-:Y:S02]  /*44470*/  LOP3.LUT R30, R47, R42, R46, 0x96, !PT ;  /* 0x0000002a2f1e7212 */ /* 0x000fe400078e962e */
[----:B------:R-:W-:Y:S02]  /*44480*/  LOP3.LUT R50, R46, R50, R51, 0x1e, !PT ;  /* 0x000000322e327212 */ /* 0x000fe400078e1e33 */
[----:B------:R-:W-:-:S02]  /*44490*/  LOP3.LUT R57, R29, UR13, RZ, 0x3c, !PT ;  /* 0x0000000d1d397c12 */ /* 0x000fc4000f8e3cff */
[--C-:B------:R-:W-:Y:S02]  /*444a0*/  LOP3.LUT R42, R43, R48, R44.reuse, 0x78, !PT ;  /* 0x000000302b2a7212 */ /* 0x100fe400078e782c */
        /* <DEDUP_REMOVED lines=9> */
[----:B------:R-:W-:Y:S02]  /*44540*/  SHF.L.W.U32.HI R60, R39, 0x5, R39 ;  /* 0x00000005273c7819 */ /* 0x000fe40000010e27 */
[----:B------:R-:W-:-:S02]  /*44550*/  LOP3.LUT R46, R29, R56, R42, 0x6c, !PT ;  /* 0x000000381d2e7212 */ /* 0x000fc400078e6c2a */
[----:B------:R-:W-:Y:S02]  /*44560*/  LOP3.LUT R44, R29, R56, R42, 0x9c, !PT ;  /* 0x000000381d2c7212 */ /* 0x000fe400078e9c2a */
[----:B------:R-:W-:Y:S02]  /*44570*/  LOP3.LUT R56, R4, R28, R45, 0x96, !PT ;  /* 0x0000001c04387212 */ /* 0x000fe400078e962d */
[C---:B------:R-:W-:Y:S02]  /*44580*/  LOP3.LUT R57, R58.reuse, R38, R49, 0x96, !PT ;  /* 0x000000263a397212 */ /* 0x040fe400078e9631 */
[----:B------:R-:W-:Y:S02]  /*44590*/  LOP3.LUT R45, R58, UR26, RZ, 0x3c, !PT ;  /* 0x0000001a3a2d7c12 */ /* 0x000fe4000f8e3cff */
[----:B------:R-:W-:Y:S02]  /*445a0*/  LOP3.LUT R29, R5, UR34, RZ, 0x3c, !PT ;  /* 0x00000022051d7c12 */ /* 0x000fe4000f8e3cff */
[----:B------:R-:W-:-:S02]  /*445b0*/  LOP3.LUT R60, R60, UR6, RZ, 0x3c, !PT ;  /* 0x000000063c3c7c12 */ /* 0x000fc4000f8e3cff */
[----:B------:R-:W-:Y:S02]  /*445c0*/  LOP3.LUT R58, R4, UR14, RZ, 0x3c, !PT ;  /* 0x0000000e043a7c12 */ /* 0x000fe4000f8e3cff */
[----:B------:R-:W1:Y:S01]  /*445d0*/  LDC.64 R4, c[0x3][RZ] ;  /* 0x00c00000ff047b82 */ /* 0x000e620000000a00 */
[-C--:B------:R-:W-:Y:S02]  /*445e0*/  LOP3.LUT R39, R29, R45.reuse, R60, 0x78, !PT ;  /* 0x0000002d1d277212 */ /* 0x080fe400078e783c */
[----:B------:R-:W-:Y:S02]  /*445f0*/  LOP3.LUT R51, R51, R42, RZ, 0x3c, !PT ;  /* 0x0000002a33337212 */ /* 0x000fe400078e3cff */
[----:B------:R-:W-:Y:S02]  /*44600*/  LOP3.LUT R45, R39, R45, R58, 0x96, !PT ;  /* 0x0000002d272d7212 */ /* 0x000fe400078e963a */
[----:B------:R-:W-:Y:S02]  /*44610*/  LOP3.LUT R58, R58, R29, R60, 0x1e, !PT ;  /* 0x0000001d3a3a7212 */ /* 0x000fe400078e1e3c */
[----:B------:R-:W-:-:S02]  /*44620*/  LOP3.LUT R49, R45, R60, RZ, 0x3c, !PT ;  /* 0x0000003c2d317212 */ /* 0x000fc400078e3cff */
[C---:B------:R-:W-:Y:S02]  /*44630*/  LOP3.LUT R42, R58.reuse, R45, R60, 0xf6, !PT ;  /* 0x0000002d3a2a7212 */ /* 0x040fe400078ef63c */
[CCC-:B------:R-:W-:Y:S02]  /*44640*/  LOP3.LUT R29, R58.reuse, R49.reuse, R39.reuse, 0x6c, !PT ;  /* 0x000000313a1d7212 */ /* 0x1c0fe400078e6c27 */
[----:B------:R-:W-:Y:S02]  /*44650*/  LOP3.LUT R49, R58, R49, R39, 0x9c, !PT ;  /* 0x000000313a317212 */ /* 0x000fe400078e9c27 */
[----:B------:R-:W-:Y:S02]  /*44660*/  LOP3.LUT R58, R36, R37, R52, 0x96, !PT ;  /* 0x00000025243a7212 */ /* 0x000fe400078e9634 */
[----:B------:R-:W-:Y:S02]  /*44670*/  LOP3.LUT R55, R53, R6, R55, 0x96, !PT ;  /* 0x0000000635377212 */ /* 0x000fe400078e9637 */
[----:B------:R-:W-:-:S02]  /*44680*/  SHF.L.W.U32.HI R52, R54, 0x5, R54 ;  /* 0x0000000536347819 */ /* 0x000fc40000010e36 */
[----:B------:R-:W-:Y:S02]  /*44690*/  SHF.L.W.U32.HI R59, R58, 0x5, R58 ;  /* 0x000000053a3b7819 */ /* 0x000fe40000010e3a */
[----:B------:R-:W-:Y:S02]  /*446a0*/  SHF.L.W.U32.HI R35, R35, 0x16, R35 ;  /* 0x0000001623237819 */ /* 0x000fe40000010e23 */
[----:B------:R-:W-:Y:S02]  /*446b0*/  SHF.L.W.U32.HI R55, R55, 0x5, R55 ;  /* 0x0000000537377819 */ /* 0x000fe40000010e37 */
[----:B-1----:R-:W-:Y:S02]  /*446c0*/  LOP3.LUT R52, R52, 0x4, R5, 0x96, !PT ;  /* 0x0000000434347812 */ /* 0x002fe400078e9605 */
[----:B------:R-:W-:Y:S02]  /*446d0*/  LOP3.LUT R5, R59, R4, RZ, 0x3c, !PT ;  /* 0x000000043b057212 */ /* 0x000fe400078e3cff */
[----:B------:R-:W-:-:S02]  /*446e0*/  SHF.L.W.U32.HI R56, R56, 0x5, R56 ;  /* 0x0000000538387819 */ /* 0x000fc40000010e38 */
[----:B------:R-:W-:Y:S02]  /*446f0*/  SHF.L.W.U32.HI R57, R57, 0x5, R57 ;  /* 0x0000000539397819 */ /* 0x000fe40000010e39 */
[----:B0-----:R-:W-:Y:S02]  /*44700*/  LOP3.LUT R59, R35, UR21, RZ, 0x3c, !PT ;  /* 0x00000015233b7c12 */ /* 0x001fe4000f8e3cff */
[----:B-----5:R-:W-:Y:S02]  /*44710*/  LOP3.LUT R55, R55, UR29, RZ, 0x3c, !PT ;  /* 0x0000001d37377c12 */ /* 0x020fe4000f8e3cff */
[----:B------:R-:W-:Y:S02]  /*44720*/  LOP3.LUT R35, R56, UR9, RZ, 0x3c, !PT ;  /* 0x0000000938237c12 */ /* 0x000fe4000f8e3cff */
[----:B------:R-:W-:Y:S02]  /*44730*/  LOP3.LUT R54, R41, UR28, RZ, 0x3c, !PT ;  /* 0x0000001c29367c12 */ /* 0x000fe4000f8e3cff */
[----:B------:R-:W-:-:S02]  /*44740*/  LOP3.LUT R57, R57, UR20, RZ, 0x3c, !PT ;  /* 0x0000001439397c12 */ /* 0x000fc4000f8e3cff */
[--C-:B------:R-:W-:Y:S02]  /*44750*/  LOP3.LUT R4, R55, R59, R52.reuse, 0x78, !PT ;  /* 0x0000003b37047212 */ /* 0x100fe400078e7834 */
[----:B------:R-:W-:Y:S02]  /*44760*/  LOP3.LUT R14, R14, UR8, RZ, 0x3c, !PT ;  /* 0x000000080e0e7c12 */ /* 0x000fe4000f8e3cff */
[----:B------:R-:W-:Y:S02]  /*44770*/  LOP3.LUT R55, R35, R55, R52, 0x1e, !PT ;  /* 0x0000003723377212 */ /* 0x000fe400078e1e34 */
[----:B------:R-:W-:Y:S02]  /*44780*/  LOP3.LUT R58, R54, R57, R5, 0x78, !PT ;  /* 0x00000039363a7212 */ /* 0x000fe400078e7805 */
[----:B------:R-:W-:Y:S02]  /*44790*/  LOP3.LUT R35, R4, R59, R35, 0x96, !PT ;  /* 0x0000003b04237212 */ /* 0x000fe400078e9623 */
        /* <DEDUP_REMOVED lines=9> */
[----:B------:R-:W0:Y:S01]  /*44830*/  LDC.64 R4, c[0x3][0x8] ;  /* 0x00c00200ff047b82 */ /* 0x000e220000000a00 */
[----:B------:R-:W-:Y:S02]  /*44840*/  SHF.L.W.U32.HI R40, R40, 0x16, R40 ;  /* 0x0000001628287819 */ /* 0x000fe40000010e28 */
[CCC-:B------:R-:W-:Y:S02]  /*44850*/  LOP3.LUT R56, R59.reuse, R52.reuse, R58.reuse, 0x6c, !PT ;  /* 0x000000343b387212 */ /* 0x1c0fe400078e6c3a */
[----:B------:R-:W-:Y:S02]  /*44860*/  LOP3.LUT R52, R59, R52, R58, 0x9c, !PT ;  /* 0x000000343b347212 */ /* 0x000fe400078e9c3a */
[----:B------:R-:W-:-:S02]  /*44870*/  LOP3.LUT R55, R55, R58, RZ, 0x3c, !PT ;  /* 0x0000003a37377212 */ /* 0x000fc400078e3cff */
        /* <DEDUP_REMOVED lines=9> */
[----:B------:R-:W-:Y:S02]  /*44910*/  LOP3.LUT R8, R40, R61, R36, 0x96, !PT ;  /* 0x0000003d28087212 */ /* 0x000fe400078e9624 */
[----:B------:R-:W-:Y:S02]  /*44920*/  LOP3.LUT R53, R36, R58, R59, 0x1e, !PT ;  /* 0x0000003a24357212 */ /* 0x000fe400078e1e3b */
[----:B0-----:R-:W-:Y:S02]  /*44930*/  LOP3.LUT R37, R37, R4, RZ, 0x3c, !PT ;  /* 0x0000000425257212 */ /* 0x001fe400078e3cff */
[----:B------:R-:W-:Y:S02]  /*44940*/  SHF.L.W.U32.HI R58, R27, 0x5, R27 ;  /* 0x000000051b3a7819 */ /* 0x000fe40000010e1b */
[----:B------:R-:W-:Y:S02]  /*44950*/  LOP3.LUT R4, R11, UR22, RZ, 0x3c, !PT ;  /* 0x000000160b047c12 */ /* 0x000fe4000f8e3cff */
[----:B------:R-:W-:-:S02]  /*44960*/  LOP3.LUT R42, R42, R39, RZ, 0x3c, !PT ;  /* 0x000000272a2a7212 */ /* 0x000fc400078e3cff */
[----:B------:R-:W-:Y:S02]  /*44970*/  LOP3.LUT R11, R6, UR30, RZ, 0x3c, !PT ;  /* 0x0000001e060b7c12 */ /* 0x000fe4000f8e3cff */
[----:B------:R-:W-:Y:S02]  /*44980*/  LOP3.LUT R39, R8, R59, RZ, 0x3c, !PT ;  /* 0x0000003b08277212 */ /* 0x000fe400078e3cff */
[----:B------:R-:W-:Y:S02]  /*44990*/  LOP3.LUT R6, R58, R5, RZ, 0x3c, !PT ;  /* 0x000000053a067212 */ /* 0x000fe400078e3cff */
[----:B------:R-:W-:Y:S02]  /*449a0*/  LOP3.LUT R58, R9, UR10, RZ, 0x3c, !PT ;  /* 0x0000000a093a7c12 */ /* 0x000fe4000f8e3cff */
[----:B------:R-:W-:Y:S02]  /*449b0*/  LOP3.LUT R27, R11, R4, R37, 0x78, !PT ;  /* 0x000000040b1b7212 */ /* 0x000fe400078e7825 */
[----:B------:R-:W-:-:S02]  /*449c0*/  LOP3.LUT R36, R53, R39, R40, 0x6c, !PT ;  /* 0x0000002735247212 */ /* 0x000fc400078e6c28 */
[C---:B------:R-:W-:Y:S02]  /*449d0*/  LOP3.LUT R59, R53.reuse, R8, R59, 0xf6, !PT ;  /* 0x00000008353b7212 */ /* 0x040fe400078ef63b */
[----:B------:R-:W-:Y:S02]  /*449e0*/  LOP3.LUT R39, R53, R39, R40, 0x9c, !PT ;  /* 0x0000002735277212 */ /* 0x000fe400078e9c28 */
[----:B------:R-:W-:Y:S01]  /*449f0*/  LOP3.LUT R53, R10, UR31, RZ, 0x3c, !PT ;  /* 0x0000001f0a357c12 */ /* 0x000fe2000f8e3cff */
[----:B------:R-:W0:Y:S01]  /*44a00*/  LDCU.128 UR28, c[0x3][0x160] ;  /* 0x00c02c00ff1c77ac */ /* 0x000e220008000c00 */
[----:B------:R-:W-:Y:S02]  /*44a10*/  LOP3.LUT R10, R58, R11, R37, 0x1e, !PT ;  /* 0x0000000b3a0a7212 */ /* 0x000fe400078e1e25 */
[----:B------:R-:W-:Y:S02]  /*44a20*/  LOP3.LUT R4, R27, R4, R58, 0x96, !PT ;  /* 0x000000041b047212 */ /* 0x000fe400078e963a */
[----:B------:R-:W-:-:S02]  /*44a30*/  SHF.L.W.U32.HI R30, R30, 0xd, R30 ;  /* 0x0000000d1e1e7819 */ /* 0x000fc40000010e1e */
[----:B------:R-:W-:Y:S02]  /*44a40*/  LOP3.LUT R49, R49, R42, RZ, 0x3c, !PT ;  /* 0x0000002a31317212 */ /* 0x000fe400078e3cff */
[----:B------:R-:W-:Y:S01]  /*44a50*/  LOP3.LUT R9, R38, UR23, RZ, 0x3c, !PT ;  /* 0x0000001726097c12 */ /* 0x000fe2000f8e3cff */
[----:B------:R-:W4:Y:S01]  /*44a60*/  LDCU.128 UR20, c[0x3][0x70] ;  /* 0x00c00e00ff1477ac */ /* 0x000f220008000c00 */
[----:B------:R-:W-:Y:S02]  /*44a70*/  LOP3.LUT R11, R4, R37, RZ, 0x3c, !PT ;  /* 0x00000025040b7212 */ /* 0x000fe400078e3cff */
[----:B------:R-:W-:Y:S01]  /*44a80*/  LOP3.LUT R38, R10, R4, R37, 0xf6, !PT ;  /* 0x000000040a267212 */ /* 0x000fe200078ef625 */
[----:B------:R-:W-:Y:S01]  /*44a90*/  IMAD.SHL.U32 R37, R30, 0x8, RZ ;  /* 0x000000081e257824 */ /* 0x000fe200078e00ff */
[----:B------:R-:W-:Y:S02]  /*44aa0*/  SHF.L.W.U32.HI R49, R49, 0x3, R49 ;  /* 0x0000000331317819 */ /* 0x000fe40000010e31 */
[----:B------:R-:W-:Y:S01]  /*44ab0*/  LOP3.LUT R5, R28, UR11, RZ, 0x3c, !PT ;  /* 0x0000000b1c057c12 */ /* 0x000fe2000f8e3cff */
[----:B------:R-:W5:Y:S01]  /*44ac0*/  LDCU.128 UR8, c[0x3][0x30] ;  /* 0x00c00600ff0877ac */ /* 0x000f620008000c00 */
[----:B------:R-:W-:-:S02]  /*44ad0*/  LOP3.LUT R36, R49, R36, R37, 0x96, !PT ;  /* 0x0000002431247212 */ /* 0x000fc400078e9625 */
[----:B------:R-:W-:Y:S02]  /*44ae0*/  LOP3.LUT R37, R49, R30, R51, 0x96, !PT ;  /* 0x0000001e31257212 */ /* 0x000fe400078e9633 */
[--C-:B------:R-:W-:Y:S02]  /*44af0*/  LOP3.LUT R28, R53, R9, R6.reuse, 0x78, !PT ;  /* 0x00000009351c7212 */ /* 0x100fe400078e7806 */
[----:B------:R-:W-:Y:S02]  /*44b00*/  LOP3.LUT R53, R5, R53, R6, 0x1e, !PT ;  /* 0x0000003505357212 */ /* 0x000fe400078e1e06 */
[----:B------:R-:W-:Y:S02]  /*44b10*/  SHF.L.W.U32.HI R37, R37, 0x1, R37 ;  /* 0x0000000125257819 */ /* 0x000fe40000010e25 */
[----:B------:R-:W-:Y:S02]  /*44b20*/  LOP3.LUT R5, R28, R9, R5, 0x96, !PT ;  /* 0x000000091c057212 */ /* 0x000fe400078e9605 */
[----:B------:R-:W-:-:S02]  /*44b30*/  LOP3.LUT R9, R10, R11, R27, 0x6c, !PT ;  /* 0x0000000b0a097212 */ /* 0x000fc400078e6c1b */
[----:B------:R-:W-:Y:S02]  /*44b40*/  LOP3.LUT R36, RZ, R36, RZ, 0x33, !PT ;  /* 0x00000024ff247212 */ /* 0x000fe400078e33ff */
[----:B------:R-:W-:Y:S02]  /*44b50*/  LOP3.LUT R11, R10, R11, R27, 0x9c, !PT ;  /* 0x0000000b0a0b7212 */ /* 0x000fe400078e9c1b */
[----:B------:R-:W-:Y:S02]  /*44b60*/  LOP3.LUT R40, R59, R40, RZ, 0x3c, !PT ;  /* 0x000000283b287212 */ /* 0x000fe400078e3cff */
[----:B------:R-:W-:Y:S01]  /*44b70*/  LOP3.LUT R10, R38, R27, RZ, 0x3c, !PT ;  /* 0x0000001b260a7212 */ /* 0x000fe200078e3cff */
[----:B------:R-:W-:Y:S01]  /*44b80*/  IMAD.SHL.U32 R38, R37, 0x80, RZ ;  /* 0x0000008025267824 */ /* 0x000fe200078e00ff */
[----:B------:R-:W-:Y:S02]  /*44b90*/  SHF.L.W.U32.HI R36, R36, 0x7, R36 ;  /* 0x0000000724247819 */ /* 0x000fe40000010e24 */
[----:B------:R-:W-:-:S02]  /*44ba0*/  SHF.L.W.U32.HI R43, R43, 0xd, R43 ;  /* 0x0000000d2b2b7819 */ /* 0x000fc40000010e2b */
[----:B------:R-:W-:Y:S02]  /*44bb0*/  LOP3.LUT R52, R52, R55, RZ, 0x3c, !PT ;  /* 0x0000003734347212 */ /* 0x000fe400078e3cff */
[----:B------:R-:W-:Y:S02]  /*44bc0*/  SHF.L.W.U32.HI R45, R45, 0xd, R45 ;  /* 0x0000000d2d2d7819 */ /* 0x000fe40000010e2d */
[----:B------:R-:W-:Y:S02]  /*44bd0*/  LOP3.LUT R39, R39, R40, RZ, 0x3c, !PT ;  /* 0x0000002827277212 */ /* 0x000fe400078e3cff */
[----:B------:R-:W-:Y:S01]  /*44be0*/  LOP3.LUT R38, R36, R38, R49, 0x96, !PT ;  /* 0x0000002624267212 */ /* 0x000fe200078e9631 */
[----:B------:R-:W-:Y:S01]  /*44bf0*/  IMAD.SHL.U32 R49, R43, 0x8, RZ ;  /* 0x000000082b317824 */ /* 0x000fe200078e00ff */
[----:B------:R-:W-:Y:S01]  /*44c00*/  LOP3.LUT R44, R44, R51, RZ, 0x3c, !PT ;  /* 0x000000332c2c7212 */ /* 0x000fe200078e3cff */
[----:B------:R-:W-:Y:S01]  /*44c10*/  IMAD.SHL.U32 R51, R45, 0x8, RZ ;  /* 0x000000082d337824 */ /* 0x000fe200078e00ff */
[----:B------:R-:W-:-:S02]  /*44c20*/  SHF.L.W.U32.HI R52, R52, 0x3, R52 ;  /* 0x0000000334347819 */ /* 0x000fc40000010e34 */
[----:B------:R-:W-:Y:S02]  /*44c30*/  SHF.L.W.U32.HI R39, R39, 0x3, R39 ;  /* 0x0000000327277819 */ /* 0x000fe40000010e27 */
[C---:B------:R-:W-:Y:S02]  /*44c40*/  LOP3.LUT R40, R52.reuse, R45, R40, 0x96, !PT ;  /* 0x0000002d34287212 */ /* 0x040fe400078e9628 */
[----:B------:R-:W-:Y:S02]  /*44c50*/  LOP3.LUT R49, R39, R56, R49, 0x96, !PT ;  /* 0x0000003827317212 */ /* 0x000fe400078e9631 */
[----:B------:R-:W-:Y:S02]  /*44c60*/  LOP3.LUT R27, R5, R6, RZ, 0x3c, !PT ;  /* 0x00000006051b7212 */ /* 0x000fe400078e3cff */
[----:B------:R-:W-:Y:S02]  /*44c70*/  LOP3.LUT R51, R52, R41, R51, 0x96, !PT ;  /* 0x0000002934337212 */ /* 0x000fe400078e9633 */
[----:B------:R-:W-:-:S02]  /*44c80*/  LOP3.LUT R59, R53, R5, R6, 0xf6, !PT ;  /* 0x00000005353b7212 */ /* 0x000fc400078ef606 */
[----:B------:R-:W-:Y:S02]  /*44c90*/  SHF.L.W.U32.HI R40, R40, 0x1, R40 ;  /* 0x0000000128287819 */ /* 0x000fe40000010e28 */
[----:B------:R-:W-:Y:S02]  /*44ca0*/  LOP3.LUT R49, RZ, R49, RZ, 0x33, !PT ;  /* 0x00000031ff317212 */ /* 0x000fe400078e33ff */
[C-C-:B------:R-:W-:Y:S02]  /*44cb0*/  LOP3.LUT R6, R53.reuse, R27, R28.reuse, 0x6c, !PT ;  /* 0x0000001b35067212 */ /* 0x140fe400078e6c1c */
[----:B------:R-:W-:Y:S02]  /*44cc0*/  LOP3.LUT R51, RZ, R51, RZ, 0x33, !PT ;  /* 0x00000033ff337212 */ /* 0x000fe400078e33ff */
[----:B------:R-:W-:Y:S01]  /*44cd0*/  LOP3.LUT R27, R53, R27, R28, 0x9c, !PT ;  /* 0x0000001b351b7212 */ /* 0x000fe200078e9c1c */
[----:B------:R-:W-:Y:S01]  /*44ce0*/  IMAD.SHL.U32 R53, R40, 0x80, RZ ;  /* 0x0000008028357824 */ /* 0x000fe200078e00ff */
[----:B------:R-:W-:-:S02]  /*44cf0*/  LOP3.LUT R28, R59, R28, RZ, 0x3c, !PT ;  /* 0x0000001c3b1c7212 */ /* 0x000fc400078e3cff */
[----:B------:R-:W-:Y:S02]  /*44d00*/  SHF.L.W.U32.HI R41, R49, 0x7, R49 ;  /* 0x0000000731297819 */ /* 0x000fe40000010e31 */
[----:B------:R-:W-:Y:S02]  /*44d10*/  SHF.L.W.U32.HI R49, R51, 0x7, R51 ;  /* 0x0000000733317819 */ /* 0x000fe40000010e33 */
[----:B------:R-:W-:Y:S02]  /*44d20*/  SHF.L.W.U32.HI R35, R35, 0xd, R35 ;  /* 0x0000000d23237819 */ /* 0x000fe40000010e23 */
[----:B------:R-:W-:Y:S02]  /*44d30*/  LOP3.LUT R51, R27, R28, RZ, 0x3c, !PT ;  /* 0x0000001c1b337212 */ /* 0x000fe400078e3cff */
[----:B------:R-:W-:Y:S01]  /*44d40*/  LOP3.LUT R27, R49, R53, R52, 0x96, !PT ;  /* 0x00000035311b7212 */ /* 0x000fe200078e9634 */
[----:B------:R-:W-:Y:S01]  /*44d50*/  IMAD.SHL.U32 R52, R35, 0x8, RZ ;  /* 0x0000000823347824 */ /* 0x000fe200078e00ff */
[----:B------:R-:W-:-:S02]  /*44d60*/  LOP3.LUT R53, R11, R10, RZ, 0x3c, !PT ;  /* 0x0000000a0b357212 */ /* 0x000fc400078e3cff */
[----:B------:R-:W-:Y:S02]  /*44d70*/  SHF.L.W.U32.HI R51, R51, 0x3, R51 ;  /* 0x0000000333337819 */ /* 0x000fe40000010e33 */
[----:B------:R-:W-:Y:S02]  /*44d80*/  SHF.L.W.U32.HI R11, R54, 0xd, R54 ;  /* 0x0000000d360b7819 */ /* 0x000fe40000010e36 */
[----:B------:R-:W-:Y:S02]  /*44d90*/  LOP3.LUT R50, R50, R47, RZ, 0x3c, !PT ;  /* 0x0000002f32327212 */ /* 0x000fe400078e3cff */
[----:B------:R-:W-:Y:S02]  /*44da0*/  SHF.L.W.U32.HI R59, R4, 0xd, R4 ;  /* 0x0000000d043b7819 */ /* 0x000fe40000010e04 */
[----:B------:R-:W-:Y:S01]  /*44db0*/  LOP3.LUT R52, R51, R48, R52, 0x96, !PT ;  /* 0x0000003033347212 */ /* 0x000fe200078e9634 */
[----:B------:R-:W-:Y:S01]  /*44dc0*/  IMAD.SHL.U32 R48, R11, 0x8, RZ ;  /* 0x000000080b307824 */ /* 0x000fe200078e00ff */
[----:B------:R-:W-:-:S02]  /*44dd0*/  SHF.L.W.U32.HI R53, R53, 0x3, R53 ;  /* 0x0000000335357819 */ /* 0x000fc40000010e35 */
[----:B------:R-:W-:Y:S01]  /*44de0*/  SHF.L.W.U32.HI R61, R50, 0x3, R50 ;  /* 0x00000003323d7819 */ /* 0x000fe20000010e32 */
[----:B------:R-:W-:Y:S01]  /*44df0*/  IMAD.SHL.U32 R50, R59, 0x8, RZ ;  /* 0x000000083b327824 */ /* 0x000fe200078e00ff */
[----:B------:R-:W-:Y:S02]  /*44e00*/  SHF.L.W.U32.HI R8, R8, 0xd, R8 ;  /* 0x0000000d08087819 */ /* 0x000fe40000010e08 */
[----:B------:R-:W-:Y:S02]  /*44e10*/  LOP3.LUT R57, R57, R14, RZ, 0x3c, !PT ;  /* 0x0000000e39397212 */ /* 0x000fe400078e3cff */
[----:B------:R-:W-:Y:S02]  /*44e20*/  LOP3.LUT R4, R51, R35, R10, 0x96, !PT ;  /* 0x0000002333047212 */ /* 0x000fe400078e960a */
[----:B------:R-:W-:Y:S01]  /*44e30*/  LOP3.LUT R48, R53, R6, R48, 0x96, !PT ;  /* 0x0000000635307212 */ /* 0x000fe200078e9630 */
[----:B------:R-:W-:Y:S01]  /*44e40*/  IMAD.SHL.U32 R6, R8, 0x8, RZ ;  /* 0x0000000808067824 */ /* 0x000fe200078e00ff */
[----:B------:R-:W-:-:S02]  /*44e50*/  LOP3.LUT R50, R61, R46, R50, 0x96, !PT ;  /* 0x0000002e3d327212 */ /* 0x000fc400078e9632 */
[----:B------:R-:W-:Y:S02]  /*44e60*/  SHF.L.W.U32.HI R10, R57, 0x3, R57 ;  /* 0x00000003390a7819 */ /* 0x000fe40000010e39 */
[----:B------:R-:W-:Y:S02]  /*44e70*/  LOP3.LUT R52, RZ, R52, RZ, 0x33, !PT ;  /* 0x00000034ff347212 */ /* 0x000fe400078e33ff */
[----:B------:R-:W-:Y:S02]  /*44e80*/  SHF.L.W.U32.HI R4, R4, 0x1, R4 ;  /* 0x0000000104047819 */ /* 0x000fe40000010e04 */
[----:B------:R-:W-:Y:S02]  /*44e90*/  SHF.L.W.U32.HI R46, R5, 0xd, R5 ;  /* 0x0000000d052e7819 */ /* 0x000fe40000010e05 */
[----:B------:R-:W-:Y:S02]  /*44ea0*/  LOP3.LUT R9, R10, R9, R6, 0x96, !PT ;  /* 0x000000090a097212 */ /* 0x000fe400078e9606 */
[----:B------:R-:W-:Y:S01]  /*44eb0*/  LOP3.LUT R5, R53, R11, R14, 0x96, !PT ;  /* 0x0000000b35057212 */ /* 0x000fe200078e960e */
[----:B------:R-:W-:Y:S01]  /*44ec0*/  IMAD.SHL.U32 R14, R46, 0x8, RZ ;  /* 0x000000082e0e7824 */ /* 0x000fe200078e00ff */
[----:B------:R-:W-:Y:S01]  /*44ed0*/  SHF.L.W.U32.HI R6, R52, 0x7, R52 ;  /* 0x0000000734067819 */ /* 0x000fe20000010e34 */
[----:B------:R-:W-:Y:S01]  /*44ee0*/  IMAD.SHL.U32 R52, R4, 0x80, RZ ;  /* 0x0000008004347824 */ /* 0x000fe200078e00ff */
[----:B------:R-:W-:-:S02]  /*44ef0*/  SHF.L.W.U32.HI R44, R44, 0x3, R44 ;  /* 0x000000032c2c7819 */ /* 0x000fc40000010e2c */
[----:B------:R-:W-:Y:S02]  /*44f00*/  LOP3.LUT R48, RZ, R48, RZ, 0x33, !PT ;  /* 0x00000030ff307212 */ /* 0x000fe400078e33ff */
[----:B------:R-:W-:Y:S02]  /*44f10*/  SHF.L.W.U32.HI R5, R5, 0x1, R5 ;  /* 0x0000000105057819 */ /* 0x000fe40000010e05 */
[----:B------:R-:W-:Y:S02]  /*44f20*/  LOP3.LUT R55, R10, R8, R55, 0x96, !PT ;  /* 0x000000080a377212 */ /* 0x000fe400078e9637 */
[----:B------:R-:W-:Y:S02]  /*44f30*/  LOP3.LUT R51, R6, R52, R51, 0x96, !PT ;  /* 0x0000003406337212 */ /* 0x000fe400078e9633 */
[----:B------:R-:W-:Y:S02]  /*44f40*/  LOP3.LUT R29, R44, R29, R14, 0x96, !PT ;  /* 0x0000001d2c1d7212 */ /* 0x000fe400078e960e */
[----:B------:R-:W-:-:S02]  /*44f50*/  LOP3.LUT R28, R61, R59, R28, 0x96, !PT ;  /* 0x0000003b3d1c7212 */ /* 0x000fc400078e961c */
[----:B------:R-:W-:Y:S01]  /*44f60*/  SHF.L.W.U32.HI R14, R48, 0x7, R48 ;  /* 0x00000007300e7819 */ /* 0x000fe20000010e30 */
[----:B------:R-:W-:Y:S01]  /*44f70*/  IMAD.SHL.U32 R48, R5, 0x80, RZ ;  /* 0x0000008005307824 */ /* 0x000fe200078e00ff */
[----:B------:R-:W-:Y:S02]  /*44f80*/  LOP3.LUT R52, RZ, R9, RZ, 0x33, !PT ;  /* 0x00000009ff347212 */ /* 0x000fe400078e33ff */
[----:B------:R-:W-:Y:S02]  /*44f90*/  SHF.L.W.U32.HI R9, R55, 0x1, R55 ;  /* 0x0000000137097819 */ /* 0x000fe40000010e37 */
[----:B------:R-:W-:Y:S02]  /*44fa0*/  LOP3.LUT R50, RZ, R50, RZ, 0x33, !PT ;  /* 0x00000032ff327212 */ /* 0x000fe400078e33ff */
[----:B------:R-:W-:Y:S01]  /*44fb0*/  SHF.L.W.U32.HI R28, R28, 0x1, R28 ;  /* 0x000000011c1c7819 */ /* 0x000fe20000010e1c */
[----:B------:R-:W-:Y:S01]  /*44fc0*/  IMAD.SHL.U32 R55, R9, 0x80, RZ ;  /* 0x0000008009377824 */ /* 0x000fe200078e00ff */
[----:B------:R-:W-:-:S02]  /*44fd0*/  LOP3.LUT R42, R39, R43, R42, 0x96, !PT ;  /* 0x0000002b272a7212 */ /* 0x000fc400078e962a */
[----:B------:R-:W-:Y:S02]  /*44fe0*/  LOP3.LUT R53, R14, R48, R53, 0x96, !PT ;  /* 0x000000300e357212 */ /* 0x000fe400078e9635 */
[----:B------:R-:W-:Y:S01]  /*44ff0*/  SHF.L.W.U32.HI R48, R50, 0x7, R50 ;  /* 0x0000000732307819 */ /* 0x000fe20000010e32 */
[----:B------:R-:W-:Y:S01]  /*45000*/  IMAD.SHL.U32 R50, R28, 0x80, RZ ;  /* 0x000000801c327824 */ /* 0x000fe200078e00ff */
[----:B------:R-:W-:Y:S02]  /*45010*/  SHF.L.W.U32.HI R52, R52, 0x7, R52 ;  /* 0x0000000734347819 */ /* 0x000fe40000010e34 */
[C---:B------:R-:W-:Y:S02]  /*45020*/  LOP3.LUT R45, R49.reuse, R40, R45, 0x96, !PT ;  /* 0x00000028312d7212 */ /* 0x040fe400078e962d */
[----:B------:R-:W-:Y:S02]  /*45030*/  SHF.L.W.U32.HI R49, R49, 0xd, R49 ;  /* 0x0000000d31317819 */ /* 0x000fe40000010e31 */
[----:B------:R-:W-:-:S02]  /*45040*/  SHF.L.W.U32.HI R42, R42, 0x1, R42 ;  /* 0x000000012a2a7819 */ /* 0x000fc40000010e2a */
[----:B------:R-:W-:Y:S02]  /*45050*/  LOP3.LUT R47, R44, R46, R47, 0x96, !PT ;  /* 0x0000002e2c2f7212 */ /* 0x000fe400078e962f */
[----:B------:R-:W-:Y:S01]  /*45060*/  LOP3.LUT R54, RZ, R29, RZ, 0x33, !PT ;  /* 0x0000001dff367212 */ /* 0x000fe200078e33ff */
[----:B------:R-:W-:Y:S01]  /*45070*/  IMAD.SHL.U32 R56, R42, 0x80, RZ ;  /* 0x000000802a387824 */ /* 0x000fe200078e00ff */
[----:B------:R-:W-:Y:S02]  /*45080*/  LOP3.LUT R29, R52, R55, R10, 0x96, !PT ;  /* 0x00000037341d7212 */ /* 0x000fe400078e960a */
[C---:B------:R-:W-:Y:S02]  /*45090*/  LOP3.LUT R35, R6.reuse, R4, R35, 0x96, !PT ;  /* 0x0000000406237212 */ /* 0x040fe400078e9623 */
[----:B------:R-:W-:Y:S01]  /*450a0*/  SHF.L.W.U32.HI R55, R6, 0x3, R6 ;  /* 0x0000000306377819 */ /* 0x000fe20000010e06 */
[----:B------:R-:W-:Y:S01]  /*450b0*/  IMAD.SHL.U32 R6, R49, 0x8, RZ ;  /* 0x0000000831067824 */ /* 0x000fe200078e00ff */
[----:B------:R-:W-:-:S02]  /*450c0*/  LOP3.LUT R11, R14, R5, R11, 0x96, !PT ;  /* 0x000000050e0b7212 */ /* 0x000fc400078e960b */
[----:B------:R-:W-:Y:S02]  /*450d0*/  LOP3.LUT R61, R48, R50, R61, 0x96, !PT ;  /* 0x00000032303d7212 */ /* 0x000fe400078e963d */
[----:B------:R-:W-:Y:S02]  /*450e0*/  SHF.L.W.U32.HI R50, R47, 0x1, R47 ;  /* 0x000000012f327819 */ /* 0x000fe40000010e2f */
[----:B------:R-:W-:Y:S02]  /*450f0*/  LOP3.LUT R43, R41, R42, R43, 0x96, !PT ;  /* 0x0000002a292b7212 */ /* 0x000fe400078e962b */
[----:B------:R-:W-:Y:S01]  /*45100*/  SHF.L.W.U32.HI R11, R11, 0x5, R11 ;  /* 0x000000050b0b7819 */ /* 0x000fe20000010e0b */
[----:B------:R-:W-:Y:S01]  /*45110*/  IMAD.SHL.U32 R10, R50, 0x80, RZ ;  /* 0x00000080320a7824 */ /* 0x000fe200078e00ff */
[----:B------:R-:W-:Y:S02]  /*45120*/  LOP3.LUT R30, R36, R37, R30, 0x96, !PT ;  /* 0x00000025241e7212 */ /* 0x000fe400078e961e */
[----:B------:R-:W-:-:S02]  /*45130*/  LOP3.LUT R36, R55, R6, R36, 0x96, !PT ;  /* 0x0000000637247212 */ /* 0x000fc400078e9624 */
[----:B------:R-:W-:Y:S02]  /*45140*/  LOP3.LUT R59, R48, R28, R59, 0x96, !PT ;  /* 0x0000001c303b7212 */ /* 0x000fe400078e963b */
[----:B------:R-:W-:Y:S02]  /*45150*/  SHF.L.W.U32.HI R43, R43, 0x5, R43 ;  /* 0x000000052b2b7819 */ /* 0x000fe40000010e2b */
        /* <DEDUP_REMOVED lines=8> */
[C---:B------:R-:W-:Y:S02]  /*451e0*/  LOP3.LUT R59, R11.reuse, R8, R59, 0x96, !PT ;  /* 0x000000080b3b7212 */ /* 0x040fe400078e963b */
[----:B------:R-:W-:Y:S02]  /*451f0*/  LOP3.LUT R10, R11, R10, R6, 0x96, !PT ;  /* 0x0000000a0b0a7212 */ /* 0x000fe400078e9606 */
[----:B------:R-:W-:-:S02]  /*45200*/  SHF.L.W.U32.HI R43, R59, 0x1, R59 ;  /* 0x000000013b2b7819 */ /* 0x000fc40000010e3b */
[----:B------:R-:W-:Y:S02]  /*45210*/  LOP3.LUT R52, R55, R49, R52, 0x96, !PT ;  /* 0x0000003137347212 */ /* 0x000fe400078e9634 */
[----:B------:R-:W-:Y:S01]  /*45220*/  SHF.L.W.U32.HI R54, R10, 0x7, R10 ;  /* 0x000000070a367819 */ /* 0x000fe20000010e0a */
[----:B------:R-:W-:Y:S01]  /*45230*/  IMAD.SHL.U32 R10, R43, 0x80, RZ ;  /* 0x000000802b0a7824 */ /* 0x000fe200078e00ff */
[----:B------:R-:W-:Y:S02]  /*45240*/  SHF.L.W.U32.HI R6, R52, 0x1, R52 ;  /* 0x0000000134067819 */ /* 0x000fe40000010e34 */
[----:B------:R-:W-:Y:S02]  /*45250*/  LOP3.LUT R39, R41, R56, R39, 0x96, !PT ;  /* 0x0000003829277212 */ /* 0x000fe400078e9627 */
[----:B------:R-:W-:Y:S01]  /*45260*/  LOP3.LUT R10, R54, R10, R11, 0x96, !PT ;  /* 0x0000000a360a7212 */ /* 0x000fe200078e960b */
[----:B------:R-:W-:Y:S01]  /*45270*/  IMAD.SHL.U32 R52, R6, 0x80, RZ ;  /* 0x0000008006347824 */ /* 0x000fe200078e00ff */
[----:B------:R-:W-:-:S02]  /*45280*/  SHF.L.W.U32.HI R39, R39, 0x16, R39 ;  /* 0x0000001627277819 */ /* 0x000fc40000010e27 */
[----:B------:R-:W-:Y:S02]  /*45290*/  SHF.L.W.U32.HI R36, R36, 0x7, R36 ;  /* 0x0000000724247819 */ /* 0x000fe40000010e24 */
[----:B------:R-:W-:Y:S02]  /*452a0*/  SHF.L.W.U32.HI R11, R5, 0xd, R5 ;  /* 0x0000000d050b7819 */ /* 0x000fe40000010e05 */
[----:B------:R-:W-:Y:S02]  /*452b0*/  LOP3.LUT R46, R47, R50, R46, 0x96, !PT ;  /* 0x000000322f2e7212 */ /* 0x000fe400078e962e */
[----:B------:R-:W-:Y:S02]  /*452c0*/  SHF.L.W.U32.HI R5, R50, 0x3, R50 ;  /* 0x0000000332057819 */ /* 0x000fe40000010e32 */
[----:B---3--:R-:W-:Y:S02]  /*452d0*/  LOP3.LUT R50, R39, UR15, RZ, 0x3c, !PT ;  /* 0x0000000f27327c12 */ /* 0x008fe4000f8e3cff */
[----:B------:R-:W-:Y:S01]  /*452e0*/  LOP3.LUT R52, R36, R52, R55, 0x96, !PT ;  /* 0x0000003424347212 */ /* 0x000fe200078e9637 */
[----:B------:R-:W-:Y:S01]  /*452f0*/  IMAD.SHL.U32 R55, R11, 0x8, RZ ;  /* 0x000000080b377824 */ /* 0x000fe200078e00ff */
[----:B------:R-:W-:-:S02]  /*45300*/  LOP3.LUT R8, R54, R43, R8, 0x96, !PT ;  /* 0x0000002b36087212 */ /* 0x000fc400078e9608 */
[----:B-1----:R-:W-:Y:S02]  /*45310*/  LOP3.LUT R39, R54, UR7, RZ, 0x3c, !PT ;  /* 0x0000000736277c12 */ /* 0x002fe4000f8e3cff */
[----:B----4-:R-:W-:Y:S02]  /*45320*/  LOP3.LUT R54, R36, UR23, RZ, 0x3c, !PT ;  /* 0x0000001724367c12 */ /* 0x010fe4000f8e3cff */
[----:B------:R-:W-:Y:S02]  /*45330*/  LOP3.LUT R28, R5, R11, R28, 0x96, !PT ;  /* 0x0000000b051c7212 */ /* 0x000fe400078e961c */
[----:B-----5:R-:W-:Y:S02]  /*45340*/  LOP3.LUT R57, R40, UR11, RZ, 0x3c, !PT ;  /* 0x0000000b28397c12 */ /* 0x020fe4000f8e3cff */
[----:B------:R-:W-:Y:S02]  /*45350*/  LOP3.LUT R49, R36, R6, R49, 0x96, !PT ;  /* 0x0000000624317212 */ /* 0x000fe400078e9631 */
[----:B------:R-:W-:-:S02]  /*45360*/  LOP3.LUT R40, R54, R50, R39, 0x78, !PT ;  /* 0x0000003236287212 */ /* 0x000fc400078e7827 */
[----:B------:R-:W-:Y:S02]  /*45370*/  LOP3.LUT R42, R5, R55, R42, 0x96, !PT ;  /* 0x00000037052a7212 */ /* 0x000fe400078e962a */
[----:B------:R-:W-:Y:S02]  /*45380*/  SHF.L.W.U32.HI R36, R28, 0x1, R28 ;  /* 0x000000011c247819 */ /* 0x000fe40000010e1c */
[----:B------:R-:W-:Y:S02]  /*45390*/  LOP3.LUT R28, R40, R50, R57, 0x96, !PT ;  /* 0x00000032281c7212 */ /* 0x000fe400078e9639 */
[----:B------:R-:W-:Y:S01]  /*453a0*/  SHF.L.W.U32.HI R50, R42, 0x7, R42 ;  /* 0x000000072a327819 */ /* 0x000fe20000010e2a */
[----:B------:R-:W-:Y:S01]  /*453b0*/  IMAD.SHL.U32 R42, R36, 0x80, RZ ;  /* 0x00000080242a7824 */ /* 0x000fe200078e00ff */
[----:B------:R-:W-:Y:S02]  /*453c0*/  SHF.L.W.U32.HI R44, R44, 0x16, R44 ;  /* 0x000000162c2c7819 */ /* 0x000fe40000010e2c */
[----:B------:R-:W-:-:S02]  /*453d0*/  LOP3.LUT R55, R57, R54, R39, 0x1e, !PT ;  /* 0x0000003639377212 */ /* 0x000fc400078e1e27 */
[----:B------:R-:W-:Y:S02]  /*453e0*/  LOP3.LUT R5, R50, R42, R5, 0x96, !PT ;  /* 0x0000002a32057212 */ /* 0x000fe400078e9605 */
[----:B------:R-:W-:Y:S02]  /*453f0*/  SHF.L.W.U32.HI R42, R27, 0x16, R27 ;  /* 0x000000161b2a7819 */ /* 0x000fe40000010e1b */
[----:B------:R-:W-:Y:S02]  /*45400*/  SHF.L.W.U32.HI R27, R38, 0x16, R38 ;  /* 0x00000016261b7819 */ /* 0x000fe40000010e26 */
[----:B------:R-:W-:Y:S02]  /*45410*/  SHF.L.W.U32.HI R38, R42, 0xd, R42 ;  /* 0x0000000d2a267819 */ /* 0x000fe40000010e2a */
[----:B------:R-:W-:Y:S02]  /*45420*/  SHF.L.W.U32.HI R30, R30, 0x5, R30 ;  /* 0x000000051e1e7819 */ /* 0x000fe40000010e1e */
[----:B------:R-:W-:Y:S01]  /*45430*/  SHF.L.W.U32.HI R57, R61, 0x16, R61 ;  /* 0x000000163d397819 */ /* 0x000fe20000010e3d */
[----:B------:R-:W-:Y:S01]  /*45440*/  IMAD.SHL.U32 R42, R38, 0x8, RZ ;  /* 0x00000008262a7824 */ /* 0x000fe200078e00ff */
[----:B------:R-:W-:-:S02]  /*45450*/  SHF.L.W.U32.HI R54, R52, 0x16, R52 ;  /* 0x0000001634367819 */ /* 0x000fc40000010e34 */
[----:B------:R-:W-:Y:S02]  /*45460*/  SHF.L.W.U32.HI R51, R51, 0x16, R51 ;  /* 0x0000001633337819 */ /* 0x000fe40000010e33 */
[----:B------:R-:W-:Y:S02]  /*45470*/  SHF.L.W.U32.HI R44, R44, 0x3, R44 ;  /* 0x000000032c2c7819 */ /* 0x000fe40000010e2c */
[----:B------:R-:W-:Y:S02]  /*45480*/  LOP3.LUT R30, R30, UR4, RZ, 0x3c, !PT ;  /* 0x000000041e1e7c12 */ /* 0x000fe4000f8e3cff */
[----:B------:R-:W-:Y:S02]  /*45490*/  LOP3.LUT R57, R57, UR12, RZ, 0x3c, !PT ;  /* 0x0000000c39397c12 */ /* 0x000fe4000f8e3cff */
[----:B------:R-:W-:Y:S02]  /*454a0*/  SHF.L.W.U32.HI R52, R5, 0x16, R5 ;  /* 0x0000001605347819 */ /* 0x000fe40000010e05 */
[----:B------:R-:W-:-:S02]  /*454b0*/  LOP3.LUT R54, R54, UR20, RZ, 0x3c, !PT ;  /* 0x0000001436367c12 */ /* 0x000fc4000f8e3cff */
[C---:B------:R-:W-:Y:S02]  /*454c0*/  LOP3.LUT R51, R44.reuse, R38, R51, 0x96, !PT ;  /* 0x000000262c337212 */ /* 0x040fe400078e9633 */
[----:B------:R-:W-:Y:S02]  /*454d0*/  LOP3.LUT R5, R44, R42, R27, 0x96, !PT ;  /* 0x0000002a2c057212 */ /* 0x000fe400078e961b */
[----:B------:R-:W-:Y:S02]  /*454e0*/  LOP3.LUT R59, R52, UR8, RZ, 0x3c, !PT ;  /* 0x00000008343b7c12 */ /* 0x000fe4000f8e3cff */
[--C-:B------:R-:W-:Y:S02]  /*454f0*/  LOP3.LUT R42, R54, R57, R30.reuse, 0x78, !PT ;  /* 0x00000039362a7212 */ /* 0x100fe400078e781e */
[----:B------:R-:W-:Y:S02]  /*45500*/  SHF.L.W.U32.HI R27, R51, 0x1, R51 ;  /* 0x00000001331b7819 */ /* 0x000fe40000010e33 */
[----:B------:R-:W-:-:S02]  /*45510*/  LOP3.LUT R51, R59, R54, R30, 0x1e, !PT ;  /* 0x000000363b337212 */ /* 0x000fc400078e1e1e */
[----:B------:R-:W-:Y:S01]  /*45520*/  LOP3.LUT R57, R42, R57, R59, 0x96, !PT ;  /* 0x000000392a397212 */ /* 0x000fe200078e963b */
[----:B------:R-:W-:Y:S01]  /*45530*/  IMAD.SHL.U32 R52, R27, 0x80, RZ ;  /* 0x000000801b347824 */ /* 0x000fe200078e00ff */
[----:B------:R-:W-:Y:S02]  /*45540*/  SHF.L.W.U32.HI R61, R5, 0x7, R5 ;  /* 0x00000007053d7819 */ /* 0x000fe40000010e05 */
[----:B------:R-:W-:Y:S01]  /*45550*/  SHF.L.W.U32.HI R59, R45, 0x5, R45 ;  /* 0x000000052d3b7819 */ /* 0x000fe20000010e2d */
[----:B------:R-:W3:Y:S01]  /*45560*/  LDG.E.U8 R5, desc[UR16][R2.64+0x30] ;  /* 0x0000301002057981 */ /* 0x000ee2000c1e1100 */
[----:B------:R-:W-:Y:S02]  /*45570*/  LOP3.LUT R54, R47, UR22, RZ, 0x3c, !PT ;  /* 0x000000162f367c12 */ /* 0x000fe4000f8e3cff */
[----:B------:R-:W-:Y:S02]  /*45580*/  LOP3.LUT R59, R59, UR6, RZ, 0x3c, !PT ;  /* 0x000000063b3b7c12 */ /* 0x000fe4000f8e3cff */
[----:B------:R-:W-:-:S02]  /*45590*/  LOP3.LUT R47, R61, UR14, RZ, 0x3c, !PT ;  /* 0x0000000e3d2f7c12 */ /* 0x000fc4000f8e3cff */
[C---:B------:R-:W-:Y:S02]  /*455a0*/  LOP3.LUT R52, R61.reuse, R52, R44, 0x96, !PT ;  /* 0x000000343d347212 */ /* 0x040fe400078e962c */
[C---:B------:R-:W-:Y:S02]  /*455b0*/  LOP3.LUT R45, R50.reuse, R36, R11, 0x96, !PT ;  /* 0x00000024322d7212 */ /* 0x040fe400078e960b */
[----:B------:R-:W-:Y:S02]  /*455c0*/  LOP3.LUT R44, R50, UR10, RZ, 0x3c, !PT ;  /* 0x0000000a322c7c12 */ /* 0x000fe4000f8e3cff */
[--C-:B------:R-:W-:Y:S02]  /*455d0*/  LOP3.LUT R50, R54, R47, R59.reuse, 0x78, !PT ;  /* 0x0000002f36327212 */ /* 0x100fe400078e783b */
[----:B------:R-:W-:Y:S02]  /*455e0*/  LOP3.LUT R38, R61, R27, R38, 0x96, !PT ;  /* 0x0000001b3d267212 */ /* 0x000fe400078e9626 */
[----:B------:R-:W-:-:S02]  /*455f0*/  LOP3.LUT R61, R44, R54, R59, 0x1e, !PT ;  /* 0x000000362c3d7212 */ /* 0x000fc400078e1e3b */
[----:B------:R-:W-:Y:S02]  /*45600*/  LOP3.LUT R44, R50, R47, R44, 0x96, !PT ;  /* 0x0000002f322c7212 */ /* 0x000fe400078e962c */
[----:B------:R-:W-:Y:S02]  /*45610*/  LOP3.LUT R54, R28, R39, RZ, 0x3c, !PT ;  /* 0x000000271c367212 */ /* 0x000fe400078e3cff */
[----:B------:R-:W-:Y:S02]  /*45620*/  LOP3.LUT R47, R55, R28, R39, 0xf6, !PT ;  /* 0x0000001c372f7212 */ /* 0x000fe400078ef627 */
[----:B------:R-:W-:Y:S02]  /*45630*/  SHF.L.W.U32.HI R39, R10, 0x16, R10 ;  /* 0x000000160a277819 */ /* 0x000fe40000010e0a */
[----:B------:R-:W-:Y:S02]  /*45640*/  SHF.L.W.U32.HI R52, R52, 0x16, R52 ;  /* 0x0000001634347819 */ /* 0x000fe40000010e34 */
[----:B------:R-:W-:Y:S01]  /*45650*/  LOP3.LUT R39, R39, UR5, RZ, 0x3c, !PT ;  /* 0x0000000527277c12 */ /* 0x000fe2000f8e3cff */
[----:B------:R-:W1:Y:S01]  /*45660*/  LDCU.128 UR4, c[0x3][0x20] ;  /* 0x00c00400ff0477ac */ /* 0x000e620008000c00 */
[----:B------:R-:W-:-:S02]  /*45670*/  LOP3.LUT R52, R52, UR13, RZ, 0x3c, !PT ;  /* 0x0000000d34347c12 */ /* 0x000fc4000f8e3cff */
[----:B------:R-:W-:Y:S01]  /*45680*/  LOP3.LUT R48, R48, UR21, RZ, 0x3c, !PT ;  /* 0x0000001530307c12 */ /* 0x000fe2000f8e3cff */
[----:B------:R-:W4:Y:S01]  /*45690*/  LDCU.128 UR12, c[0x3][0x60] ;  /* 0x00c00c00ff0c77ac */ /* 0x000f220008000c00 */
[----:B------:R-:W-:Y:S02]  /*456a0*/  LOP3.LUT R37, R37, UR9, RZ, 0x3c, !PT ;  /* 0x0000000925257c12 */ /* 0x000fe4000f8e3cff */
[CCC-:B------:R-:W-:Y:S01]  /*456b0*/  LOP3.LUT R11, R55.reuse, R54.reuse, R40.reuse, 0x6c, !PT ;  /* 0x00000036370b7212 */ /* 0x1c0fe200078e6c28 */
[----:B------:R-:W5:Y:S01]  /*456c0*/  LDCU.128 UR8, c[0x3][0x40] ;  /* 0x00c00800ff0877ac */ /* 0x000f620008000c00 */
[----:B------:R-:W-:Y:S02]  /*456d0*/  LOP3.LUT R55, R55, R54, R40, 0x9c, !PT ;  /* 0x0000003637377212 */ /* 0x000fe400078e9c28 */
[--C-:B------:R-:W-:Y:S01]  /*456e0*/  LOP3.LUT R10, R48, R52, R39.reuse, 0x78, !PT ;  /* 0x00000034300a7212 */ /* 0x100fe200078e7827 */
[----:B------:R-:W2:Y:S01]  /*456f0*/  LDCU.128 UR20, c[0x3][0x140] ;  /* 0x00c02800ff1477ac */ /* 0x000ea20008000c00 */
[----:B------:R-:W-:-:S02]  /*45700*/  LOP3.LUT R54, R37, R48, R39, 0x1e, !PT ;  /* 0x0000003025367212 */ /* 0x000fc400078e1e27 */
[----:B------:R-:W-:Y:S02]  /*45710*/  LOP3.LUT R48, R44, R59, RZ, 0x3c, !PT ;  /* 0x0000003b2c307212 */ /* 0x000fe400078e3cff */
[C---:B------:R-:W-:Y:S02]  /*45720*/  LOP3.LUT R59, R61.reuse, R44, R59, 0xf6, !PT ;  /* 0x0000002c3d3b7212 */ /* 0x040fe400078ef63b */
[----:B------:R-:W-:Y:S02]  /*45730*/  LOP3.LUT R52, R10, R52, R37, 0x96, !PT ;  /* 0x000000340a347212 */ /* 0x000fe400078e9625 */
        /* <DEDUP_REMOVED lines=8> */
[----:B------:R-:W-:-:S02]  /*457c0*/  LOP3.LUT R59, R51, R57, R30, 0xf6, !PT ;  /* 0x00000039333b7212 */ /* 0x000fc400078ef61e */
[----:B------:R-:W-:Y:S02]  /*457d0*/  SHF.L.W.U32.HI R57, R57, 0xd, R57 ;  /* 0x0000000d39397819 */ /* 0x000fe40000010e39 */
[----:B------:R-:W-:-:S03]  /*457e0*/  LOP3.LUT R61, R61, R48, RZ, 0x3c, !PT ;  /* 0x000000303d3d7212 */ /* 0x000fc600078e3cff */
[----:B------:R-:W-:Y:S01]  /*457f0*/  IMAD.SHL.U32 R58, R57, 0x8, RZ ;  /* 0x00000008393a7824 */ /* 0x000fe200078e00ff */
[----:B------:R-:W-:-:S04]  /*45800*/  SHF.L.W.U32.HI R30, R61, 0x3, R61 ;  /* 0x000000033d1e7819 */ /* 0x000fc80000010e3d */
[----:B------:R-:W-:Y:S02]  /*45810*/  LOP3.LUT R58, R30, R11, R58, 0x96, !PT ;  /* 0x0000000b1e3a7212 */ /* 0x000fe400078e963a */
[----:B------:R-:W-:Y:S02]  /*45820*/  LOP3.LUT R11, R50, R10, RZ, 0x3c, !PT ;  /* 0x0000000a320b7212 */ /* 0x000fe400078e3cff */
[----:B------:R-:W-:Y:S02]  /*45830*/  LOP3.LUT R58, RZ, R58, RZ, 0x33, !PT ;  /* 0x0000003aff3a7212 */ /* 0x000fe400078e33ff */
[----:B------:R-:W-:Y:S02]  /*45840*/  LOP3.LUT R10, R30, R57, R11, 0x96, !PT ;  /* 0x000000391e0a7212 */ /* 0x000fe400078e960b */
[----:B------:R-:W-:Y:S02]  /*45850*/  SHF.L.W.U32.HI R61, R58, 0x7, R58 ;  /* 0x000000073a3d7819 */ /* 0x000fe40000010e3a */
[----:B------:R-:W-:-:S04]  /*45860*/  SHF.L.W.U32.HI R10, R10, 0x1, R10 ;  /* 0x000000010a0a7819 */ /* 0x000fc80000010e0a */
[----:B------:R-:W-:Y:S01]  /*45870*/  LOP3.LUT R57, R61, R10, R57, 0x96, !PT ;  /* 0x0000000a3d397212 */ /* 0x000fe200078e9639 */
[----:B------:R-:W-:Y:S01]  /*45880*/  IMAD.SHL.U32 R10, R10, 0x80, RZ ;  /* 0x000000800a0a7824 */ /* 0x000fe200078e00ff */
[----:B------:R-:W-:-:S04]  /*45890*/  LOP3.LUT R54, R54, R11, RZ, 0x3c, !PT ;  /* 0x0000000b36367212 */ /* 0x000fc800078e3cff */
[----:B------:R-:W-:Y:S02]  /*458a0*/  LOP3.LUT R30, R61, R10, R30, 0x96, !PT ;  /* 0x0000000a3d1e7212 */ /* 0x000fe400078e961e */
[----:B------:R-:W0:Y:S01]  /*458b0*/  LDC.64 R10, c[0x3][RZ] ;  /* 0x00c00000ff0a7b82 */ /* 0x000e220000000a00 */
[CCC-:B------:R-:W-:Y:S02]  /*458c0*/  LOP3.LUT R50, R51.reuse, R56.reuse, R42.reuse, 0x6c, !PT ;  /* 0x0000003833327212 */ /* 0x1c0fe400078e6c2a */
[----:B------:R-:W-:Y:S02]  /*458d0*/  LOP3.LUT R51, R51, R56, R42, 0x9c, !PT ;  /* 0x0000003833337212 */ /* 0x000fe400078e9c2a */
[----:B------:R-:W-:Y:S02]  /*458e0*/  SHF.L.W.U32.HI R56, R57, 0x5, R57 ;  /* 0x0000000539387819 */ /* 0x000fe40000010e39 */
[----:B------:R-:W-:Y:S02]  /*458f0*/  SHF.L.W.U32.HI R29, R29, 0x16, R29 ;  /* 0x000000161d1d7819 */ /* 0x000fe40000010e1d */
[----:B------:R-:W-:-:S02]  /*45900*/  LOP3.LUT R19, R19, R56, RZ, 0x3c, !PT ;  /* 0x0000003813137212 */ /* 0x000fc400078e3cff */
[----:B------:R-:W-:Y:S02]  /*45910*/  SHF.L.W.U32.HI R56, R35, 0x5, R35 ;  /* 0x0000000523387819 */ /* 0x000fe40000010e23 */
[----:B------:R-:W-:Y:S02]  /*45920*/  SHF.L.W.U32.HI R49, R49, 0x5, R49 ;  /* 0x0000000531317819 */ /* 0x000fe40000010e31 */
[----:B------:R-:W-:Y:S02]  /*45930*/  LOP3.LUT R40, R47, R40, RZ, 0x3c, !PT ;  /* 0x000000282f287212 */ /* 0x000fe400078e3cff */
[----:B------:R-:W-:Y:S02]  /*45940*/  SHF.L.W.U32.HI R45, R45, 0x5, R45 ;  /* 0x000000052d2d7819 */ /* 0x000fe40000010e2d */
[----:B-----5:R-:W-:Y:S02]  /*45950*/  LOP3.LUT R47, R29, UR9, RZ, 0x3c, !PT ;  /* 0x000000091d2f7c12 */ /* 0x020fe4000f8e3cff */
[----:B----4-:R-:W-:-:S02]  /*45960*/  LOP3.LUT R29, R49, UR13, RZ, 0x3c, !PT ;  /* 0x0000000d311d7c12 */ /* 0x010fc4000f8e3cff */
[----:B------:R-:W-:Y:S02]  /*45970*/  SHF.L.W.U32.HI R35, R8, 0x5, R8 ;  /* 0x0000000508237819 */ /* 0x000fe40000010e08 */
[----:B0-----:R-:W-:Y:S02]  /*45980*/  LOP3.LUT R56, R56, 0x5, R11, 0x96, !PT ;  /* 0x0000000538387812 */ /* 0x001fe400078e960b */
[----:B------:R-:W-:Y:S02]  /*45990*/  SHF.L.W.U32.HI R38, R38, 0x5, R38 ;  /* 0x0000000526267819 */ /* 0x000fe40000010e26 */
[----:B-1----:R-:W-:Y:S02]  /*459a0*/  LOP3.LUT R58, R45, UR5, RZ, 0x3c, !PT ;  /* 0x000000052d3a7c12 */ /* 0x002fe4000f8e3cff */
[----:B------:R-:W-:Y:S02]  /*459b0*/  LOP3.LUT R11, R29, R47, R56, 0x78, !PT ;  /* 0x0000002f1d0b7212 */ /* 0x000fe400078e7838 */
[----:B------:R-:W-:-:S02]  /*459c0*/  LOP3.LUT R45, R41, UR12, RZ, 0x3c, !PT ;  /* 0x0000000c292d7c12 */ /* 0x000fc4000f8e3cff */
[----:B------:R-:W-:Y:S02]  /*459d0*/  LOP3.LUT R8, R35, R10, RZ, 0x3c, !PT ;  /* 0x0000000a23087212 */ /* 0x000fe400078e3cff */
[----:B------:R-:W-:Y:S02]  /*459e0*/  LOP3.LUT R41, R38, UR8, RZ, 0x3c, !PT ;  /* 0x0000000826297c12 */ /* 0x000fe4000f8e3cff */
[----:B------:R-:W-:Y:S02]  /*459f0*/  LOP3.LUT R35, R11, R47, R58, 0x96, !PT ;  /* 0x0000002f0b237212 */ /* 0x000fe400078e963a */
[----:B------:R-:W-:Y:S02]  /*45a00*/  LOP3.LUT R10, R9, UR4, RZ, 0x3c, !PT ;  /* 0x00000004090a7c12 */ /* 0x000fe4000f8e3cff */
        /* <DEDUP_REMOVED lines=8> */
[C---:B------:R-:W-:Y:S02]  /*45a90*/  LOP3.LUT R38, R58.reuse, R29, R8, 0xf6, !PT ;  /* 0x0000001d3a267212 */ /* 0x040fe400078ef608 */
[----:B------:R-:W-:Y:S02]  /*45aa0*/  LOP3.LUT R8, R29, R8, RZ, 0x3c, !PT ;  /* 0x000000081d087212 */ /* 0x000fe400078e3cff */
[----:B------:R-:W-:Y:S02]  /*45ab0*/  LOP3.LUT R55, R55, R40, RZ, 0x3c, !PT ;  /* 0x0000002837377212 */ /* 0x000fe400078e3cff */
[----:B------:R-:W-:Y:S02]  /*45ac0*/  LOP3.LUT R41, R58, R8, R9, 0x9c, !PT ;  /* 0x000000083a297212 */ /* 0x000fe400078e9c09 */
[----:B------:R-:W-:Y:S02]  /*45ad0*/  SHF.L.W.U32.HI R52, R52, 0xd, R52 ;  /* 0x0000000d34347819 */ /* 0x000fe40000010e34 */
[----:B------:R-:W-:-:S02]  /*45ae0*/  LOP3.LUT R38, R38, R9, RZ, 0x3c, !PT ;  /* 0x0000000926267212 */ /* 0x000fc400078e3cff */
[----:B------:R-:W-:Y:S02]  /*45af0*/  LOP3.LUT R58, R58, R8, R9, 0x6c, !PT ;  /* 0x000000083a3a7212 */ /* 0x000fe400078e6c09 */
[----:B------:R-:W0:Y:S01]  /*45b00*/  LDC.64 R8, c[0x3][0x8] ;  /* 0x00c00200ff087b82 */ /* 0x000e220000000a00 */
[----:B------:R-:W-:Y:S01]  /*45b10*/  SHF.L.W.U32.HI R45, R55, 0x3, R55 ;  /* 0x00000003372d7819 */ /* 0x000fe20000010e37 */
[----:B------:R-:W-:Y:S01]  /*45b20*/  IMAD.SHL.U32 R55, R52, 0x8, RZ ;  /* 0x0000000834377824 */ /* 0x000fe200078e00ff */
[----:B------:R-:W-:Y:S02]  /*45b30*/  SHF.L.W.U32.HI R49, R44, 0xd, R44 ;  /* 0x0000000d2c317819 */ /* 0x000fe40000010e2c */
[----:B------:R-:W-:Y:S02]  /*45b40*/  LOP3.LUT R41, R41, R38, RZ, 0x3c, !PT ;  /* 0x0000002629297212 */ /* 0x000fe400078e3cff */
        /* <DEDUP_REMOVED lines=8> */
[----:B------:R-:W-:-:S02]  /*45bd0*/  SHF.L.W.U32.HI R48, R55, 0x7, R55 ;  /* 0x0000000737307819 */ /* 0x000fc40000010e37 */
[----:B------:R-:W-:Y:S02]  /*45be0*/  LOP3.LUT R44, R36, UR7, RZ, 0x3c, !PT ;  /* 0x00000007242c7c12 */ /* 0x000fe4000f8e3cff */
[----:B------:R-:W-:Y:S02]  /*45bf0*/  LOP3.LUT R36, R27, UR11, RZ, 0x3c, !PT ;  /* 0x0000000b1b247c12 */ /* 0x000fe4000f8e3cff */
[----:B------:R-:W-:Y:S02]  /*45c00*/  LOP3.LUT R27, R14, UR15, RZ, 0x3c, !PT ;  /* 0x0000000f0e1b7c12 */ /* 0x000fe4000f8e3cff */
[----:B------:R-:W-:Y:S02]  /*45c10*/  SHF.L.W.U32.HI R46, R46, 0x5, R46 ;  /* 0x000000052e2e7819 */ /* 0x000fe40000010e2e */
[----:B------:R-:W-:Y:S01]  /*45c20*/  LOP3.LUT R14, R48, R53, R52, 0x96, !PT ;  /* 0x00000035300e7212 */ /* 0x000fe200078e9634 */
[----:B------:R-:W-:Y:S01]  /*45c30*/  IMAD.SHL.U32 R53, R53, 0x80, RZ ;  /* 0x0000008035357824 */ /* 0x000fe200078e00ff */
[----:B0-----:R-:W-:-:S04]  /*45c40*/  LOP3.LUT R9, R46, R9, RZ, 0x3c, !PT ;  /* 0x000000092e097212 */ /* 0x001fc800078e3cff */
[----:B------:R-:W-:Y:S02]  /*45c50*/  LOP3.LUT R45, R48, R53, R45, 0x96, !PT ;  /* 0x00000035302d7212 */ /* 0x000fe400078e962d */
[----:B------:R-:W-:Y:S02]  /*45c60*/  LOP3.LUT R53, R27, R36, R9, 0x78, !PT ;  /* 0x000000241b357212 */ /* 0x000fe400078e7809 */
[----:B------:R-:W-:Y:S02]  /*45c70*/  LOP3.LUT R55, R43, R8, RZ, 0x3c, !PT ;  /* 0x000000082b377212 */ /* 0x000fe400078e3cff */
[----:B------:R-:W-:Y:S02]  /*45c80*/  LOP3.LUT R8, R53, R36, R44, 0x96, !PT ;  /* 0x0000002435087212 */ /* 0x000fe400078e962c */
[----:B------:R-:W4:Y:S01]  /*45c90*/  LDG.E.U8 R36, desc[UR16][R2.64+0x31] ;  /* 0x0000311002247981 */ /* 0x000f22000c1e1100 */
[----:B------:R-:W-:Y:S02]  /*45ca0*/  LOP3.LUT R40, R41, R49, R40, 0x96, !PT ;  /* 0x0000003129287212 */ /* 0x000fe400078e9628 */
[----:B------:R-:W-:-:S02]  /*45cb0*/  LOP3.LUT R56, RZ, R56, RZ, 0x33, !PT ;  /* 0x00000038ff387212 */ /* 0x000fc400078e33ff */
[----:B------:R-:W-:Y:S02]  /*45cc0*/  SHF.L.W.U32.HI R40, R40, 0x1, R40 ;  /* 0x0000000128287819 */ /* 0x000fe40000010e28 */
[----:B------:R-:W-:-:S03]  /*45cd0*/  SHF.L.W.U32.HI R56, R56, 0x7, R56 ;  /* 0x0000000738387819 */ /* 0x000fc60000010e38 */
[----:B------:R-:W-:Y:S01]  /*45ce0*/  IMAD.SHL.U32 R46, R40, 0x80, RZ ;  /* 0x00000080282e7824 */ /* 0x000fe200078e00ff */
[----:B------:R-:W-:Y:S01]  /*45cf0*/  LOP3.LUT R4, R4, UR6, RZ, 0x3c, !PT ;  /* 0x0000000604047c12 */ /* 0x000fe2000f8e3cff */
[----:B------:R-:W0:Y:S01]  /*45d00*/  LDCU.128 UR4, c[0x3][0x100] ;  /* 0x00c02000ff0477ac */ /* 0x000e220008000c00 */
[----:B------:R-:W-:Y:S02]  /*45d10*/  LOP3.LUT R47, R47, UR10, RZ, 0x3c, !PT ;  /* 0x0000000a2f2f7c12 */ /* 0x000fe4000f8e3cff */
[----:B------:R-:W-:Y:S01]  /*45d20*/  LOP3.LUT R6, R6, UR14, RZ, 0x3c, !PT ;  /* 0x0000000e06067c12 */ /* 0x000fe2000f8e3cff */
[----:B------:R-:W1:Y:S01]  /*45d30*/  LDCU.128 UR8, c[0x3][0x110] ;  /* 0x00c02200ff0877ac */ /* 0x000e620008000c00 */
[----:B------:R-:W-:Y:S02]  /*45d40*/  LOP3.LUT R44, R44, R27, R9, 0x1e, !PT ;  /* 0x0000001b2c2c7212 */ /* 0x000fe400078e1e09 */
[C---:B------:R-:W-:Y:S01]  /*45d50*/  LOP3.LUT R41, R56.reuse, R46, R41, 0x96, !PT ;  /* 0x0000002e38297212 */ /* 0x040fe200078e9629 */
[----:B------:R-:W5:Y:S01]  /*45d60*/  LDCU.128 UR12, c[0x3][0x120] ;  /* 0x00c02400ff0c77ac */ /* 0x000f620008000c00 */
[----:B------:R-:W-:-:S02]  /*45d70*/  LOP3.LUT R49, R56, R40, R49, 0x96, !PT ;  /* 0x0000002838317212 */ /* 0x000fc400078e9631 */
[--C-:B------:R-:W-:Y:S02]  /*45d80*/  LOP3.LUT R46, R6, R47, R55.reuse, 0x78, !PT ;  /* 0x0000002f062e7212 */ /* 0x100fe400078e7837 */
[----:B------:R-:W-:Y:S02]  /*45d90*/  LOP3.LUT R27, R4, R6, R55, 0x1e, !PT ;  /* 0x00000006041b7212 */ /* 0x000fe400078e1e37 */
[----:B------:R-:W-:Y:S02]  /*45da0*/  LOP3.LUT R40, R8, R9, RZ, 0x3c, !PT ;  /* 0x0000000908287212 */ /* 0x000fe400078e3cff */
[----:B------:R-:W-:Y:S02]  /*45db0*/  LOP3.LUT R6, R44, R8, R9, 0xf6, !PT ;  /* 0x000000082c067212 */ /* 0x000fe400078ef609 */
[----:B------:R-:W-:Y:S02]  /*45dc0*/  LOP3.LUT R4, R46, R47, R4, 0x96, !PT ;  /* 0x0000002f2e047212 */ /* 0x000fe400078e9604 */
[----:B------:R-:W-:-:S02]  /*45dd0*/  LOP3.LUT R47, R44, R40, R53, 0x9c, !PT ;  /* 0x000000282c2f7212 */ /* 0x000fc400078e9c35 */
[----:B------:R-:W-:Y:S02]  /*45de0*/  LOP3.LUT R6, R6, R53, RZ, 0x3c, !PT ;  /* 0x0000003506067212 */ /* 0x000fe400078e3cff */
[----:B------:R-:W-:Y:S02]  /*45df0*/  LOP3.LUT R43, R44, R40, R53, 0x6c, !PT ;  /* 0x000000282c2b7212 */ /* 0x000fe400078e6c35 */
[----:B------:R-:W-:Y:S02]  /*45e00*/  SHF.L.W.U32.HI R40, R35, 0xd, R35 ;  /* 0x0000000d23287819 */ /* 0x000fe40000010e23 */
[----:B------:R-:W-:Y:S02]  /*45e10*/  LOP3.LUT R9, R4, R55, RZ, 0x3c, !PT ;  /* 0x0000003704097212 */ /* 0x000fe400078e3cff */
[----:B------:R-:W-:Y:S02]  /*45e20*/  LOP3.LUT R55, R27, R4, R55, 0xf6, !PT ;  /* 0x000000041b377212 */ /* 0x000fe400078ef637 */
[----:B------:R-:W-:Y:S01]  /*45e30*/  LOP3.LUT R47, R47, R6, RZ, 0x3c, !PT ;  /* 0x000000062f2f7212 */ /* 0x000fe200078e3cff */
[----:B------:R-:W-:Y:S01]  /*45e40*/  IMAD.SHL.U32 R48, R40, 0x8, RZ ;  /* 0x0000000828307824 */ /* 0x000fe200078e00ff */
[----:B------:R-:W-:-:S02]  /*45e50*/  LOP3.LUT R35, R27, R9, R46, 0x6c, !PT ;  /* 0x000000091b237212 */ /* 0x000fc400078e6c2e */
[----:B------:R-:W-:Y:S02]  /*45e60*/  LOP3.LUT R44, R27, R9, R46, 0x9c, !PT ;  /* 0x000000091b2c7212 */ /* 0x000fe400078e9c2e */
[----:B------:R-:W-:Y:S02]  /*45e70*/  SHF.L.W.U32.HI R53, R45, 0x16, R45 ;  /* 0x000000162d357819 */ /* 0x000fe40000010e2d */
[----:B------:R-:W-:Y:S02]  /*45e80*/  SHF.L.W.U32.HI R27, R47, 0x3, R47 ;  /* 0x000000032f1b7819 */ /* 0x000fe40000010e2f */
[----:B------:R-:W-:Y:S02]  /*45e90*/  LOP3.LUT R45, R55, R46, RZ, 0x3c, !PT ;  /* 0x0000002e372d7212 */ /* 0x000fe400078e3cff */
[----:B------:R-:W-:Y:S02]  /*45ea0*/  LOP3.LUT R50, R27, R50, R48, 0x96, !PT ;  /* 0x000000321b327212 */ /* 0x000fe400078e9630 */
[----:B------:R-:W-:-:S02]  /*45eb0*/  LOP3.LUT R46, R44, R45, RZ, 0x3c, !PT ;  /* 0x0000002d2c2e7212 */ /* 0x000fc400078e3cff */
[----:B------:R-:W-:Y:S02]  /*45ec0*/  SHF.L.W.U32.HI R44, R29, 0xd, R29 ;  /* 0x0000000d1d2c7819 */ /* 0x000fe40000010e1d */
[----:B------:R-:W-:Y:S02]  /*45ed0*/  LOP3.LUT R42, R59, R42, RZ, 0x3c, !PT ;  /* 0x0000002a3b2a7212 */ /* 0x000fe400078e3cff */
[----:B------:R-:W-:Y:S02]  /*45ee0*/  LOP3.LUT R45, R27, R40, R45, 0x96, !PT ;  /* 0x000000281b2d7212 */ /* 0x000fe400078e962d */
[----:B------:R-:W-:Y:S01]  /*45ef0*/  LOP3.LUT R50, RZ, R50, RZ, 0x33, !PT ;  /* 0x00000032ff327212 */ /* 0x000fe200078e33ff */
[----:B------:R-:W-:Y:S01]  /*45f00*/  IMAD.SHL.U32 R47, R44, 0x8, RZ ;  /* 0x000000082c2f7824 */ /* 0x000fe200078e00ff */
[----:B------:R-:W-:Y:S02]  /*45f10*/  LOP3.LUT R11, R60, R11, RZ, 0x3c, !PT ;  /* 0x0000000b3c0b7212 */ /* 0x000fe400078e3cff */
[----:B------:R-:W-:-:S02]  /*45f20*/  SHF.L.W.U32.HI R9, R4, 0xd, R4 ;  /* 0x0000000d04097819 */ /* 0x000fc40000010e04 */
[----:B------:R-:W-:Y:S02]  /*45f30*/  LOP3.LUT R51, R51, R42, RZ, 0x3c, !PT ;  /* 0x0000002a33337212 */ /* 0x000fe400078e3cff */
[----:B------:R-:W-:Y:S02]  /*45f40*/  SHF.L.W.U32.HI R46, R46, 0x3, R46 ;  /* 0x000000032e2e7819 */ /* 0x000fe40000010e2e */
[----:B------:R-:W-:Y:S02]  /*45f50*/  SHF.L.W.U32.HI R29, R28, 0xd, R28 ;  /* 0x0000000d1c1d7819 */ /* 0x000fe40000010e1c */
[----:B------:R-:W-:Y:S02]  /*45f60*/  SHF.L.W.U32.HI R45, R45, 0x1, R45 ;  /* 0x000000012d2d7819 */ /* 0x000fe40000010e2d */
[----:B------:R-:W-:Y:S02]  /*45f70*/  SHF.L.W.U32.HI R50, R50, 0x7, R50 ;  /* 0x0000000732327819 */ /* 0x000fe40000010e32 */
[----:B------:R-:W-:-:S02]  /*45f80*/  LOP3.LUT R10, R10, R11, RZ, 0x3c, !PT ;  /* 0x0000000b0a0a7212 */ /* 0x000fc400078e3cff */
[----:B------:R-:W-:Y:S01]  /*45f90*/  LOP3.LUT R4, R20, R53, RZ, 0x3c, !PT ;  /* 0x0000003514047212 */ /* 0x000fe200078e3cff */
        /* <DEDUP_REMOVED lines=8> */
[----:B------:R-:W-:Y:S02]  /*46020*/  LOP3.LUT R28, RZ, R28, RZ, 0x33, !PT ;  /* 0x0000001cff1c7212 */ /* 0x000fe400078e33ff */
[C---:B------:R-:W-:Y:S02]  /*46030*/  LOP3.LUT R6, R20.reuse, R9, R6, 0x96, !PT ;  /* 0x0000000914067212 */ /* 0x040fe400078e9606 */
[----:B------:R-:W-:Y:S02]  /*46040*/  LOP3.LUT R39, R20, R39, R48, 0x96, !PT ;  /* 0x0000002714277212 */ /* 0x000fe400078e9630 */
[----:B------:R-:W-:Y:S02]  /*46050*/  LOP3.LUT R35, R10, R35, R47, 0x96, !PT ;  /* 0x000000230a237212 */ /* 0x000fe400078e962f */
[----:B------:R-:W-:Y:S02]  /*46060*/  SHF.L.W.U32.HI R11, R11, 0x1, R11 ;  /* 0x000000010b0b7819 */ /* 0x000fe40000010e0b */
[----:B------:R-:W-:-:S02]  /*46070*/  LOP3.LUT R27, R50, R45, R27, 0x96, !PT ;  /* 0x0000002d321b7212 */ /* 0x000fc400078e961b */
[----:B------:R-:W-:Y:S02]  /*46080*/  SHF.L.W.U32.HI R43, R8, 0xd, R8 ;  /* 0x0000000d082b7819 */ /* 0x000fe40000010e08 */
[----:B------:R-:W-:Y:S02]  /*46090*/  SHF.L.W.U32.HI R45, R28, 0x7, R28 ;  /* 0x000000071c2d7819 */ /* 0x000fe40000010e1c */
[----:B------:R-:W-:Y:S02]  /*460a0*/  SHF.L.W.U32.HI R6, R6, 0x1, R6 ;  /* 0x0000000106067819 */ /* 0x000fe40000010e06 */
[----:B------:R-:W-:Y:S02]  /*460b0*/  LOP3.LUT R39, RZ, R39, RZ, 0x33, !PT ;  /* 0x00000027ff277212 */ /* 0x000fe400078e33ff */
[----:B------:R-:W-:Y:S02]  /*460c0*/  LOP3.LUT R38, R10, R29, R38, 0x96, !PT ;  /* 0x0000001d0a267212 */ /* 0x000fe400078e9626 */
[----:B------:R-:W-:Y:S01]  /*460d0*/  LOP3.LUT R35, RZ, R35, RZ, 0x33, !PT ;  /* 0x00000023ff237212 */ /* 0x000fe200078e33ff */
[----:B------:R-:W-:Y:S01]  /*460e0*/  IMAD.SHL.U32 R8, R11, 0x80, RZ ;  /* 0x000000800b087824 */ /* 0x000fe200078e00ff */
[----:B------:R-:W-:Y:S01]  /*460f0*/  SHF.L.W.U32.HI R54, R54, 0x3, R54 ;  /* 0x0000000336367819 */ /* 0x000fe20000010e36 */
        /* <DEDUP_REMOVED lines=8> */
[----:B------:R-:W-:Y:S02]  /*46180*/  LOP3.LUT R11, R39, R11, R20, 0x96, !PT ;  /* 0x0000000b270b7212 */ /* 0x000fe400078e9614 */
[----:B------:R-:W-:Y:S01]  /*46190*/  LOP3.LUT R29, R35, R38, R29, 0x96, !PT ;  /* 0x00000026231d7212 */ /* 0x000fe200078e961d */
[----:B------:R-:W-:Y:S01]  /*461a0*/  IMAD.SHL.U32 R38, R38, 0x80, RZ ;  /* 0x0000008026267824 */ /* 0x000fe200078e00ff */
[----:B------:R-:W-:-:S02]  /*461b0*/  LOP3.LUT R46, R45, R8, R46, 0x96, !PT ;  /* 0x000000082d2e7212 */ /* 0x000fc400078e962e */
[----:B------:R-:W-:Y:S02]  /*461c0*/  SHF.L.W.U32.HI R42, R42, 0x1, R42 ;  /* 0x000000012a2a7819 */ /* 0x000fe40000010e2a */
[----:B------:R-:W-:Y:S02]  /*461d0*/  LOP3.LUT R8, R39, R6, R9, 0x96, !PT ;  /* 0x0000000627087212 */ /* 0x000fe400078e9609 */
[----:B------:R-:W-:Y:S02]  /*461e0*/  LOP3.LUT R37, RZ, R37, RZ, 0x33, !PT ;  /* 0x00000025ff257212 */ /* 0x000fe400078e33ff */
[----:B------:R-:W-:Y:S02]  /*461f0*/  SHF.L.W.U32.HI R9, R40, 0x5, R40 ;  /* 0x0000000528097819 */ /* 0x000fe40000010e28 */
[----:B------:R-:W-:Y:S02]  /*46200*/  SHF.L.W.U32.HI R6, R11, 0x16, R11 ;  /* 0x000000160b067819 */ /* 0x000fe40000010e0b */
[----:B------:R-:W-:-:S02]  /*46210*/  SHF.L.W.U32.HI R44, R44, 0x5, R44 ;  /* 0x000000052c2c7819 */ /* 0x000fc40000010e2c */
[----:B------:R-:W-:Y:S01]  /*46220*/  LOP3.LUT R38, R35, R38, R10, 0x96, !PT ;  /* 0x0000002623267212 */ /* 0x000fe200078e960a */
[----:B------:R-:W-:Y:S01]  /*46230*/  IMAD.SHL.U32 R10, R42, 0x80, RZ ;  /* 0x000000802a0a7824 */ /* 0x000fe200078e00ff */
[----:B------:R-:W-:Y:S02]  /*46240*/  SHF.L.W.U32.HI R37, R37, 0x7, R37 ;  /* 0x0000000725257819 */ /* 0x000fe40000010e25 */
[----:B------:R-:W-:Y:S02]  /*46250*/  LOP3.LUT R22, R22, R9, RZ, 0x3c, !PT ;  /* 0x0000000916167212 */ /* 0x000fe400078e3cff */
[----:B------:R-:W-:Y:S02]  /*46260*/  LOP3.LUT R6, R23, R6, RZ, 0x3c, !PT ;  /* 0x0000000617067212 */ /* 0x000fe400078e3cff */
[----:B------:R-:W-:Y:S02]  /*46270*/  SHF.L.W.U32.HI R9, R46, 0x16, R46 ;  /* 0x000000162e097819 */ /* 0x000fe40000010e2e */
[----:B------:R-:W-:-:S02]  /*46280*/  SHF.L.W.U32.HI R23, R44, 0xd, R44 ;  /* 0x0000000d2c177819 */ /* 0x000fc40000010e2c */
[----:B------:R-:W-:Y:S02]  /*46290*/  SHF.L.W.U32.HI R14, R14, 0x5, R14 ;  /* 0x000000050e0e7819 */ /* 0x000fe40000010e0e */
[----:B------:R-:W-:Y:S02]  /*462a0*/  LOP3.LUT R10, R37, R10, R54, 0x96, !PT ;  /* 0x0000000a250a7212 */ /* 0x000fe400078e9636 */
[----:B------:R-:W-:Y:S01]  /*462b0*/  LOP3.LUT R9, R24, R9, RZ, 0x3c, !PT ;  /* 0x0000000918097212 */ /* 0x000fe200078e3cff */
[----:B------:R-:W-:Y:S01]  /*462c0*/  IMAD.SHL.U32 R24, R23, 0x8, RZ ;  /* 0x0000000817187824 */ /* 0x000fe200078e00ff */
[----:B------:R-:W-:Y:S02]  /*462d0*/  SHF.L.W.U32.HI R8, R8, 0x5, R8 ;  /* 0x0000000508087819 */ /* 0x000fe40000010e08 */
[----:B------:R-:W-:Y:S02]  /*462e0*/  SHF.L.W.U32.HI R14, R14, 0x3, R14 ;  /* 0x000000030e0e7819 */ /* 0x000fe40000010e0e */
[----:B------:R-:W-:-:S02]  /*462f0*/  SHF.L.W.U32.HI R38, R38, 0x16, R38 ;  /* 0x0000001626267819 */ /* 0x000fc40000010e26 */
[----:B------:R-:W-:Y:S02]  /*46300*/  SHF.L.W.U32.HI R11, R29, 0x5, R29 ;  /* 0x000000051d0b7819 */ /* 0x000fe40000010e1d */
[----:B------:R-:W-:Y:S02]  /*46310*/  SHF.L.W.U32.HI R41, R41, 0x16, R41 ;  /* 0x0000001629297819 */ /* 0x000fe40000010e29 */
[----:B------:R-:W-:Y:S02]  /*46320*/  SHF.L.W.U32.HI R10, R10, 0x16, R10 ;  /* 0x000000160a0a7819 */ /* 0x000fe40000010e0a */
[C---:B------:R-:W-:Y:S02]  /*46330*/  LOP3.LUT R20, R14.reuse, R23, R8, 0x96, !PT ;  /* 0x000000170e147212 */ /* 0x040fe400078e9608 */
[----:B------:R-:W-:Y:S02]  /*46340*/  LOP3.LUT R8, R25, R38, RZ, 0x3c, !PT ;  /* 0x0000002619087212 */ /* 0x000fe400078e3cff */
[----:B------:R-:W-:-:S02]  /*46350*/  LOP3.LUT R11, R14, R24, R11, 0x96, !PT ;  /* 0x000000180e0b7212 */ /* 0x000fc400078e960b */
[----:B------:R-:W-:Y:S02]  /*46360*/  SHF.L.W.U32.HI R24, R41, 0xd, R41 ;  /* 0x0000000d29187819 */ /* 0x000fe40000010e29 */
[----:B------:R-:W-:Y:S02]  /*46370*/  SHF.L.W.U32.HI R27, R27, 0x16, R27 ;  /* 0x000000161b1b7819 */ /* 0x000fe40000010e1b */
[----:B------:R-:W-:Y:S02]  /*46380*/  SHF.L.W.U32.HI R25, R10, 0x3, R10 ;  /* 0x000000030a197819 */ /* 0x000fe40000010e0a */
[----:B------:R-:W-:Y:S01]  /*46390*/  SHF.L.W.U32.HI R20, R20, 0x1, R20 ;  /* 0x0000000114147819 */ /* 0x000fe20000010e14 */
[----:B------:R-:W-:Y:S01]  /*463a0*/  IMAD.SHL.U32 R10, R24, 0x8, RZ ;  /* 0x00000008180a7824 */ /* 0x000fe200078e00ff */
[----:B------:R-:W-:Y:S02]  /*463b0*/  LOP3.LUT R27, R25, R24, R27, 0x96, !PT ;  /* 0x00000018191b7212 */ /* 0x000fe400078e961b */
[C---:B------:R-:W-:Y:S01]  /*463c0*/  LOP3.LUT R15, R20.reuse, R15, R0, 0x96, !PT ;  /* 0x0000000f140f7212 */ /* 0x040fe200078e9600 */
[----:B------:R-:W-:Y:S01]  /*463d0*/  IMAD.SHL.U32 R0, R20, 0x80, RZ ;  /* 0x0000008014007824 */ /* 0x000fe200078e00ff */
[----:B------:R-:W-:-:S02]  /*463e0*/  SHF.L.W.U32.HI R30, R30, 0x16, R30 ;  /* 0x000000161e1e7819 */ /* 0x000fc40000010e1e */
[----:B------:R-:W-:Y:S02]  /*463f0*/  SHF.L.W.U32.HI R11, R11, 0x7, R11 ;  /* 0x000000070b0b7819 */ /* 0x000fe40000010e0b */
[----:B------:R-:W-:Y:S02]  /*46400*/  SHF.L.W.U32.HI R27, R27, 0x1, R27 ;  /* 0x000000011b1b7819 */ /* 0x000fe40000010e1b */
[----:B------:R-:W-:Y:S02]  /*46410*/  LOP3.LUT R10, R25, R10, R30, 0x96, !PT ;  /* 0x0000000a190a7212 */ /* 0x000fe400078e961e */
[C---:B------:R-:W-:Y:S02]  /*46420*/  LOP3.LUT R23, R11.reuse, R20, R23, 0x96, !PT ;  /* 0x000000140b177212 */ /* 0x040fe400078e9617 */
[C---:B------:R-:W-:Y:S02]  /*46430*/  LOP3.LUT R0, R11.reuse, R0, R14, 0x96, !PT ;  /* 0x000000000b007212 */ /* 0x040fe400078e960e */
[----:B------:R-:W-:Y:S01]  /*46440*/  LOP3.LUT R16, R11, R16, R13, 0x96, !PT ;  /* 0x000000100b107212 */ /* 0x000fe200078e960d */
[----:B------:R-:W-:Y:S01]  /*46450*/  IMAD.SHL.U32 R11, R27, 0x80, RZ ;  /* 0x000000801b0b7824 */ /* 0x000fe200078e00ff */
[----:B------:R-:W-:-:S02]  /*46460*/  SHF.L.W.U32.HI R10, R10, 0x7, R10 ;  /* 0x000000070a0a7819 */ /* 0x000fc40000010e0a */
[----:B------:R-:W-:Y:S02]  /*46470*/  SHF.L.W.U32.HI R0, R0, 0x16, R0 ;  /* 0x0000001600007819 */ /* 0x000fe40000010e00 */
[C---:B------:R-:W-:Y:S02]  /*46480*/  LOP3.LUT R24, R10.reuse, R27, R24, 0x96, !PT ;  /* 0x0000001b0a187212 */ /* 0x040fe400078e9618 */
[C---:B------:R-:W-:Y:S02]  /*46490*/  LOP3.LUT R11, R10.reuse, R11, R25, 0x96, !PT ;  /* 0x0000000b0a0b7212 */ /* 0x040fe400078e9619 */
[----:B------:R-:W-:Y:S01]  /*464a0*/  LOP3.LUT R20, R10, R18, R7, 0x96, !PT ;  /* 0x000000120a147212 */ /* 0x000fe200078e9607 */
[----:B---3--:R-:W-:Y:S01]  /*464b0*/  IMAD.SHL.U32 R10, R5, 0x40000000, RZ ;  /* 0x40000000050a7824 */ /* 0x008fe200078e00ff */
[----:B------:R-:W-:Y:S02]  /*464c0*/  LOP3.LUT R17, R27, R17, R12, 0x96, !PT ;  /* 0x000000111b117212 */ /* 0x000fe400078e960c */
[----:B------:R-:W-:-:S02]  /*464d0*/  LOP3.LUT R27, R31, R0, RZ, 0x3c, !PT ;  /* 0x000000001f1b7212 */ /* 0x000fc400078e3cff */
[----:B------:R-:W-:Y:S02]  /*464e0*/  LOP3.LUT R0, R5, 0x1, RZ, 0xc0, !PT ;  /* 0x0000000105007812 */ /* 0x000fe400078ec0ff */
[----:B------:R-:W-:Y:S02]  /*464f0*/  SHF.R.S32.HI R10, RZ, 0x1f, R10 ;  /* 0x0000001fff0a7819 */ /* 0x000fe4000001140a */
[----:B------:R-:W-:Y:S01]  /*46500*/  SHF.L.W.U32.HI R7, R24, 0x5, R24 ;  /* 0x0000000518077819 */ /* 0x000fe20000010e18 */
[----:B------:R-:W-:Y:S01]  /*46510*/  IMAD.MOV R39, RZ, RZ, -R0 ;  /* 0x000000ffff277224 */ /* 0x000fe200078e0a00 */
[----:B--2---:R-:W-:Y:S02]  /*46520*/  LOP3.LUT R0, R10, UR20, RZ, 0xc0, !PT ;  /* 0x000000140a007c12 */ /* 0x004fe4000f8ec0ff */
[----:B------:R-:W-:Y:S02]  /*46530*/  LOP3.LUT R14, R34, R7, RZ, 0x3c, !PT ;  /* 0x00000007220e7212 */ /* 0x000fe400078e3cff */
[----:B------:R-:W-:-:S02]  /*46540*/  SHF.L.W.U32.HI R23, R23, 0x5, R23 ;  /* 0x0000000517177819 */ /* 0x000fc40000010e17 */
[--C-:B0-----:R-:W-:Y:S02]  /*46550*/  LOP3.LUT R7, R0, UR4, R39.reuse, 0x78, !PT ;  /* 0x0000000400077c12 */ /* 0x101fe4000f8e7827 */
[----:B------:R-:W-:Y:S02]  /*46560*/  LOP3.LUT R0, R10, UR24, RZ, 0xc0, !PT ;  /* 0x000000180a007c12 */ /* 0x000fe4000f8ec0ff */
[----:B------:R-:W-:Y:S02]  /*46570*/  LOP3.LUT R28, R32, R23, RZ, 0x3c, !PT ;  /* 0x00000017201c7212 */ /* 0x000fe400078e3cff */
[----:B-1----:R-:W-:Y:S02]  /*46580*/  LOP3.LUT R23, R0, UR8, R39, 0x78, !PT ;  /* 0x0000000800177c12 */ /* 0x002fe4000f8e7827 */
[----:B------:R-:W-:-:S04]  /*46590*/  LOP3.LUT R0, R10, UR28, RZ, 0xc0, !PT ;  /* 0x0000001c0a007c12 */ /* 0x000fc8000f8ec0ff */
[----:B-----5:R-:W-:Y:S02]  /*465a0*/  LOP3.LUT R30, R0, UR12, R39, 0x78, !PT ;  /* 0x0000000c001e7c12 */ /* 0x020fe4000f8e7827 */
[----:B------:R-:W2:Y:S01]  /*465b0*/  LDG.E.U8 R0, desc[UR16][R2.64+0x32] ;  /* 0x0000321002007981 */ /* 0x000ea2000c1e1100 */
[----:B------:R-:W-:-:S04]  /*465c0*/  LOP3.LUT R42, R37, R42, R43, 0x96, !PT ;  /* 0x0000002a252a7212 */ /* 0x000fc800078e962b */
[----:B------:R-:W-:Y:S02]  /*465d0*/  SHF.L.W.U32.HI R29, R42, 0x5, R42 ;  /* 0x000000052a1d7819 */ /* 0x000fe40000010e2a */
[----:B------:R-:W-:Y:S02]  /*465e0*/  SHF.L.W.U32.HI R18, R11, 0x16, R11 ;  /* 0x000000160b127819 */ /* 0x000fe40000010e0b */
[----:B------:R-:W-:Y:S02]  /*465f0*/  LOP3.LUT R29, R26, R29, RZ, 0x3c, !PT ;  /* 0x0000001d1a1d7212 */ /* 0x000fe400078e3cff */
[C---:B------:R-:W-:Y:S02]  /*46600*/  LOP3.LUT R11, R10.reuse, UR21, RZ, 0xc0, !PT ;  /* 0x000000150a0b7c12 */ /* 0x040fe4000f8ec0ff */
[C---:B------:R-:W-:Y:S02]  /*46610*/  LOP3.LUT R12, R10.reuse, UR22, RZ, 0xc0, !PT ;  /* 0x000000160a0c7c12 */ /* 0x040fe4000f8ec0ff */
[C---:B------:R-:W-:Y:S01]  /*46620*/  LOP3.LUT R13, R10.reuse, UR23, RZ, 0xc0, !PT ;  /* 0x000000170a0d7c12 */ /* 0x040fe2000f8ec0ff */
[----:B------:R-:W0:Y:S01]  /*46630*/  LDCU.128 UR20, c[0x3][0x170] ;  /* 0x00c02e00ff1477ac */ /* 0x000e220008000c00 */
[----:B------:R-:W-:-:S02]  /*46640*/  LOP3.LUT R24, R10, UR25, RZ, 0xc0, !PT ;  /* 0x000000190a187c12 */ /* 0x000fc4000f8ec0ff */
[C---:B------:R-:W-:Y:S02]  /*46650*/  LOP3.LUT R25, R10.reuse, UR26, RZ, 0xc0, !PT ;  /* 0x0000001a0a197c12 */ /* 0x040fe4000f8ec0ff */
[----:B------:R-:W-:Y:S01]  /*46660*/  LOP3.LUT R26, R10, UR27, RZ, 0xc0, !PT ;  /* 0x0000001b0a1a7c12 */ /* 0x000fe2000f8ec0ff */
[----:B------:R-:W1:Y:S01]  /*46670*/  LDCU.128 UR24, c[0x3][0x180] ;  /* 0x00c03000ff1877ac */ /* 0x000e620008000c00 */
[--C-:B------:R-:W-:Y:S02]  /*46680*/  LOP3.LUT R11, R11, UR5, R39.reuse, 0x78, !PT ;  /* 0x000000050b0b7c12 */ /* 0x100fe4000f8e7827 */
[--C-:B------:R-:W-:Y:S02]  /*46690*/  LOP3.LUT R12, R12, UR6, R39.reuse, 0x78, !PT ;  /* 0x000000060c0c7c12 */ /* 0x100fe4000f8e7827 */
[--C-:B------:R-:W-:Y:S01]  /*466a0*/  LOP3.LUT R13, R13, UR7, R39.reuse, 0x78, !PT ;  /* 0x000000070d0d7c12 */ /* 0x100fe2000f8e7827 */
[----:B------:R-:W3:Y:S01]  /*466b0*/  LDCU.128 UR4, c[0x3][0x130] ;  /* 0x00c02600ff0477ac */ /* 0x000ee20008000c00 */
[----:B------:R-:W-:-:S02]  /*466c0*/  LOP3.LUT R24, R24, UR9, R39, 0x78, !PT ;  /* 0x0000000918187c12 */ /* 0x000fc4000f8e7827 */
[--C-:B------:R-:W-:Y:S02]  /*466d0*/  LOP3.LUT R25, R25, UR10, R39.reuse, 0x78, !PT ;  /* 0x0000000a19197c12 */ /* 0x100fe4000f8e7827 */
[--C-:B------:R-:W-:Y:S01]  /*466e0*/  LOP3.LUT R26, R26, UR11, R39.reuse, 0x78, !PT ;  /* 0x0000000b1a1a7c12 */ /* 0x100fe2000f8e7827 */
[----:B------:R-:W5:Y:S01]  /*466f0*/  LDCU.128 UR8, c[0x3][0x190] ;  /* 0x00c03200ff0877ac */ /* 0x000f620008000c00 */
[----:B------:R-:W-:Y:S02]  /*46700*/  LOP3.LUT R18, R33, R18, RZ, 0x3c, !PT ;  /* 0x0000001221127212 */ /* 0x000fe400078e3cff */
[C---:B------:R-:W-:Y:S02]  /*46710*/  LOP3.LUT R31, R10.reuse, UR29, RZ, 0xc0, !PT ;  /* 0x0000001d0a1f7c12 */ /* 0x040fe4000f8ec0ff */
[C---:B------:R-:W-:Y:S02]  /*46720*/  LOP3.LUT R32, R10.reuse, UR30, RZ, 0xc0, !PT ;  /* 0x0000001e0a207c12 */ /* 0x040fe4000f8ec0ff */
[----:B------:R-:W-:Y:S01]  /*46730*/  LOP3.LUT R33, R10, UR31, RZ, 0xc0, !PT ;  /* 0x0000001f0a217c12 */ /* 0x000fe2000f8ec0ff */
[----:B------:R-:W4:Y:S01]  /*46740*/  LDCU.128 UR28, c[0x3][0x1a0] ;  /* 0x00c03400ff1c77ac */ /* 0x000f220008000c00 */
[----:B------:R-:W-:-:S02]  /*46750*/  LOP3.LUT R31, R31, UR13, R39, 0x78, !PT ;  /* 0x0000000d1f1f7c12 */ /* 0x000fc4000f8e7827 */
[--C-:B------:R-:W-:Y:S02]  /*46760*/  LOP3.LUT R32, R32, UR14, R39.reuse, 0x78, !PT ;  /* 0x0000000e20207c12 */ /* 0x100fe4000f8e7827 */
[----:B------:R-:W-:Y:S01]  /*46770*/  LOP3.LUT R33, R33, UR15, R39, 0x78, !PT ;  /* 0x0000000f21217c12 */ /* 0x000fe2000f8e7827 */
[----:B------:R-:W4:Y:S01]  /*46780*/  LDCU.128 UR12, c[0x3][0x1b0] ;  /* 0x00c03600ff0c77ac */ /* 0x000f220008000c00 */
[----:B------:R-:W-:Y:S01]  /*46790*/  IMAD.SHL.U32 R38, R5, 0x20000000, RZ ;  /* 0x2000000005267824 */ /* 0x000fe200078e00ff */
[C---:B0-----:R-:W-:Y:S02]  /*467a0*/  LOP3.LUT R34, R10.reuse, UR20, RZ, 0xc0, !PT ;  /* 0x000000140a227c12 */ /* 0x041fe4000f8ec0ff */
[C---:B------:R-:W-:Y:S02]  /*467b0*/  LOP3.LUT R35, R10.reuse, UR21, RZ, 0xc0, !PT ;  /* 0x000000150a237c12 */ /* 0x040fe4000f8ec0ff */
[C---:B------:R-:W-:Y:S02]  /*467c0*/  LOP3.LUT R37, R10.reuse, UR22, RZ, 0xc0, !PT ;  /* 0x000000160a257c12 */ /* 0x040fe4000f8ec0ff */
[----:B------:R-:W-:Y:S01]  /*467d0*/  LOP3.LUT R10, R10, UR23, RZ, 0xc0, !PT ;  /* 0x000000170a0a7c12 */ /* 0x000fe2000f8ec0ff */
[----:B------:R-:W0:Y:S01]  /*467e0*/  LDCU.128 UR20, c[0x3][0x1c0] ;  /* 0x00c03800ff1477ac */ /* 0x000e220008000c00 */
[----:B------:R-:W-:-:S02]  /*467f0*/  SHF.R.S32.HI R38, RZ, 0x1f, R38 ;  /* 0x0000001fff267819 */ /* 0x000fc40000011426 */
[--C-:B---3--:R-:W-:Y:S02]  /*46800*/  LOP3.LUT R34, R34, UR4, R39.reuse, 0x78, !PT ;  /* 0x0000000422227c12 */ /* 0x108fe4000f8e7827 */
[--C-:B------:R-:W-:Y:S02]  /*46810*/  LOP3.LUT R35, R35, UR5, R39.reuse, 0x78, !PT ;  /* 0x0000000523237c12 */ /* 0x100fe4000f8e7827 */
        /* <DEDUP_REMOVED lines=18> */
[--C-:B------:R-:W-:Y:S02]  /*46940*/  LOP3.LUT R34, R34, UR12, R38.reuse, 0x78, !PT ;  /* 0x0000000c22227c12 */ /* 0x100fe4000f8e7826 */
[--C-:B------:R-:W-:Y:S02]  /*46950*/  LOP3.LUT R35, R35, UR13, R38.reuse, 0x78, !PT ;  /* 0x0000000d23237c12 */ /* 0x100fe4000f8e7826 */
[----:B------:R-:W-:-:S02]  /*46960*/  LOP3.LUT R37, R37, UR14, R38, 0x78, !PT ;  /* 0x0000000e25257c12 */ /* 0x000fc4000f8e7826 */
[----:B------:R-:W-:Y:S01]  /*46970*/  LOP3.LUT R10, R10, UR15, R38, 0x78, !PT ;  /* 0x0000000f0a0a7c12 */ /* 0x000fe2000f8e7826 */
[----:B------:R-:W4:Y:S01]  /*46980*/  LDCU.128 UR12, c[0x3][0x210] ;  /* 0x00c04200ff0c77ac */ /* 0x000f220008000c00 */
[C---:B------:R-:W-:Y:S02]  /*46990*/  IMAD.SHL.U32 R39, R5.reuse, 0x10000000, RZ ;  /* 0x1000000005277824 */ /* 0x040fe400078e00ff */
[----:B------:R-:W-:-:S03]  /*469a0*/  IMAD.SHL.U32 R38, R5, 0x8000000, RZ ;  /* 0x0800000005267824 */ /* 0x000fc600078e00ff */
        /* <DEDUP_REMOVED lines=21> */
[----:B------:R-:W-:Y:S01]  /*46b00*/  SHF.R.S32.HI R38, RZ, 0x1f, R38 ;  /* 0x0000001fff267819 */ /* 0x000fe20000011426 */
[----:B------:R-:W-:-:S03]  /*46b10*/  IMAD.SHL.U32 R39, R5, 0x4000000, RZ ;  /* 0x0400000005277824 */ /* 0x000fc600078e00ff */
[--C-:B----4-:R-:W-:Y:S02]  /*46b20*/  LOP3.LUT R7, R7, UR28, R38.reuse, 0x78, !PT ;  /* 0x0000001c07077c12 */ /* 0x110fe4000f8e7826 */
[--C-:B------:R-:W-:Y:S02]  /*46b30*/  LOP3.LUT R11, R11, UR29, R38.reuse, 0x78, !PT ;  /* 0x0000001d0b0b7c12 */ /* 0x100fe4000f8e7826 */
[--C-:B------:R-:W-:Y:S02]  /*46b40*/  LOP3.LUT R12, R12, UR30, R38.reuse, 0x78, !PT ;  /* 0x0000001e0c0c7c12 */ /* 0x100fe4000f8e7826 */
[--C-:B------:R-:W-:Y:S01]  /*46b50*/  LOP3.LUT R13, R13, UR31, R38.reuse, 0x78, !PT ;  /* 0x0000001f0d0d7c12 */ /* 0x100fe2000f8e7826 */
[----:B------:R-:W4:Y:S01]  /*46b60*/  LDCU.128 UR28, c[0x3][0x260] ;  /* 0x00c04c00ff1c77ac */ /* 0x000f220008000c00 */
[--C-:B------:R-:W-:Y:S02]  /*46b70*/  LOP3.LUT R23, R23, UR12, R38.reuse, 0x78, !PT ;  /* 0x0000000c17177c12 */ /* 0x100fe4000f8e7826 */
[----:B------:R-:W-:-:S02]  /*46b80*/  LOP3.LUT R24, R24, UR13, R38, 0x78, !PT ;  /* 0x0000000d18187c12 */ /* 0x000fc4000f8e7826 */
[--C-:B------:R-:W-:Y:S02]  /*46b90*/  LOP3.LUT R25, R25, UR14, R38.reuse, 0x78, !PT ;  /* 0x0000000e19197c12 */ /* 0x100fe4000f8e7826 */
[--C-:B------:R-:W-:Y:S01]  /*46ba0*/  LOP3.LUT R26, R26, UR15, R38.reuse, 0x78, !PT ;  /* 0x0000000f1a1a7c12 */ /* 0x100fe2000f8e7826 */
[----:B------:R-:W4:Y:S01]  /*46bb0*/  LDCU.128 UR12, c[0x3][0x270] ;  /* 0x00c04e00ff0c77ac */ /* 0x000f220008000c00 */
[----:B------:R-:W-:Y:S02]  /*46bc0*/  SHF.R.S32.HI R40, RZ, 0x1f, R39 ;  /* 0x0000001fff287819 */ /* 0x000fe40000011427 */
        /* <DEDUP_REMOVED lines=20> */
[----:B------:R-:W-:Y:S01]  /*46d10*/  IMAD.SHL.U32 R38, R5, 0x2000000, RZ ;  /* 0x0200000005267824 */ /* 0x000fe200078e00ff */
[----:B------:R-:W-:Y:S02]  /*46d20*/  SHF.R.U32.HI R5, RZ, 0x7, R5 ;  /* 0x00000007ff057819 */ /* 0x000fe40000011605 */
        /* <DEDUP_REMOVED lines=10> */
[----:B------:R-:W-:Y:S01]  /*46dd0*/  LOP3.LUT R5, R36, 0x1, RZ, 0xc0, !PT ;  /* 0x0000000124057812 */ /* 0x000fe200078ec0ff */
[----:B------:R-:W4:Y:S01]  /*46de0*/  LDCU.128 UR12, c[0x3][0x2d0] ;  /* 0x00c05a00ff0c77ac */ /* 0x000f220008000c00 */
[----:B------:R-:W-:-:S03]  /*46df0*/  SHF.R.S32.HI R38, RZ, 0x1f, R38 ;  /* 0x0000001fff267819 */ /* 0x000fc60000011426 */
[----:B------:R-:W-:Y:S02]  /*46e00*/  IMAD.MOV R42, RZ, RZ, -R5 ;  /* 0x000000ffff2a7224 */ /* 0x000fe400078e0a05 */
        /* <DEDUP_REMOVED lines=19> */
[----:B------:R-:W-:Y:S01]  /*46f40*/  LOP3.LUT R10, R10, UR11, R38, 0x78, !PT ;  /* 0x0000000b0a0a7c12 */ /* 0x000fe2000f8e7826 */
[----:B------:R-:W5:Y:S01]  /*46f50*/  LDCU.128 UR8, c[0x3][0x310] ;  /* 0x00c06200ff0877ac */ /* 0x000f620008000c00 */
[----:B------:R-:W-:-:S02]  /*46f60*/  SHF.R.S32.HI R38, RZ, 0x1f, R5 ;  /* 0x0000001fff267819 */ /* 0x000fc40000011405 */
[----:B------:R-:W2:Y:S01]  /*46f70*/  LDG.E.U8 R5, desc[UR16][R2.64+0x33] ;  /* 0x0000331002057981 */ /* 0x000ea2000c1e1100 */
        /* <DEDUP_REMOVED lines=50> */
[----:B------:R-:W-:Y:S01]  /*472a0*/  IMAD.SHL.U32 R39, R36, 0x20000000, RZ ;  /* 0x2000000024277824 */ /* 0x000fe200078e00ff */
        /* <DEDUP_REMOVED lines=9> */
[----:B------:R-:W-:Y:S01]  /*47340*/  IMAD.SHL.U32 R38, R36, 0x10000000, RZ ;  /* 0x1000000024267824 */ /* 0x000fe200078e00ff */
[----:B------:R-:W-:Y:S01]  /*47350*/  SHF.R.S32.HI R40, RZ, 0x1f, R39 ;  /* 0x0000001fff287819 */ /* 0x000fe20000011427 */
[----:B------:R-:W3:Y:S03]  /*47360*/  LDCU.128 UR4, c[0x3][0x3b0] ;  /* 0x00c07600ff0477ac */ /* 0x000ee60008000c00 */
[----:B----4-:R-:W-:-:S02]  /*47370*/  LOP3.LUT R7, R7, UR28, R40, 0x78, !PT ;  /* 0x0000001c07077c12 */ /* 0x010fc4000f8e7828 */
[--C-:B------:R-:W-:Y:S02]  /*47380*/  LOP3.LUT R11, R11, UR29, R40.reuse, 0x78, !PT ;  /* 0x0000001d0b0b7c12 */ /* 0x100fe4000f8e7828 */
[--C-:B------:R-:W-:Y:S02]  /*47390*/  LOP3.LUT R12, R12, UR30, R40.reuse, 0x78, !PT ;  /* 0x0000001e0c0c7c12 */ /* 0x100fe4000f8e7828 */
[----:B------:R-:W-:Y:S01]  /*473a0*/  LOP3.LUT R13, R13, UR31, R40, 0x78, !PT ;  /* 0x0000001f0d0d7c12 */ /* 0x000fe2000f8e7828 */
[----:B------:R-:W4:Y:S01]  /*473b0*/  LDCU.128 UR28, c[0x3][0x3e0] ;  /* 0x00c07c00ff1c77ac */ /* 0x000f220008000c00 */
[----:B------:R-:W-:Y:S02]  /*473c0*/  SHF.R.S32.HI R38, RZ, 0x1f, R38 ;  /* 0x0000001fff267819 */ /* 0x000fe40000011426 */
        /* <DEDUP_REMOVED lines=15> */
[--C-:B0-----:R-:W-:Y:S01]  /*474c0*/  LOP3.LUT R30, R30, UR20, R40.reuse, 0x78, !PT ;  /* 0x000000141e1e7c12 */ /* 0x101fe2000f8e7828 */
[----:B------:R-:W-:Y:S01]  /*474d0*/  IMAD.SHL.U32 R39, R36, 0x8000000, RZ ;  /* 0x0800000024277824 */ /* 0x000fe200078e00ff */
        /* <DEDUP_REMOVED lines=64> */
[----:B------:R-:W-:Y:S02]  /*478e0*/  SHF.R.U32.HI R36, RZ, 0x7, R36 ;  /* 0x00000007ff247819 */ /* 0x000fe40000011624 */
        /* <DEDUP_REMOVED lines=8> */
[----:B------:R-:W-:Y:S01]  /*47970*/  LOP3.LUT R10, R10, UR7, R38, 0x78, !PT ;  /* 0x000000070a0a7c12 */ /* 0x000fe2000f8e7826 */
[----:B------:R-:W3:Y:S01]  /*47980*/  LDCU.128 UR4, c[0x3][0x4d0] ;  /* 0x00c09a00ff0477ac */ /* 0x000ee20008000c00 */
[----:B----4-:R-:W-:Y:S01]  /*47990*/  LOP3.LUT R30, R30, UR28, R40, 0x78, !PT ;  /* 0x0000001c1e1e7c12 */ /* 0x010fe2000f8e7828 */
[----:B------:R-:W-:Y:S01]  /*479a0*/  IMAD.MOV R38, RZ, RZ, -R36 ;  /* 0x000000ffff267224 */ /* 0x000fe200078e0a24 */
[----:B------:R-:W-:-:S02]  /*479b0*/  LOP3.LUT R31, R31, UR29, R40, 0x78, !PT ;  /* 0x0000001d1f1f7c12 */ /* 0x000fc4000f8e7828 */
[--C-:B------:R-:W-:Y:S02]  /*479c0*/  LOP3.LUT R32, R32, UR30, R40.reuse, 0x78, !PT ;  /* 0x0000001e20207c12 */ /* 0x100fe4000f8e7828 */
[--C-:B------:R-:W-:Y:S01]  /*479d0*/  LOP3.LUT R33, R33, UR31, R40.reuse, 0x78, !PT ;  /* 0x0000001f21217c12 */ /* 0x100fe2000f8e7828 */
[----:B------:R-:W4:Y:S01]  /*479e0*/  LDCU.128 UR28, c[0x3][0x500] ;  /* 0x00c0a000ff1c77ac */ /* 0x000f220008000c00 */
[--C-:B------:R-:W-:Y:S02]  /*479f0*/  LOP3.LUT R34, R34, UR12, R40.reuse, 0x78, !PT ;  /* 0x0000000c22227c12 */ /* 0x100fe4000f8e7828 */
        /* <DEDUP_REMOVED lines=14> */
[----:B--2---:R-:W-:Y:S02]  /*47ae0*/  LOP3.LUT R36, R0, 0x1, RZ, 0xc0, !PT ;  /* 0x0000000100247812 */ /* 0x004fe400078ec0ff */
[----:B0-----:R-:W-:-:S03]  /*47af0*/  LOP3.LUT R7, R7, UR20, R38, 0x78, !PT ;  /* 0x0000001407077c12 */ /* 0x001fc6000f8e7826 */
[----:B------:R-:W-:Y:S02]  /*47b00*/  IMAD.MOV R40, RZ, RZ, -R36 ;  /* 0x000000ffff287224 */ /* 0x000fe400078e0a24 */
        /* <DEDUP_REMOVED lines=9> */
[----:B------:R-:W2:Y:S01]  /*47ba0*/  LDCU.128 UR4, c[0x3][0x530] ;  /* 0x00c0a600ff0477ac */ /* 0x000ea20008000c00 */
[----:B----4-:R-:W-:Y:S02]  /*47bb0*/  LOP3.LUT R7, R7, UR28, R40, 0x78, !PT ;  /* 0x0000001c07077c12 */ /* 0x010fe4000f8e7828 */
[----:B------:R-:W-:Y:S02]  /*47bc0*/  SHF.R.S32.HI R36, RZ, 0x1f, R36 ;  /* 0x0000001fff247819 */ /* 0x000fe40000011424 */
[--C-:B------:R-:W-:Y:S02]  /*47bd0*/  LOP3.LUT R23, R23, UR12, R40.reuse, 0x78, !PT ;  /* 0x0000000c17177c12 */ /* 0x100fe4000f8e7828 */
[----:B------:R-:W-:-:S02]  /*47be0*/  LOP3.LUT R24, R24, UR13, R40, 0x78, !PT ;  /* 0x0000000d18187c12 */ /* 0x000fc4000f8e7828 */
[--C-:B------:R-:W-:Y:S02]  /*47bf0*/  LOP3.LUT R25, R25, UR14, R40.reuse, 0x78, !PT ;  /* 0x0000000e19197c12 */ /* 0x100fe4000f8e7828 */
[----:B------:R-:W-:Y:S01]  /*47c00*/  LOP3.LUT R26, R26, UR15, R40, 0x78, !PT ;  /* 0x0000000f1a1a7c12 */ /* 0x000fe2000f8e7828 */
[----:B------:R-:W3:Y:S01]  /*47c10*/  LDCU.128 UR12, c[0x3][0x570] ;  /* 0x00c0ae00ff0c77ac */ /* 0x000ee20008000c00 */
[----:B-1----:R-:W-:Y:S02]  /*47c20*/  LOP3.LUT R38, R7, UR24, R36, 0x78, !PT ;  /* 0x0000001807267c12 */ /* 0x002fe4000f8e7824 */
[--C-:B------:R-:W-:Y:S01]  /*47c30*/  LOP3.LUT R11, R11, UR29, R40.reuse, 0x78, !PT ;  /* 0x0000001d0b0b7c12 */ /* 0x100fe2000f8e7828 */
[----:B------:R-:W4:Y:S01]  /*47c40*/  LDG.E.U8 R7, desc[UR16][R2.64+0x34] ;  /* 0x0000341002077981 */ /* 0x000f22000c1e1100 */
[--C-:B------:R-:W-:Y:S02]  /*47c50*/  LOP3.LUT R12, R12, UR30, R40.reuse, 0x78, !PT ;  /* 0x0000001e0c0c7c12 */ /* 0x100fe4000f8e7828 */
[----:B------:R-:W-:Y:S01]  /*47c60*/  LOP3.LUT R13, R13, UR31, R40, 0x78, !PT ;  /* 0x0000001f0d0d7c12 */ /* 0x000fe2000f8e7828 */
        /* <DEDUP_REMOVED lines=26> */
[----:B------:R-:W-:-:S02]  /*47e10*/  SHF.R.S32.HI R39, RZ, 0x1f, R39 ;  /* 0x0000001fff277819 */ /* 0x000fc40000011427 */
[--C-:B-1----:R-:W-:Y:S02]  /*47e20*/  LOP3.LUT R30, R30, UR28, R36.reuse, 0x78, !PT ;  /* 0x0000001c1e1e7c12 */ /* 0x102fe4000f8e7824 */
[--C-:B------:R-:W-:Y:S02]  /*47e30*/  LOP3.LUT R31, R31, UR29, R36.reuse, 0x78, !PT ;  /* 0x0000001d1f1f7c12 */ /* 0x100fe4000f8e7824 */
[--C-:B------:R-:W-:Y:S02]  /*47e40*/  LOP3.LUT R32, R32, UR30, R36.reuse, 0x78, !PT ;  /* 0x0000001e20207c12 */ /* 0x100fe4000f8e7824 */
[----:B------:R-:W-:Y:S01]  /*47e50*/  LOP3.LUT R33, R33, UR31, R36, 0x78, !PT ;  /* 0x0000001f21217c12 */ /* 0x000fe2000f8e7824 */
[----:B------:R-:W1:Y:S01]  /*47e60*/  LDCU.128 UR28, c[0x3][0x5c0] ;  /* 0x00c0b800ff1c77ac */ /* 0x000e620008000c00 */
[--C-:B-----5:R-:W-:Y:S02]  /*47e70*/  LOP3.LUT R34, R34, UR8, R39.reuse, 0x78, !PT ;  /* 0x0000000822227c12 */ /* 0x120fe4000f8e7827 */
[----:B------:R-:W-:-:S02]  /*47e80*/  LOP3.LUT R35, R35, UR9, R39, 0x78, !PT ;  /* 0x0000000923237c12 */ /* 0x000fc4000f8e7827 */
[--C-:B------:R-:W-:Y:S02]  /*47e90*/  LOP3.LUT R37, R37, UR10, R39.reuse, 0x78, !PT ;  /* 0x0000000a25257c12 */ /* 0x100fe4000f8e7827 */
[--C-:B------:R-:W-:Y:S01]  /*47ea0*/  LOP3.LUT R10, R10, UR11, R39.reuse, 0x78, !PT ;  /* 0x0000000b0a0a7c12 */ /* 0x100fe2000f8e7827 */
[----:B------:R-:W5:Y:S01]  /*47eb0*/  LDCU.128 UR8, c[0x3][0x610] ;  /* 0x00c0c200ff0877ac */ /* 0x000f620008000c00 */
[----:B------:R-:W-:Y:S01]  /*47ec0*/  IMAD.SHL.U32 R36, R0, 0x10000000, RZ ;  /* 0x1000000000247824 */ /* 0x000fe200078e00ff */
        /* <DEDUP_REMOVED lines=14> */
[----:B------:R-:W-:Y:S01]  /*47fb0*/  IMAD.SHL.U32 R39, R0, 0x8000000, RZ ;  /* 0x0800000000277824 */ /* 0x000fe200078e00ff */
[----:B------:R-:W-:Y:S01]  /*47fc0*/  SHF.R.S32.HI R36, RZ, 0x1f, R36 ;  /* 0x0000001fff247819 */ /* 0x000fe20000011424 */
[----:B------:R-:W2:Y:S03]  /*47fd0*/  LDCU.128 UR24, c[0x3][0x600] ;  /* 0x00c0c000ff1877ac */ /* 0x000ea60008000c00 */
[--C-:B---3--:R-:W-:Y:S02]  /*47fe0*/  LOP3.LUT R23, R23, UR12, R36.reuse, 0x78, !PT ;  /* 0x0000000c17177c12 */ /* 0x108fe4000f8e7824 */
[--C-:B------:R-:W-:Y:S02]  /*47ff0*/  LOP3.LUT R24, R24, UR13, R36.reuse, 0x78, !PT ;  /* 0x0000000d18187c12 */ /* 0x100fe4000f8e7824 */
[----:B------:R-:W-:-:S02]  /*48000*/  LOP3.LUT R25, R25, UR14, R36, 0x78, !PT ;  /* 0x0000000e19197c12 */ /* 0x000fc4000f8e7824 */
[--C-:B------:R-:W-:Y:S01]  /*48010*/  LOP3.LUT R26, R26, UR15, R36.reuse, 0x78, !PT ;  /* 0x0000000f1a1a7c12 */ /* 0x100fe2000f8e7824 */
[----:B------:R-:W3:Y:S01]  /*48020*/  LDCU.128 UR12, c[0x3][0x630] ;  /* 0x00c0c600ff0c77ac */ /* 0x000ee20008000c00 */
[----:B------:R-:W-:Y:S02]  /*48030*/  SHF.R.S32.HI R39, RZ, 0x1f, R39 ;  /* 0x0000001fff277819 */ /* 0x000fe40000011427 */
[--C-:B-1----:R-:W-:Y:S02]  /*48040*/  LOP3.LUT R38, R38, UR28, R36.reuse, 0x78, !PT ;  /* 0x0000001c26267c12 */ /* 0x102fe4000f8e7824 */
[--C-:B------:R-:W-:Y:S02]  /*48050*/  LOP3.LUT R11, R11, UR29, R36.reuse, 0x78, !PT ;  /* 0x0000001d0b0b7c12 */ /* 0x100fe4000f8e7824 */
        /* <DEDUP_REMOVED lines=17> */
[----:B------:R-:W-:Y:S01]  /*48170*/  IMAD.SHL.U32 R36, R0, 0x4000000, RZ ;  /* 0x0400000000247824 */ /* 0x000fe200078e00ff */
[----:B------:R-:W2:Y:S01]  /*48180*/  LDCU.128 UR4, c[0x3][0x650] ;  /* 0x00c0ca00ff0477ac */ /* 0x000ea20008000c00 */
[----:B------:R-:W-:-:S02]  /*48190*/  LOP3.LUT R38, R38, UR24, R39, 0x78, !PT ;  /* 0x0000001826267c12 */ /* 0x000fc4000f8e7827 */
        /* <DEDUP_REMOVED lines=20> */
[----:B------:R-:W-:Y:S01]  /*482e0*/  IMAD.SHL.U32 R39, R0, 0x2000000, RZ ;  /* 0x0200000000277824 */ /* 0x000fe200078e00ff */
[----:B------:R-:W-:Y:S02]  /*482f0*/  SHF.R.U32.HI R0, RZ, 0x7, R0 ;  /* 0x00000007ff007819 */ /* 0x000fe40000011600 */
[--C-:B--2---:R-:W-:Y:S02]  /*48300*/  LOP3.LUT R23, R23, UR4, R36.reuse, 0x78, !PT ;  /* 0x0000000417177c12 */ /* 0x104fe4000f8e7824 */
[----:B------:R-:W-:-:S02]  /*48310*/  LOP3.LUT R24, R24, UR5, R36, 0x78, !PT ;  /* 0x0000000518187c12 */ /* 0x000fc4000f8e7824 */
[--C-:B------:R-:W-:Y:S02]  /*48320*/  LOP3.LUT R25, R25, UR6, R36.reuse, 0x78, !PT ;  /* 0x0000000619197c12 */ /* 0x100fe4000f8e7824 */
[--C-:B------:R-:W-:Y:S01]  /*48330*/  LOP3.LUT R26, R26, UR7, R36.reuse, 0x78, !PT ;  /* 0x000000071a1a7c12 */ /* 0x100fe2000f8e7824 */
[----:B------:R-:W2:Y:S01]  /*48340*/  LDCU.128 UR4, c[0x3][0x6b0] ;  /* 0x00c0d600ff0477ac */ /* 0x000ea20008000c00 */
[----:B------:R-:W-:Y:S02]  /*48350*/  SHF.R.S32.HI R39, RZ, 0x1f, R39 ;  /* 0x0000001fff277819 */ /* 0x000fe40000011427 */
        /* <DEDUP_REMOVED lines=9> */
[----:B------:R-:W-:Y:S01]  /*483f0*/  IMAD.MOV R36, RZ, RZ, -R0 ;  /* 0x000000ffff247224 */ /* 0x000fe200078e0a00 */
[--C-:B---3--:R-:W-:Y:S01]  /*48400*/  LOP3.LUT R23, R23, UR12, R39.reuse, 0x78, !PT ;  /* 0x0000000c17177c12 */ /* 0x108fe2000f8e7827 */
[----:B------:R-:W3:Y:S01]  /*48410*/  LDCU.128 UR24, c[0x3][0x6c0] ;  /* 0x00c0d800ff1877ac */ /* 0x000ee20008000c00 */
        /* <DEDUP_REMOVED lines=14> */
[----:B------:R-:W-:Y:S02]  /*48500*/  LOP3.LUT R0, R5, 0x1, RZ, 0xc0, !PT ;  /* 0x0000000105007812 */ /* 0x000fe400078ec0ff */
[--C-:B--2---:R-:W-:Y:S02]  /*48510*/  LOP3.LUT R10, R10, UR7, R39.reuse, 0x78, !PT ;  /* 0x000000070a0a7c12 */ /* 0x104fe4000f8e7827 */
        /* <DEDUP_REMOVED lines=8> */
[----:B------:R-:W-:Y:S01]  /*485a0*/  IMAD.MOV R39, RZ, RZ, -R0 ;  /* 0x000000ffff277224 */ /* 0x000fe200078e0a00 */
[--C-:B---3--:R-:W-:Y:S01]  /*485b0*/  LOP3.LUT R10, R10, UR15, R36.reuse, 0x78, !PT ;  /* 0x0000000f0a0a7c12 */ /* 0x108fe2000f8e7824 */
[----:B------:R-:W-:Y:S01]  /*485c0*/  IMAD.SHL.U32 R0, R5, 0x40000000, RZ ;  /* 0x4000000005007824 */ /* 0x000fe200078e00ff */
        /* <DEDUP_REMOVED lines=15> */
[----:B------:R-:W-:Y:S02]  /*486c0*/  SHF.R.S32.HI R36, RZ, 0x1f, R0 ;  /* 0x0000001fff247819 */ /* 0x000fe40000011400 */
[--C-:B-----5:R-:W-:Y:S02]  /*486d0*/  LOP3.LUT R0, R10, UR11, R39.reuse, 0x78, !PT ;  /* 0x0000000b0a007c12 */ /* 0x120fe4000f8e7827 */
[----:B------:R-:W5:Y:S01]  /*486e0*/  LDG.E.U8 R10, desc[UR16][R2.64+0x35] ;  /* 0x00003510020a7981 */ /* 0x000f62000c1e1100 */
[--C-:B--2---:R-:W-:Y:S02]  /*486f0*/  LOP3.LUT R23, R23, UR4, R39.reuse, 0x78, !PT ;  /* 0x0000000417177c12 */ /* 0x104fe4000f8e7827 */
[----:B------:R-:W-:-:S02]  /*48700*/  LOP3.LUT R24, R24, UR5, R39, 0x78, !PT ;  /* 0x0000000518187c12 */ /* 0x000fc4000f8e7827 */
[--C-:B------:R-:W-:Y:S02]  /*48710*/  LOP3.LUT R25, R25, UR6, R39.reuse, 0x78, !PT ;  /* 0x0000000619197c12 */ /* 0x100fe4000f8e7827 */
[--C-:B------:R-:W-:Y:S01]  /*48720*/  LOP3.LUT R26, R26, UR7, R39.reuse, 0x78, !PT ;  /* 0x000000071a1a7c12 */ /* 0x100fe2000f8e7827 */
[----:B------:R-:W2:Y:S01]  /*48730*/  LDCU.128 UR4, c[0x3][0x770] ;  /* 0x00c0ee00ff0477ac */ /* 0x000ea20008000c00 */
        /* <DEDUP_REMOVED lines=8> */
[----:B------:R-:W4:Y:S01]  /*487c0*/  LDCU.128 UR8, c[0x3][0x790] ;  /* 0x00c0f200ff0877ac */ /* 0x000f220008000c00 */
        /* <DEDUP_REMOVED lines=26> */
[----:B------:R-:W-:Y:S01]  /*48970*/  SHF.R.S32.HI R39, RZ, 0x1f, R39 ;  /* 0x0000001fff277819 */ /* 0x000fe20000011427 */
[----:B------:R-:W-:-:S03]  /*48980*/  IMAD.SHL.U32 R36, R5, 0x10000000, RZ ;  /* 0x1000000005247824 */ /* 0x000fc600078e00ff */
[--C-:B----4-:R-:W-:Y:S02]  /*48990*/  LOP3.LUT R23, R23, UR8, R39.reuse, 0x78, !PT ;  /* 0x0000000817177c12 */ /* 0x110fe4000f8e7827 */
[--C-:B------:R-:W-:Y:S02]  /*489a0*/  LOP3.LUT R24, R24, UR9, R39.reuse, 0x78, !PT ;  /* 0x0000000918187c12 */ /* 0x100fe4000f8e7827 */
[--C-:B------:R-:W-:Y:S02]  /*489b0*/  LOP3.LUT R25, R25, UR10, R39.reuse, 0x78, !PT ;  /* 0x0000000a19197c12 */ /* 0x100fe4000f8e7827 */
[--C-:B------:R-:W-:Y:S01]  /*489c0*/  LOP3.LUT R26, R26, UR11, R39.reuse, 0x78, !PT ;  /* 0x0000000b1a1a7c12 */ /* 0x100fe2000f8e7827 */
[----:B------:R-:W4:Y:S01]  /*489d0*/  LDCU.128 UR8, c[0x3][0x7f0] ;  /* 0x00c0fe00ff0877ac */ /* 0x000f220008000c00 */
[----:B------:R-:W-:Y:S02]  /*489e0*/  SHF.R.S32.HI R36, RZ, 0x1f, R36 ;  /* 0x0000001fff247819 */ /* 0x000fe40000011424 */
        /* <DEDUP_REMOVED lines=20> */
[--C-:B0-----:R-:W-:Y:S01]  /*48b30*/  LOP3.LUT R38, R38, UR20, R36.reuse, 0x78, !PT ;  /* 0x0000001426267c12 */ /* 0x101fe2000f8e7824 */
[----:B------:R-:W-:Y:S01]  /*48b40*/  IMAD.SHL.U32 R39, R5, 0x8000000, RZ ;  /* 0x0800000005277824 */ /* 0x000fe200078e00ff */
        /* <DEDUP_REMOVED lines=9> */
[----:B------:R-:W-:-:S02]  /*48be0*/  SHF.R.S32.HI R39, RZ, 0x1f, R39 ;  /* 0x0000001fff277819 */ /* 0x000fc40000011427 */
[--C-:B---3--:R-:W-:Y:S02]  /*48bf0*/  LOP3.LUT R30, R30, UR24, R36.reuse, 0x78, !PT ;  /* 0x000000181e1e7c12 */ /* 0x108fe4000f8e7824 */
[--C-:B------:R-:W-:Y:S02]  /*48c00*/  LOP3.LUT R31, R31, UR25, R36.reuse, 0x78, !PT ;  /* 0x000000191f1f7c12 */ /* 0x100fe4000f8e7824 */
[--C-:B------:R-:W-:Y:S02]  /*48c10*/  LOP3.LUT R32, R32, UR26, R36.reuse, 0x78, !PT ;  /* 0x0000001a20207c12 */ /* 0x100fe4000f8e7824 */
[----:B------:R-:W-:Y:S01]  /*48c20*/  LOP3.LUT R33, R33, UR27, R36, 0x78, !PT ;  /* 0x0000001b21217c12 */ /* 0x000fe2000f8e7824 */
        /* <DEDUP_REMOVED lines=15> */
[--C-:B------:R-:W-:Y:S01]  /*48d20*/  LOP3.LUT R26, R26, UR15, R39.reuse, 0x78, !PT ;  /* 0x0000000f1a1a7c12 */ /* 0x100fe2000f8e7827 */
[----:B------:R-:W1:Y:S01]  /*48d30*/  LDCU.128 UR12, c[0x3][0x870] ;  /* 0x00c10e00ff0c77ac */ /* 0x000e620008000c00 */
[--C-:B0-----:R-:W-:Y:S02]  /*48d40*/  LOP3.LUT R30, R30, UR20, R39.reuse, 0x78, !PT ;  /* 0x000000141e1e7c12 */ /* 0x101fe4000f8e7827 */
[--C-:B------:R-:W-:Y:S02]  /*48d50*/  LOP3.LUT R31, R31, UR21, R39.reuse, 0x78, !PT ;  /* 0x000000151f1f7c12 */ /* 0x100fe4000f8e7827 */
[----:B------:R-:W-:-:S02]  /*48d60*/  LOP3.LUT R32, R32, UR22, R39, 0x78, !PT ;  /* 0x0000001620207c12 */ /* 0x000fc4000f8e7827 */
        /* <DEDUP_REMOVED lines=30> */
[--C-:B0-----:R-:W-:Y:S02]  /*48f50*/  LOP3.LUT R38, R38, UR20, R39.reuse, 0x78, !PT ;  /* 0x0000001426267c12 */ /* 0x101fe4000f8e7827 */
[--C-:B------:R-:W-:Y:S02]  /*48f60*/  LOP3.LUT R11, R11, UR21, R39.reuse, 0x78, !PT ;  /* 0x000000150b0b7c12 */ /* 0x100fe4000f8e7827 */
[----:B------:R-:W-:-:S02]  /*48f70*/  LOP3.LUT R12, R12, UR22, R39, 0x78, !PT ;  /* 0x000000160c0c7c12 */ /* 0x000fc4000f8e7827 */
[----:B------:R-:W-:Y:S01]  /*48f80*/  LOP3.LUT R13, R13, UR23, R39, 0x78, !PT ;  /* 0x000000170d0d7c12 */ /* 0x000fe2000f8e7827 */
[----:B------:R-:W0:Y:S01]  /*48f90*/  LDCU.128 UR20, c[0x3][0x8e0] ;  /* 0x00c11c00ff1477ac */ /* 0x000e220008000c00 */
[----:B------:R-:W-:Y:S02]  /*48fa0*/  SHF.R.U32.HI R5, RZ, 0x7, R5 ;  /* 0x00000007ff057819 */ /* 0x000fe40000011605 */
[--C-:B----4-:R-:W-:Y:S02]  /*48fb0*/  LOP3.LUT R34, R34, UR8, R39.reuse, 0x78, !PT ;  /* 0x0000000822227c12 */ /* 0x110fe4000f8e7827 */
[----:B------:R-:W-:Y:S01]  /*48fc0*/  LOP3.LUT R35, R35, UR9, R39, 0x78, !PT ;  /* 0x0000000923237c12 */ /* 0x000fe2000f8e7827 */
[----:B------:R-:W-:Y:S01]  /*48fd0*/  IMAD.MOV R36, RZ, RZ, -R5 ;  /* 0x000000ffff247224 */ /* 0x000fe200078e0a05 */
[--C-:B------:R-:W-:Y:S02]  /*48fe0*/  LOP3.LUT R37, R37, UR10, R39.reuse, 0x78, !PT ;  /* 0x0000000a25257c12 */ /* 0x100fe4000f8e7827 */
[--C-:B------:R-:W-:Y:S01]  /*48ff0*/  LOP3.LUT R0, R0, UR11, R39.reuse, 0x78, !PT ;  /* 0x0000000b00007c12 */ /* 0x100fe2000f8e7827 */
[----:B------:R-:W4:Y:S01]  /*49000*/  LDCU.128 UR8, c[0x3][0x910] ;  /* 0x00c12200ff0877ac */ /* 0x000f220008000c00 */
        /* <DEDUP_REMOVED lines=12> */
[--C-:B------:R-:W-:Y:S01]  /*490d0*/  LOP3.LUT R11, R11, UR29, R36.reuse, 0x78, !PT ;  /* 0x0000001d0b0b7c12 */ /* 0x100fe2000f8e7824 */
[----:B------:R-:W-:Y:S01]  /*490e0*/  IMAD.MOV R39, RZ, RZ, -R5 ;  /* 0x000000ffff277224 */ /* 0x000fe200078e0a05 */
[--C-:B------:R-:W-:Y:S01]  /*490f0*/  LOP3.LUT R12, R12, UR30, R36.reuse, 0x78, !PT ;  /* 0x0000001e0c0c7c12 */ /* 0x100fe2000f8e7824 */
[----:B------:R-:W-:Y:S01]  /*49100*/  IMAD.SHL.U32 R5, R7, 0x40000000, RZ ;  /* 0x4000000007057824 */ /* 0x000fe200078e00ff */
        /* <DEDUP_REMOVED lines=12> */
[--C-:B----4-:R-:W-:Y:S02]  /*491d0*/  LOP3.LUT R23, R23, UR8, R39.reuse, 0x78, !PT ;  /* 0x0000000817177c12 */ /* 0x110fe4000f8e7827 */
[--C-:B------:R-:W-:Y:S02]  /*491e0*/  LOP3.LUT R24, R24, UR9, R39.reuse, 0x78, !PT ;  /* 0x0000000918187c12 */ /* 0x100fe4000f8e7827 */
[--C-:B------:R-:W-:Y:S02]  /*491f0*/  LOP3.LUT R25, R25, UR10, R39.reuse, 0x78, !PT ;  /* 0x0000000a19197c12 */ /* 0x100fe4000f8e7827 */
[----:B------:R-:W-:Y:S01]  /*49200*/  LOP3.LUT R26, R26, UR11, R39, 0x78, !PT ;  /* 0x0000000b1a1a7c12 */ /* 0x000fe2000f8e7827 */
[----:B------:R-:W4:Y:S01]  /*49210*/  LDCU.128 UR8, c[0x3][0x970] ;  /* 0x00c12e00ff0877ac */ /* 0x000f220008000c00 */
[----:B------:R-:W-:-:S02]  /*49220*/  SHF.R.S32.HI R36, RZ, 0x1f, R5 ;  /* 0x0000001fff247819 */ /* 0x000fc40000011405 */
[--C-:B---3--:R-:W-:Y:S01]  /*49230*/  LOP3.LUT R38, R38, UR24, R39.reuse, 0x78, !PT ;  /* 0x0000001826267c12 */ /* 0x108fe2000f8e7827 */
[----:B------:R-:W3:Y:S01]  /*49240*/  LDG.E.U8 R5, desc[UR16][R2.64+0x36] ;  /* 0x0000361002057981 */ /* 0x000ee2000c1e1100 */
[--C-:B------:R-:W-:Y:S02]  /*49250*/  LOP3.LUT R11, R11, UR25, R39.reuse, 0x78, !PT ;  /* 0x000000190b0b7c12 */ /* 0x100fe4000f8e7827 */
[--C-:B------:R-:W-:Y:S02]  /*49260*/  LOP3.LUT R12, R12, UR26, R39.reuse, 0x78, !PT ;  /* 0x0000001a0c0c7c12 */ /* 0x100fe4000f8e7827 */
[----:B------:R-:W-:Y:S01]  /*49270*/  LOP3.LUT R13, R13, UR27, R39, 0x78, !PT ;  /* 0x0000001b0d0d7c12 */ /* 0x000fe2000f8e7827 */
[----:B------:R-:W5:Y:S01]  /*49280*/  LDCU.128 UR24, c[0x3][0x960] ;  /* 0x00c12c00ff1877ac */ /* 0x000f620008000c00 */
[--C-:B--2---:R-:W-:Y:S02]  /*49290*/  LOP3.LUT R23, R23, UR4, R36.reuse, 0x78, !PT ;  /* 0x0000000417177c12 */ /* 0x104fe4000f8e7824 */
[----:B------:R-:W-:-:S02]  /*492a0*/  LOP3.LUT R24, R24, UR5, R36, 0x78, !PT ;  /* 0x0000000518187c12 */ /* 0x000fc4000f8e7824 */
[--C-:B------:R-:W-:Y:S02]  /*492b0*/  LOP3.LUT R25, R25, UR6, R36.reuse, 0x78, !PT ;  /* 0x0000000619197c12 */ /* 0x100fe4000f8e7824 */
        /* <DEDUP_REMOVED lines=49> */
[----:B------:R-:W-:Y:S01]  /*495d0*/  IMAD.SHL.U32 R39, R7, 0x8000000, RZ ;  /* 0x0800000007277824 */ /* 0x000fe200078e00ff */
[----:B------:R-:W-:Y:S01]  /*495e0*/  SHF.R.S32.HI R36, RZ, 0x1f, R36 ;  /* 0x0000001fff247819 */ /* 0x000fe20000011424 */
[----:B------:R-:W0:Y:S03]  /*495f0*/  LDCU.128 UR20, c[0x3][0xa00] ;  /* 0x00c14000ff1477ac */ /* 0x000e260008000c00 */
[--C-:B----4-:R-:W-:Y:S02]  /*49600*/  LOP3.LUT R23, R23, UR8, R36.reuse, 0x78, !PT ;  /* 0x0000000817177c12 */ /* 0x110fe4000f8e7824 */
[--C-:B------:R-:W-:Y:S02]  /*49610*/  LOP3.LUT R24, R24, UR9, R36.reuse, 0x78, !PT ;  /* 0x0000000918187c12 */ /* 0x100fe4000f8e7824 */
[----:B------:R-:W-:-:S02]  /*49620*/  LOP3.LUT R25, R25, UR10, R36, 0x78, !PT ;  /* 0x0000000a19197c12 */ /* 0x000fc4000f8e7824 */
[--C-:B------:R-:W-:Y:S01]  /*49630*/  LOP3.LUT R26, R26, UR11, R36.reuse, 0x78, !PT ;  /* 0x0000000b1a1a7c12 */ /* 0x100fe2000f8e7824 */
        /* <DEDUP_REMOVED lines=21> */
[----:B------:R-:W-:Y:S01]  /*49790*/  IMAD.SHL.U32 R36, R7, 0x4000000, RZ ;  /* 0x0400000007247824 */ /* 0x000fe200078e00ff */
        /* <DEDUP_REMOVED lines=22> */
[----:B------:R-:W-:Y:S01]  /*49900*/  IMAD.SHL.U32 R39, R7, 0x2000000, RZ ;  /* 0x0200000007277824 */ /* 0x000fe200078e00ff */
[----:B------:R-:W-:Y:S02]  /*49910*/  SHF.R.U32.HI R7, RZ, 0x7, R7 ;  /* 0x00000007ff077819 */ /* 0x000fe40000011607 */
[--C-:B-1----:R-:W-:Y:S02]  /*49920*/  LOP3.LUT R23, R23, UR12, R36.reuse, 0x78, !PT ;  /* 0x0000000c17177c12 */ /* 0x102fe4000f8e7824 */
[----:B------:R-:W-:-:S02]  /*49930*/  LOP3.LUT R24, R24, UR13, R36, 0x78, !PT ;  /* 0x0000000d18187c12 */ /* 0x000fc4000f8e7824 */
[--C-:B------:R-:W-:Y:S02]  /*49940*/  LOP3.LUT R25, R25, UR14, R36.reuse, 0x78, !PT ;  /* 0x0000000e19197c12 */ /* 0x100fe4000f8e7824 */
[--C-:B------:R-:W-:Y:S01]  /*49950*/  LOP3.LUT R26, R26, UR15, R36.reuse, 0x78, !PT ;  /* 0x0000000f1a1a7c12 */ /* 0x100fe2000f8e7824 */
[----:B------:R-:W1:Y:S01]  /*49960*/  LDCU.128 UR12, c[0x3][0xab0] ;  /* 0x00c15600ff0c77ac */ /* 0x000e620008000c00 */
[----:B------:R-:W-:Y:S02]  /*49970*/  SHF.R.S32.HI R39, RZ, 0x1f, R39 ;  /* 0x0000001fff277819 */ /* 0x000fe40000011427 */
[--C-:B------:R-:W-:Y:S02]  /*49980*/  LOP3.LUT R38, R38, UR28, R36.reuse, 0x78, !PT ;  /* 0x0000001c26267c12 */ /* 0x100fe4000f8e7824 */
        /* <DEDUP_REMOVED lines=8> */
[----:B------:R-:W-:Y:S01]  /*49a10*/  IMAD.MOV R36, RZ, RZ, -R7 ;  /* 0x000000ffff247224 */ /* 0x000fe200078e0a07 */
[--C-:B----4-:R-:W-:Y:S01]  /*49a20*/  LOP3.LUT R23, R23, UR8, R39.reuse, 0x78, !PT ;  /* 0x0000000817177c12 */ /* 0x110fe2000f8e7827 */
[----:B------:R-:W0:Y:S01]  /*49a30*/  LDCU.128 UR20, c[0x3][0xac0] ;  /* 0x00c15800ff1477ac */ /* 0x000e220008000c00 */
        /* <DEDUP_REMOVED lines=25> */
[--C-:B----4-:R-:W-:Y:S01]  /*49bd0*/  LOP3.LUT R0, R0, UR11, R36.reuse, 0x78, !PT ;  /* 0x0000000b00007c12 */ /* 0x110fe2000f8e7824 */
[----:B------:R-:W-:Y:S01]  /*49be0*/  IMAD.SHL.U32 R7, R10, 0x40000000, RZ ;  /* 0x400000000a077824 */ /* 0x000fe200078e00ff */
[--C-:B0-----:R-:W-:Y:S01]  /*49bf0*/  LOP3.LUT R38, R38, UR20, R36.reuse, 0x78, !PT ;  /* 0x0000001426267c12 */ /* 0x101fe2000f8e7824 */
        /* <DEDUP_REMOVED lines=10> */
[----:B------:R-:W-:-:S02]  /*49ca0*/  LOP3.LUT R34, R34, UR8, R36, 0x78, !PT ;  /* 0x0000000822227c12 */ /* 0x000fc4000f8e7824 */
[--C-:B------:R-:W-:Y:S02]  /*49cb0*/  LOP3.LUT R35, R35, UR9, R36.reuse, 0x78, !PT ;  /* 0x0000000923237c12 */ /* 0x100fe4000f8e7824 */
[----:B------:R-:W-:Y:S01]  /*49cc0*/  LOP3.LUT R37, R37, UR10, R36, 0x78, !PT ;  /* 0x0000000a25257c12 */ /* 0x000fe2000f8e7824 */
[----:B------:R-:W5:Y:S01]  /*49cd0*/  LDCU.128 UR8, c[0x3][0xb50] ;  /* 0x00c16a00ff0877ac */ /* 0x000f620008000c00 */
[----:B------:R-:W-:Y:S02]  /*49ce0*/  SHF.R.S32.HI R36, RZ, 0x1f, R7 ;  /* 0x0000001fff247819 */ /* 0x000fe40000011407 */
[--C-:B--2---:R-:W-:Y:S02]  /*49cf0*/  LOP3.LUT R7, R0, UR7, R39.reuse, 0x78, !PT ;  /* 0x0000000700077c12 */ /* 0x104fe4000f8e7827 */
[----:B------:R-:W2:Y:S01]  /*49d00*/  LDG.E.U8 R0, desc[UR16][R2.64+0x37] ;  /* 0x0000371002007981 */ /* 0x000ea2000c1e1100 */
        /* <DEDUP_REMOVED lines=19> */
[----:B-----5:R-:W-:-:S02]  /*49e40*/  LOP3.LUT R38, R38, UR24, R36, 0x78, !PT ;  /* 0x0000001826267c12 */ /* 0x020fc4000f8e7824 */
[--C-:B------:R-:W-:Y:S02]  /*49e50*/  LOP3.LUT R11, R11, UR25, R36.reuse, 0x78, !PT ;  /* 0x000000190b0b7c12 */ /* 0x100fe4000f8e7824 */
[--C-:B------:R-:W-:Y:S02]  /*49e60*/  LOP3.LUT R12, R12, UR26, R36.reuse, 0x78, !PT ;  /* 0x0000001a0c0c7c12 */ /* 0x100fe4000f8e7824 */
[--C-:B------:R-:W-:Y:S01]  /*49e70*/  LOP3.LUT R13, R13, UR27, R36.reuse, 0x78, !PT ;  /* 0x0000001b0d0d7c12 */ /* 0x100fe2000f8e7824 */
[----:B------:R-:W5:Y:S01]  /*49e80*/  LDCU.128 UR24, c[0x3][0xba0] ;  /* 0x00c17400ff1877ac */ /* 0x000f620008000c00 */
[--C-:B------:R-:W-:Y:S02]  /*49e90*/  LOP3.LUT R23, R23, UR8, R36.reuse, 0x78, !PT ;  /* 0x0000000817177c12 */ /* 0x100fe4000f8e7824 */
        /* <DEDUP_REMOVED lines=33> */
[--C-:B------:R-:W-:Y:S02]  /*4a0b0*/  LOP3.LUT R34, R34, UR8, R40.reuse, 0x78, !PT ;  /* 0x0000000822227c12 */ /* 0x100fe4000f8e7828 */
        /* <DEDUP_REMOVED lines=73> */
[----:B------:R-:W-:Y:S01]  /*4a550*/  LOP3.LUT R13, R13, UR31, R40, 0x78, !PT ;  /* 0x0000001f0d0d7c12 */ /* 0x000fe2000f8e7828 */
[----:B------:R-:W1:Y:S01]  /*4a560*/  LDCU.128 UR28, c[0x3][0xce0] ;  /* 0x00c19c00ff1c77ac */ /* 0x000e620008000c00 */
[----:B------:R-:W-:Y:S02]  /*4a570*/  SHF.R.U32.HI R10, RZ, 0x7, R10 ;  /* 0x00000007ff0a7819 */ /* 0x000fe4000001160a */
[--C-:B0-----:R-:W-:Y:S02]  /*4a580*/  LOP3.LUT R23, R23, UR12, R40.reuse, 0x78, !PT ;  /* 0x0000000c17177c12 */ /* 0x101fe4000f8e7828 */
[--C-:B------:R-:W-:Y:S02]  /*4a590*/  LOP3.LUT R24, R24, UR13, R40.reuse, 0x78, !PT ;  /* 0x0000000d18187c12 */ /* 0x100fe4000f8e7828 */
[----:B------:R-:W-:-:S02]  /*4a5a0*/  LOP3.LUT R25, R25, UR14, R40, 0x78, !PT ;  /* 0x0000000e19197c12 */ /* 0x000fc4000f8e7828 */
[----:B------:R-:W-:Y:S01]  /*4a5b0*/  LOP3.LUT R26, R26, UR15, R40, 0x78, !PT ;  /* 0x0000000f1a1a7c12 */ /* 0x000fe2000f8e7828 */
[----:B------:R-:W0:Y:S01]  /*4a5c0*/  LDCU.128 UR12, c[0x3][0xcf0] ;  /* 0x00c19e00ff0c77ac */ /* 0x000e220008000c00 */
[----:B------:R-:W-:Y:S01]  /*4a5d0*/  IMAD.MOV R36, RZ, RZ, -R10 ;  /* 0x000000ffff247224 */ /* 0x000fe200078e0a0a */
        /* <DEDUP_REMOVED lines=25> */
[----:B------:R-:W-:Y:S02]  /*4a770*/  LOP3.LUT R10, R5, 0x1, RZ, 0xc0, !PT ;  /* 0x00000001050a7812 */ /* 0x000fe400078ec0ff */
[--C-:B0-----:R-:W-:Y:S02]  /*4a780*/  LOP3.LUT R34, R34, UR12, R36.reuse, 0x78, !PT ;  /* 0x0000000c22227c12 */ /* 0x101fe4000f8e7824 */
[----:B------:R-:W-:Y:S01]  /*4a790*/  LOP3.LUT R35, R35, UR13, R36, 0x78, !PT ;  /* 0x0000000d23237c12 */ /* 0x000fe2000f8e7824 */
[----:B------:R-:W-:Y:S01]  /*4a7a0*/  IMAD.MOV R40, RZ, RZ, -R10 ;  /* 0x000000ffff287224 */ /* 0x000fe200078e0a0a */
[----:B------:R-:W-:-:S02]  /*4a7b0*/  LOP3.LUT R37, R37, UR14, R36, 0x78, !PT ;  /* 0x0000000e25257c12 */ /* 0x000fc4000f8e7824 */
[----:B------:R-:W-:Y:S01]  /*4a7c0*/  LOP3.LUT R7, R7, UR15, R36, 0x78, !PT ;  /* 0x0000000f07077c12 */ /* 0x000fe2000f8e7824 */
[----:B------:R-:W0:Y:S01]  /*4a7d0*/  LDCU.128 UR12, c[0x3][0xd50] ;  /* 0x00c1aa00ff0c77ac */ /* 0x000e220008000c00 */
[----:B------:R-:W-:Y:S01]  /*4a7e0*/  IMAD.SHL.U32 R10, R5, 0x40000000, RZ ;  /* 0x40000000050a7824 */ /* 0x000fe200078e00ff */
        /* <DEDUP_REMOVED lines=15> */
[----:B------:R-:W-:Y:S02]  /*4a8e0*/  SHF.R.S32.HI R10, RZ, 0x1f, R10 ;  /* 0x0000001fff0a7819 */ /* 0x000fe4000001140a */
[--C-:B------:R-:W-:Y:S02]  /*4a8f0*/  LOP3.LUT R34, R34, UR8, R40.reuse, 0x78, !PT ;  /* 0x0000000822227c12 */ /* 0x100fe4000f8e7828 */
        /* <DEDUP_REMOVED lines=113> */
[----:B------:R-:W-:-:S02]  /*4b010*/  SHF.R.U32.HI R5, RZ, 0x7, R5 ;  /* 0x00000007ff057819 */ /* 0x000fc40000011605 */
[----:B------:R-:W-:-:S03]  /*4b020*/  SHF.R.S32.HI R36, RZ, 0x1f, R36 ;  /* 0x0000001fff247819 */ /* 0x000fc60000011424 */
[----:B------:R-:W-:Y:S01]  /*4b030*/  IMAD.MOV R40, RZ, RZ, -R5 ;  /* 0x000000ffff287224 */ /* 0x000fe200078e0a05 */
        /* <DEDUP_REMOVED lines=25> */
[----:B------:R-:W-:Y:S02]  /*4b1d0*/  LOP3.LUT R5, R0, 0x1, RZ, 0xc0, !PT ;  /* 0x0000000100057812 */ /* 0x000fe400078ec0ff */
[--C-:B0-----:R-:W-:Y:S02]  /*4b1e0*/  LOP3.LUT R12, R23, UR12, R40.reuse, 0x78, !PT ;  /* 0x0000000c170c7c12 */ /* 0x101fe4000f8e7828 */
[--C-:B------:R-:W-:Y:S01]  /*4b1f0*/  LOP3.LUT R24, R24, UR13, R40.reuse, 0x78, !PT ;  /* 0x0000000d18187c12 */ /* 0x100fe2000f8e7828 */
[----:B------:R-:W-:Y:S01]  /*4b200*/  IMAD.MOV R42, RZ, RZ, -R5 ;  /* 0x000000ffff2a7224 */ /* 0x000fe200078e0a05 */
[--C-:B------:R-:W-:Y:S02]  /*4b210*/  LOP3.LUT R23, R25, UR14, R40.reuse, 0x78, !PT ;  /* 0x0000000e19177c12 */ /* 0x100fe4000f8e7828 */
[--C-:B------:R-:W-:Y:S01]  /*4b220*/  LOP3.LUT R26, R26, UR15, R40.reuse, 0x78, !PT ;  /* 0x0000000f1a1a7c12 */ /* 0x100fe2000f8e7828 */
[----:B------:R-:W0:Y:S01]  /*4b230*/  LDCU.128 UR12, c[0x3][0xf30] ;  /* 0x00c1e600ff0c77ac */ /* 0x000e220008000c00 */
[----:B---3--:R-:W-:-:S02]  /*4b240*/  LOP3.LUT R39, R7, UR7, R40, 0x78, !PT ;  /* 0x0000000707277c12 */ /* 0x008fc4000f8e7828 */
[--C-:B----4-:R-:W-:Y:S02]  /*4b250*/  LOP3.LUT R25, R30, UR20, R40.reuse, 0x78, !PT ;  /* 0x000000141e197c12 */ /* 0x110fe4000f8e7828 */
[----:B------:R-:W-:Y:S02]  /*4b260*/  LOP3.LUT R31, R31, UR21, R40, 0x78, !PT ;  /* 0x000000151f1f7c12 */ /* 0x000fe4000f8e7828 */
[----:B-----5:R-:W-:Y:S02]  /*4b270*/  LOP3.LUT R7, R11, UR25, R42, 0x78, !PT ;  /* 0x000000190b077c12 */ /* 0x020fe4000f8e782a */
[--C-:B------:R-:W-:Y:S02]  /*4b280*/  LOP3.LUT R30, R32, UR22, R40.reuse, 0x78, !PT ;  /* 0x00000016201e7c12 */ /* 0x100fe4000f8e7828 */
[----:B------:R-:W-:Y:S01]  /*4b290*/  LOP3.LUT R33, R33, UR23, R40, 0x78, !PT ;  /* 0x0000001721217c12 */ /* 0x000fe2000f8e7828 */
[----:B------:R-:W3:Y:S01]  /*4b2a0*/  LDCU.128 UR20, c[0x3][0xf40] ;  /* 0x00c1e800ff1477ac */ /* 0x000ee20008000c00 */
[----:B------:R-:W-:-:S02]  /*4b2b0*/  LOP3.LUT R11, R13, UR27, R42, 0x78, !PT ;  /* 0x0000001b0d0b7c12 */ /* 0x000fc4000f8e782a */
[--C-:B--2---:R-:W-:Y:S02]  /*4b2c0*/  LOP3.LUT R13, R24, UR9, R42.reuse, 0x78, !PT ;  /* 0x00000009180d7c12 */ /* 0x104fe4000f8e782a */
[----:B------:R-:W-:Y:S02]  /*4b2d0*/  LOP3.LUT R24, R26, UR11, R42, 0x78, !PT ;  /* 0x0000000b1a187c12 */ /* 0x000fe4000f8e782a */
[--C-:B------:R-:W-:Y:S02]  /*4b2e0*/  LOP3.LUT R34, R34, UR4, R40.reuse, 0x78, !PT ;  /* 0x0000000422227c12 */ /* 0x100fe4000f8e7828 */
[--C-:B------:R-:W-:Y:S02]  /*4b2f0*/  LOP3.LUT R35, R35, UR5, R40.reuse, 0x78, !PT ;  /* 0x0000000523237c12 */ /* 0x100fe4000f8e7828 */
[----:B------:R-:W-:Y:S01]  /*4b300*/  LOP3.LUT R37, R37, UR6, R40, 0x78, !PT ;  /* 0x0000000625257c12 */ /* 0x000fe2000f8e7828 */
[----:B------:R-:W2:Y:S01]  /*4b310*/  LDCU.128 UR4, c[0x3][0xf50] ;  /* 0x00c1ea00ff0477ac */ /* 0x000ea20008000c00 */
        /* <DEDUP_REMOVED lines=9> */
[----:B------:R-:W-:-:S02]  /*4b3b0*/  LOP3.LUT R12, R12, UR8, R42, 0x78, !PT ;  /* 0x000000080c0c7c12 */ /* 0x000fc4000f8e782a */
[----:B------:R-:W-:Y:S01]  /*4b3c0*/  LOP3.LUT R23, R23, UR10, R42, 0x78, !PT ;  /* 0x0000000a17177c12 */ /* 0x000fe2000f8e782a */
[----:B------:R-:W5:Y:S01]  /*4b3d0*/  LDCU.128 UR8, c[0x3][0xf70] ;  /* 0x00c1ee00ff0877ac */ /* 0x000f620008000c00 */
[----:B------:R-:W-:Y:S02]  /*4b3e0*/  SHF.R.S32.HI R36, RZ, 0x1f, R32 ;  /* 0x0000001fff247819 */ /* 0x000fe40000011420 */
[--C-:B0-----:R-:W-:Y:S02]  /*4b3f0*/  LOP3.LUT R32, R34, UR12, R42.reuse, 0x78, !PT ;  /* 0x0000000c22207c12 */ /* 0x101fe4000f8e782a */
[--C-:B------:R-:W-:Y:S02]  /*4b400*/  LOP3.LUT R33, R35, UR13, R42.reuse, 0x78, !PT ;  /* 0x0000000d23217c12 */ /* 0x100fe4000f8e782a */
[--C-:B------:R-:W-:Y:S01]  /*4b410*/  LOP3.LUT R34, R37, UR14, R42.reuse, 0x78, !PT ;  /* 0x0000000e25227c12 */ /* 0x100fe2000f8e782a */
[----:B------:R-:W-:Y:S01]  /*4b420*/  IMAD.SHL.U32 R37, R0, 0x20000000, RZ ;  /* 0x2000000000257824 */ /* 0x000fe200078e00ff */
[----:B------:R-:W-:Y:S01]  /*4b430*/  LOP3.LUT R35, R39, UR15, R42, 0x78, !PT ;  /* 0x0000000f27237c12 */ /* 0x000fe2000f8e782a */
        /* <DEDUP_REMOVED lines=31> */
[----:B------:R-:W-:Y:S01]  /*4b630*/  LOP3.LUT R24, R24, UR15, R38, 0x78, !PT ;  /* 0x0000000f18187c12 */ /* 0x000fe2000f8e7826 */
[----:B------:R-:W5:Y:S01]  /*4b640*/  LDCU.128 UR12, c[0x3][0xff0] ;  /* 0x00c1fe00ff0c77ac */ /* 0x000f620008000c00 */
[----:B------:R-:W-:-:S02]  /*4b650*/  SHF.R.S32.HI R36, RZ, 0x1f, R36 ;  /* 0x0000001fff247819 */ /* 0x000fc40000011424 */
        /* <DEDUP_REMOVED lines=29> */
[----:B------:R-:W-:Y:S01]  /*4b830*/  LOP3.LUT R35, R35, UR15, R36, 0x78, !PT ;  /* 0x0000000f23237c12 */ /* 0x000fe2000f8e7824 */
[----:B------:R-:W-:Y:S01]  /*4b840*/  IMAD.SHL.U32 R36, R0, 0x4000000, RZ ;  /* 0x0400000000247824 */ /* 0x000fe200078e00ff */
[----:B------:R-:W-:Y:S01]  /*4b850*/  SHF.R.S32.HI R38, RZ, 0x1f, R37 ;  /* 0x0000001fff267819 */ /* 0x000fe20000011425 */
[----:B------:R-:W5:Y:S03]  /*4b860*/  LDCU.128 UR12, c[0x3][0x1050] ;  /* 0x00c20a00ff0c77ac */ /* 0x000f660008000c00 */
[----:B---3--:R-:W-:-:S02]  /*4b870*/  LOP3.LUT R5, R5, UR20, R38, 0x78, !PT ;  /* 0x0000001405057c12 */ /* 0x008fc4000f8e7826 */
[--C-:B------:R-:W-:Y:S02]  /*4b880*/  LOP3.LUT R7, R7, UR21, R38.reuse, 0x78, !PT ;  /* 0x0000001507077c12 */ /* 0x100fe4000f8e7826 */
[--C-:B------:R-:W-:Y:S02]  /*4b890*/  LOP3.LUT R10, R10, UR22, R38.reuse, 0x78, !PT ;  /* 0x000000160a0a7c12 */ /* 0x100fe4000f8e7826 */
[----:B------:R-:W-:Y:S01]  /*4b8a0*/  LOP3.LUT R11, R11, UR23, R38, 0x78, !PT ;  /* 0x000000170b0b7c12 */ /* 0x000fe2000f8e7826 */
        /* <DEDUP_REMOVED lines=17> */
[----:B------:R-:W-:Y:S01]  /*4b9c0*/  IMAD.SHL.U32 R37, R0, 0x2000000, RZ ;  /* 0x0200000000257824 */ /* 0x000fe200078e00ff */
[--C-:B0-----:R-:W-:Y:S02]  /*4b9d0*/  LOP3.LUT R32, R32, UR8, R38.reuse, 0x78, !PT ;  /* 0x0000000820207c12 */ /* 0x101fe4000f8e7826 */
[--C-:B------:R-:W-:Y:S02]  /*4b9e0*/  LOP3.LUT R33, R33, UR9, R38.reuse, 0x78, !PT ;  /* 0x0000000921217c12 */ /* 0x100fe4000f8e7826 */
[----:B------:R-:W-:-:S02]  /*4b9f0*/  LOP3.LUT R34, R34, UR10, R38, 0x78, !PT ;  /* 0x0000000a22227c12 */ /* 0x000fc4000f8e7826 */
[----:B------:R-:W-:Y:S01]  /*4ba00*/  LOP3.LUT R35, R35, UR11, R38, 0x78, !PT ;  /* 0x0000000b23237c12 */ /* 0x000fe2000f8e7826 */
[----:B------:R-:W0:Y:S01]  /*4ba10*/  LDCU.128 UR8, c[0x3][0x1090] ;  /* 0x00c21200ff0877ac */ /* 0x000e220008000c00 */
[--C-:B-----5:R-:W-:Y:S02]  /*4ba20*/  LOP3.LUT R12, R12, UR12, R36.reuse, 0x78, !PT ;  /* 0x0000000c0c0c7c12 */ /* 0x120fe4000f8e7824 */
        /* <DEDUP_REMOVED lines=26> */
[--C-:B0-----:R-:W-:Y:S02]  /*4bbd0*/  LOP3.LUT R12, R12, UR8, R38.reuse, 0x78, !PT ;  /* 0x000000080c0c7c12 */ /* 0x101fe4000f8e7826 */
        /* <DEDUP_REMOVED lines=13> */
[--C-:B--2---:R-:W-:Y:S02]  /*4bcb0*/  LOP3.LUT R39, R24, UR7, R42.reuse, 0x78, !PT ;  /* 0x0000000718277c12 */ /* 0x104fe4000f8e782a */
[--C-:B----4-:R-:W-:Y:S02]  /*4bcc0*/  LOP3.LUT R41, R26, UR25, R42.reuse, 0x78, !PT ;  /* 0x000000191a297c12 */ /* 0x110fe4000f8e782a */
        /* <DEDUP_REMOVED lines=9> */
[--C-:B------:R-:W-:Y:S01]  /*4bd60*/  LOP3.LUT R11, R11, UR23, R42.reuse, 0x78, !PT ;  /* 0x000000170b0b7c12 */ /* 0x100fe2000f8e782a */
[----:B------:R-:W3:Y:S01]  /*4bd70*/  LDCU.128 UR20, c[0x3][0x20] ;  /* 0x00c00400ff1477ac */ /* 0x000ee20008000c00 */
[----:B------:R-:W-:-:S02]  /*4bd80*/  LOP3.LUT R38, R13, UR5, R42, 0x78, !PT ;  /* 0x000000050d267c12 */ /* 0x000fc4000f8e782a */
[----:B0-----:R-:W-:Y:S02]  /*4bd90*/  LOP3.LUT R13, R34, UR10, R42, 0x78, !PT ;  /* 0x0000000a220d7c12 */ /* 0x001fe4000f8e782a */
[----:B-----5:R-:W-:Y:S02]  /*4bda0*/  LOP3.LUT R5, R36, UR12, RZ, 0x3c, !PT ;  /* 0x0000000c24057c12 */ /* 0x020fe4000f8e3cff */
[----:B------:R-:W-:Y:S02]  /*4bdb0*/  LOP3.LUT R37, R29, UR15, RZ, 0x3c, !PT ;  /* 0x0000000f1d257c12 */ /* 0x000fe4000f8e3cff */
[----:B------:R-:W-:Y:S02]  /*4bdc0*/  LOP3.LUT R36, R15, UR14, RZ, 0x3c, !PT ;  /* 0x0000000e0f247c12 */ /* 0x000fe4000f8e3cff */
[----:B------:R-:W-:Y:S01]  /*4bdd0*/  LOP3.LUT R34, R11, UR13, RZ, 0x3c, !PT ;  /* 0x0000000d0b227c12 */ /* 0x000fe2000f8e3cff */
[----:B------:R-:W0:Y:S01]  /*4bde0*/  LDCU.128 UR12, c[0x3][0x70] ;  /* 0x00c00e00ff0c77ac */ /* 0x000e220008000c00 */
[----:B------:R-:W-:-:S02]  /*4bdf0*/  SHF.L.W.U32.HI R52, R49, 0x5, R49 ;  /* 0x0000000531347819 */ /* 0x000fc40000010e31 */
[--C-:B------:R-:W-:Y:S02]  /*4be00*/  LOP3.LUT R12, R12, UR4, R42.reuse, 0x78, !PT ;  /* 0x000000040c0c7c12 */ /* 0x100fe4000f8e782a */
[--C-:B------:R-:W-:Y:S01]  /*4be10*/  LOP3.LUT R23, R23, UR6, R42.reuse, 0x78, !PT ;  /* 0x0000000617177c12 */ /* 0x100fe2000f8e782a */
[----:B------:R-:W4:Y:S01]  /*4be20*/  LDCU.128 UR4, c[0x3][0x30] ;  /* 0x00c00600ff0477ac */ /* 0x000f220008000c00 */
[--C-:B------:R-:W-:Y:S02]  /*4be30*/  LOP3.LUT R49, R32, UR8, R42.reuse, 0x78, !PT ;  /* 0x0000000820317c12 */ /* 0x100fe4000f8e782a */
[--C-:B------:R-:W-:Y:S02]  /*4be40*/  LOP3.LUT R0, R0, UR9, R42.reuse, 0x78, !PT ;  /* 0x0000000900007c12 */ /* 0x100fe4000f8e782a */
[----:B------:R-:W-:Y:S01]  /*4be50*/  LOP3.LUT R42, R35, UR11, R42, 0x78, !PT ;  /* 0x0000000b232a7c12 */ /* 0x000fe2000f8e782a */
[----:B------:R-:W5:Y:S01]  /*4be60*/  LDCU.128 UR8, c[0x3][0x50] ;  /* 0x00c00a00ff0877ac */ /* 0x000f620008000c00 */
[----:B--2---:R-:W-:-:S02]  /*4be70*/  LOP3.LUT R31, R40, UR24, RZ, 0x3c, !PT ;  /* 0x00000018281f7c12 */ /* 0x004fc4000f8e3cff */
[----:B-1----:R-:W-:Y:S02]  /*4be80*/  LOP3.LUT R50, R6, UR28, RZ, 0x3c, !PT ;  /* 0x0000001c06327c12 */ /* 0x002fe4000f8e3cff */
[----:B---3--:R-:W-:Y:S02]  /*4be90*/  LOP3.LUT R51, R19, UR20, RZ, 0x3c, !PT ;  /* 0x0000001413337c12 */ /* 0x008fe4000f8e3cff */
[-C--:B------:R-:W-:Y:S02]  /*4bea0*/  LOP3.LUT R48, R50, R31.reuse, R10, 0x78, !PT ;  /* 0x0000001f32307212 */ /* 0x080fe400078e780a */
[----:B------:R-:W-:Y:S02]  /*4beb0*/  LOP3.LUT R46, R8, UR27, RZ, 0x3c, !PT ;  /* 0x0000001b082e7c12 */ /* 0x000fe4000f8e3cff */
[----:B------:R-:W-:Y:S02]  /*4bec0*/  LOP3.LUT R0, R0, UR31, RZ, 0x3c, !PT ;  /* 0x0000001f00007c12 */ /* 0x000fe4000f8e3cff */
[----:B------:R-:W-:-:S02]  /*4bed0*/  LOP3.LUT R31, R48, R31, R51, 0x96, !PT ;  /* 0x0000001f301f7212 */ /* 0x000fc400078e9633 */
[--C-:B------:R-:W-:Y:S02]  /*4bee0*/  LOP3.LUT R51, R51, R50, R10.reuse, 0x1e, !PT ;  /* 0x0000003233337212 */ /* 0x100fe400078e1e0a */
[----:B------:R-:W-:Y:S02]  /*4bef0*/  LOP3.LUT R38, R38, UR23, RZ, 0x3c, !PT ;  /* 0x0000001726267c12 */ /* 0x000fe4000f8e3cff */
[----:B0-----:R-:W-:Y:S02]  /*4bf00*/  LOP3.LUT R44, R13, UR14, RZ, 0x3c, !PT ;  /* 0x0000000e0d2c7c12 */ /* 0x001fe4000f8e3cff */
[----:B------:R-:W-:Y:S02]  /*4bf10*/  LOP3.LUT R57, R0, R46, R7, 0x78, !PT ;  /* 0x0000002e00397212 */ /* 0x000fe400078e7807 */
[----:B------:R-:W-:Y:S02]  /*4bf20*/  LOP3.LUT R13, R31, R10, RZ, 0x3c, !PT ;  /* 0x0000000a1f0d7212 */ /* 0x000fe400078e3cff */
[----:B------:R-:W-:-:S02]  /*4bf30*/  LOP3.LUT R59, R51, R31, R10, 0xf6, !PT ;  /* 0x0000001f333b7212 */ /* 0x000fc400078ef60a */
[----:B-----5:R-:W-:Y:S02]  /*4bf40*/  LOP3.LUT R24, R24, UR9, RZ, 0x3c, !PT ;  /* 0x0000000918187c12 */ /* 0x020fe4000f8e3cff */
[----:B------:R-:W-:Y:S02]  /*4bf50*/  LOP3.LUT R55, R4, UR13, RZ, 0x3c, !PT ;  /* 0x0000000d04377c12 */ /* 0x000fe4000f8e3cff */
[----:B------:R-:W-:Y:S02]  /*4bf60*/  LOP3.LUT R50, R38, R0, R7, 0x1e, !PT ;  /* 0x0000000026327212 */ /* 0x000fe400078e1e07 */
[----:B------:R-:W-:Y:S02]  /*4bf70*/  LOP3.LUT R0, R57, R46, R38, 0x96, !PT ;  /* 0x0000002e39007212 */ /* 0x000fe400078e9626 */
[CCC-:B------:R-:W-:Y:S02]  /*4bf80*/  LOP3.LUT R53, R51.reuse, R13.reuse, R48.reuse, 0x6c, !PT ;  /* 0x0000000d33357212 */ /* 0x1c0fe400078e6c30 */
[----:B------:R-:W-:-:S02]  /*4bf90*/  LOP3.LUT R10, R51, R13, R48, 0x9c, !PT ;  /* 0x0000000d330a7212 */ /* 0x000fc400078e9c30 */
[----:B----4-:R-:W-:Y:S02]  /*4bfa0*/  LOP3.LUT R43, R23, UR6, RZ, 0x3c, !PT ;  /* 0x00000006172b7c12 */ /* 0x010fe4000f8e3cff */
[----:B------:R-:W-:Y:S02]  /*4bfb0*/  LOP3.LUT R13, R59, R48, RZ, 0x3c, !PT ;  /* 0x000000303b0d7212 */ /* 0x000fe400078e3cff */
[----:B------:R-:W-:Y:S02]  /*4bfc0*/  LOP3.LUT R23, R16, UR5, RZ, 0x3c, !PT ;  /* 0x0000000510177c12 */ /* 0x000fe4000f8e3cff */
[----:B------:R-:W-:Y:S02]  /*4bfd0*/  LOP3.LUT R48, R55, R24, R34, 0x78, !PT ;  /* 0x0000001837307212 */ /* 0x000fe400078e7822 */
[----:B------:R-:W-:Y:S02]  /*4bfe0*/  LOP3.LUT R33, R39, UR7, RZ, 0x3c, !PT ;  /* 0x0000000727217c12 */ /* 0x000fe4000f8e3cff */
[----:B------:R-:W-:-:S02]  /*4bff0*/  LOP3.LUT R51, R0, R7, RZ, 0x3c, !PT ;  /* 0x0000000700337212 */ /* 0x000fc400078e3cff */
[----:B------:R-:W-:Y:S02]  /*4c000*/  LOP3.LUT R46, R50, R0, R7, 0xf6, !PT ;  /* 0x00000000322e7212 */ /* 0x000fe400078ef607 */
[----:B------:R-:W-:Y:S02]  /*4c010*/  LOP3.LUT R39, R9, UR10, RZ, 0x3c, !PT ;  /* 0x0000000a09277c12 */ /* 0x000fe4000f8e3cff */
[----:B------:R-:W-:Y:S02]  /*4c020*/  LOP3.LUT R7, R48, R24, R23, 0x96, !PT ;  /* 0x0000001830077212 */ /* 0x000fe400078e9617 */
[--C-:B------:R-:W-:Y:S02]  /*4c030*/  LOP3.LUT R38, R50, R51, R57.reuse, 0x6c, !PT ;  /* 0x0000003332267212 */ /* 0x100fe400078e6c39 */
[----:B------:R-:W-:Y:S02]  /*4c040*/  LOP3.LUT R24, R46, R57, RZ, 0x3c, !PT ;  /* 0x000000392e187212 */ /* 0x000fe400078e3cff */
[----:B------:R-:W-:-:S02]  /*4c050*/  LOP3.LUT R51, R50, R51, R57, 0x9c, !PT ;  /* 0x0000003332337212 */ /* 0x000fc400078e9c39 */
[----:B------:R-:W-:Y:S02]  /*4c060*/  LOP3.LUT R46, R44, R39, R36, 0x78, !PT ;  /* 0x000000272c2e7212 */ /* 0x000fe400078e7824 */
[----:B------:R-:W-:Y:S02]  /*4c070*/  LOP3.LUT R57, R23, R55, R34, 0x1e, !PT ;  /* 0x0000003717397212 */ /* 0x000fe400078e1e22 */
[----:B------:R-:W-:Y:S02]  /*4c080*/  LOP3.LUT R50, R7, R34, RZ, 0x3c, !PT ;  /* 0x0000002207327212 */ /* 0x000fe400078e3cff */
[----:B------:R-:W-:Y:S02]  /*4c090*/  LOP3.LUT R40, R17, UR11, RZ, 0x3c, !PT ;  /* 0x0000000b11287c12 */ /* 0x000fe4000f8e3cff */
[----:B------:R-:W-:Y:S02]  /*4c0a0*/  LOP3.LUT R42, R42, UR15, RZ, 0x3c, !PT ;  /* 0x0000000f2a2a7c12 */ /* 0x000fe4000f8e3cff */
[----:B------:R-:W-:-:S02]  /*4c0b0*/  LOP3.LUT R55, R43, R44, R36, 0x1e, !PT ;  /* 0x0000002c2b377212 */ /* 0x000fc400078e1e24 */
[----:B------:R-:W-:Y:S02]  /*4c0c0*/  LOP3.LUT R23, R46, R39, R43, 0x96, !PT ;  /* 0x000000272e177212 */ /* 0x000fe400078e962b */
[C---:B------:R-:W-:Y:S02]  /*4c0d0*/  LOP3.LUT R43, R57.reuse, R7, R34, 0xf6, !PT ;  /* 0x00000007392b7212 */ /* 0x040fe400078ef622 */
[CCC-:B------:R-:W-:Y:S02]  /*4c0e0*/  LOP3.LUT R39, R57.reuse, R50.reuse, R48.reuse, 0x6c, !PT ;  /* 0x0000003239277212 */ /* 0x1c0fe400078e6c30 */
[----:B------:R-:W-:Y:S02]  /*4c0f0*/  LOP3.LUT R34, R57, R50, R48, 0x9c, !PT ;  /* 0x0000003239227212 */ /* 0x000fe400078e9c30 */
[----:B------:R-:W-:Y:S02]  /*4c100*/  LOP3.LUT R50, R42, R40, R37, 0x78, !PT ;  /* 0x000000282a327212 */ /* 0x000fe400078e7825 */
[----:B------:R-:W-:-:S02]  /*4c110*/  LOP3.LUT R44, R23, R36, RZ, 0x3c, !PT ;  /* 0x00000024172c7212 */ /* 0x000fc400078e3cff */
[----:B------:R-:W-:Y:S02]  /*4c120*/  LOP3.LUT R21, R21, R52, RZ, 0x3c, !PT ;  /* 0x0000003415157212 */ /* 0x000fe400078e3cff */
[----:B------:R-:W-:Y:S01]  /*4c130*/  LOP3.LUT R45, R45, UR8, RZ, 0x3c, !PT ;  /* 0x000000082d2d7c12 */ /* 0x000fe2000f8e3cff */
[----:B------:R-:W0:Y:S01]  /*4c140*/  LDCU.128 UR8, c[0x3][0x30] ;  /* 0x00c00600ff0877ac */ /* 0x000e220008000c00 */
[----:B------:R-:W-:Y:S02]  /*4c150*/  LOP3.LUT R32, R20, UR12, RZ, 0x3c, !PT ;  /* 0x0000000c14207c12 */ /* 0x000fe4000f8e3cff */
[----:B------:R-:W-:Y:S01]  /*4c160*/  LOP3.LUT R43, R43, R48, RZ, 0x3c, !PT ;  /* 0x000000302b2b7212 */ /* 0x000fe200078e3cff */
[----:B------:R-:W1:Y:S01]  /*4c170*/  LDCU.128 UR12, c[0x3][0x50] ;  /* 0x00c00a00ff0c77ac */ /* 0x000e620008000c00 */
[----:B------:R-:W-:Y:S02]  /*4c180*/  LOP3.LUT R57, R33, R42, R37, 0x1e, !PT ;  /* 0x0000002a21397212 */ /* 0x000fe400078e1e25 */
[----:B------:R-:W-:-:S02]  /*4c190*/  LOP3.LUT R40, R50, R40, R33, 0x96, !PT ;  /* 0x0000002832287212 */ /* 0x000fc400078e9621 */
[----:B------:R-:W-:Y:S02]  /*4c1a0*/  LOP3.LUT R11, R12, UR22, RZ, 0x3c, !PT ;  /* 0x000000160c0b7c12 */ /* 0x000fe4000f8e3cff */
[C---:B------:R-:W-:Y:S02]  /*4c1b0*/  LOP3.LUT R33, R55.reuse, R23, R36, 0xf6, !PT ;  /* 0x0000001737217212 */ /* 0x040fe400078ef624 */
[CCC-:B------:R-:W-:Y:S02]  /*4c1c0*/  LOP3.LUT R48, R55.reuse, R44.reuse, R46.reuse, 0x6c, !PT ;  /* 0x0000002c37307212 */ /* 0x1c0fe400078e6c2e */
[----:B------:R-:W-:Y:S02]  /*4c1d0*/  LOP3.LUT R42, R55, R44, R46, 0x9c, !PT ;  /* 0x0000002c372a7212 */ /* 0x000fe400078e9c2e */
[----:B------:R-:W-:Y:S01]  /*4c1e0*/  LOP3.LUT R12, R21, UR4, RZ, 0x3c, !PT ;  /* 0x00000004150c7c12 */ /* 0x000fe2000f8e3cff */
[----:B------:R-:W2:Y:S01]  /*4c1f0*/  LDCU.128 UR4, c[0x3][0x10] ;  /* 0x00c00200ff0477ac */ /* 0x000ea20008000c00 */
[----:B------:R-:W-:-:S02]  /*4c200*/  LOP3.LUT R44, R32, R45, R5, 0x78, !PT ;  /* 0x0000002d202c7212 */ /* 0x000fc400078e7805 */
[----:B------:R-:W-:Y:S02]  /*4c210*/  LOP3.LUT R41, R41, UR25, RZ, 0x3c, !PT ;  /* 0x0000001929297c12 */ /* 0x000fe4000f8e3cff */
[----:B------:R-:W-:Y:S02]  /*4c220*/  LOP3.LUT R47, R18, UR29, RZ, 0x3c, !PT ;  /* 0x0000001d122f7c12 */ /* 0x000fe4000f8e3cff */
[----:B------:R-:W-:Y:S02]  /*4c230*/  LOP3.LUT R33, R33, R46, RZ, 0x3c, !PT ;  /* 0x0000002e21217212 */ /* 0x000fe400078e3cff */
[----:B------:R-:W-:Y:S01]  /*4c240*/  LOP3.LUT R25, R27, UR21, RZ, 0x3c, !PT ;  /* 0x000000151b197c12 */ /* 0x000fe2000f8e3cff */
[----:B------:R-:W3:Y:S01]  /*4c250*/  LDCU.128 UR20, c[0x3][0x70] ;  /* 0x00c00e00ff1477ac */ /* 0x000ee20008000c00 */
[----:B------:R-:W-:Y:S02]  /*4c260*/  LOP3.LUT R55, R12, R32, R5, 0x1e, !PT ;  /* 0x000000200c377212 */ /* 0x000fe400078e1e05 */
[----:B------:R-:W-:-:S02]  /*4c270*/  LOP3.LUT R46, R44, R45, R12, 0x96, !PT ;  /* 0x0000002d2c2e7212 */ /* 0x000fc400078e960c */
[----:B------:R-:W-:Y:S02]  /*4c280*/  LOP3.LUT R36, R40, R37, RZ, 0x3c, !PT ;  /* 0x0000002528247212 */ /* 0x000fe400078e3cff */
[--C-:B------:R-:W-:Y:S02]  /*4c290*/  LOP3.LUT R12, R47, R41, R30.reuse, 0x78, !PT ;  /* 0x000000292f0c7212 */ /* 0x100fe400078e781e */
[----:B------:R-:W-:Y:S02]  /*4c2a0*/  LOP3.LUT R35, R14, UR26, RZ, 0x3c, !PT ;  /* 0x0000001a0e237c12 */ /* 0x000fe4000f8e3cff */
[----:B------:R-:W-:Y:S02]  /*4c2b0*/  LOP3.LUT R49, R49, UR30, RZ, 0x3c, !PT ;  /* 0x0000001e31317c12 */ /* 0x000fe4000f8e3cff */
[----:B------:R-:W-:Y:S02]  /*4c2c0*/  LOP3.LUT R59, R57, R40, R37, 0xf6, !PT ;  /* 0x00000028393b7212 */ /* 0x000fe400078ef625 */
[----:B------:R-:W-:-:S02]  /*4c2d0*/  LOP3.LUT R47, R25, R47, R30, 0x1e, !PT ;  /* 0x0000002f192f7212 */ /* 0x000fc400078e1e1e */
[CCC-:B------:R-:W-:Y:S02]  /*4c2e0*/  LOP3.LUT R45, R57.reuse, R36.reuse, R50.reuse, 0x6c, !PT ;  /* 0x00000024392d7212 */ /* 0x1c0fe400078e6c32 */
[----:B------:R-:W-:Y:S02]  /*4c2f0*/  LOP3.LUT R37, R57, R36, R50, 0x9c, !PT ;  /* 0x0000002439257212 */ /* 0x000fe400078e9c32 */
[----:B------:R-:W-:Y:S02]  /*4c300*/  LOP3.LUT R25, R12, R41, R25, 0x96, !PT ;  /* 0x000000290c197212 */ /* 0x000fe400078e9619 */
[----:B------:R-:W-:Y:S02]  /*4c310*/  LOP3.LUT R36, R49, R35, R26, 0x78, !PT ;  /* 0x0000002331247212 */ /* 0x000fe400078e781a */
[----:B------:R-:W-:Y:S02]  /*4c320*/  LOP3.LUT R41, R46, R5, RZ, 0x3c, !PT ;  /* 0x000000052e297212 */ /* 0x000fe400078e3cff */
[----:B------:R-:W-:-:S02]  /*4c330*/  LOP3.LUT R57, R55, R46, R5, 0xf6, !PT ;  /* 0x0000002e37397212 */ /* 0x000fc400078ef605 */
[----:B------:R-:W-:Y:S02]  /*4c340*/  SHF.L.W.U32.HI R0, R0, 0xd, R0 ;  /* 0x0000000d00007819 */ /* 0x000fe40000010e00 */
[----:B------:R-:W-:Y:S02]  /*4c350*/  SHF.L.W.U32.HI R5, R46, 0xd, R46 ;  /* 0x0000000d2e057819 */ /* 0x000fe40000010e2e */
[----:B------:R-:W-:Y:S02]  /*4c360*/  LOP3.LUT R34, R34, R43, RZ, 0x3c, !PT ;  /* 0x0000002b22227212 */ /* 0x000fe400078e3cff */
[----:B------:R-:W-:Y:S02]  /*4c370*/  LOP3.LUT R49, R11, R49, R26, 0x1e, !PT ;  /* 0x000000310b317212 */ /* 0x000fe400078e1e1a */
[----:B------:R-:W-:Y:S01]  /*4c380*/  LOP3.LUT R42, R42, R33, RZ, 0x3c, !PT ;  /* 0x000000212a2a7212 */ /* 0x000fe200078e3cff */
[----:B------:R-:W-:Y:S01]  /*4c390*/  IMAD.SHL.U32 R46, R0, 0x8, RZ ;  /* 0x00000008002e7824 */ /* 0x000fe200078e00ff */
[----:B------:R-:W-:-:S02]  /*4c3a0*/  LOP3.LUT R32, R59, R50, RZ, 0x3c, !PT ;  /* 0x000000323b207212 */ /* 0x000fc400078e3cff */
[----:B------:R-:W-:Y:S01]  /*4c3b0*/  LOP3.LUT R11, R36, R35, R11, 0x96, !PT ;  /* 0x00000023240b7212 */ /* 0x000fe200078e960b */
[----:B------:R-:W-:Y:S01]  /*4c3c0*/  IMAD.SHL.U32 R52, R5, 0x8, RZ ;  /* 0x0000000805347824 */ /* 0x000fe200078e00ff */
[CCC-:B------:R-:W-:Y:S02]  /*4c3d0*/  LOP3.LUT R50, R55.reuse, R41.reuse, R44.reuse, 0x6c, !PT ;  /* 0x0000002937327212 */ /* 0x1c0fe400078e6c2c */
[----:B------:R-:W-:Y:S02]  /*4c3e0*/  LOP3.LUT R35, R55, R41, R44, 0x9c, !PT ;  /* 0x0000002937237212 */ /* 0x000fe400078e9c2c */
[----:B------:R-:W-:Y:S02]  /*4c3f0*/  SHF.L.W.U32.HI R41, R34, 0x3, R34 ;  /* 0x0000000322297819 */ /* 0x000fe40000010e22 */
[----:B------:R-:W-:Y:S02]  /*4c400*/  SHF.L.W.U32.HI R42, R42, 0x3, R42 ;  /* 0x000000032a2a7819 */ /* 0x000fe40000010e2a */
[----:B------:R-:W-:-:S02]  /*4c410*/  LOP3.LUT R34, R25, R30, RZ, 0x3c, !PT ;  /* 0x0000001e19227212 */ /* 0x000fc400078e3cff */
[----:B------:R-:W-:Y:S02]  /*4c420*/  LOP3.LUT R48, R41, R48, R46, 0x96, !PT ;  /* 0x0000003029307212 */ /* 0x000fe400078e962e */
[----:B------:R-:W-:Y:S02]  /*4c430*/  LOP3.LUT R55, R47, R25, R30, 0xf6, !PT ;  /* 0x000000192f377212 */ /* 0x000fe400078ef61e */
[----:B------:R-:W-:Y:S02]  /*4c440*/  SHF.L.W.U32.HI R7, R7, 0xd, R7 ;  /* 0x0000000d07077819 */ /* 0x000fe40000010e07 */
[----:B------:R-:W-:Y:S02]  /*4c450*/  LOP3.LUT R46, R42, R45, R52, 0x96, !PT ;  /* 0x0000002d2a2e7212 */ /* 0x000fe400078e9634 */
[----:B------:R-:W-:Y:S02]  /*4c460*/  LOP3.LUT R45, R47, R34, R12, 0x6c, !PT ;  /* 0x000000222f2d7212 */ /* 0x000fe400078e6c0c */
[----:B------:R-:W-:-:S02]  /*4c470*/  LOP3.LUT R37, R37, R32, RZ, 0x3c, !PT ;  /* 0x0000002025257212 */ /* 0x000fc400078e3cff */
[----:B------:R-:W-:Y:S01]  /*4c480*/  LOP3.LUT R47, R47, R34, R12, 0x9c, !PT ;  /* 0x000000222f2f7212 */ /* 0x000fe200078e9c0c */
[----:B------:R-:W-:Y:S01]  /*4c490*/  IMAD.SHL.U32 R34, R7, 0x8, RZ ;  /* 0x0000000807227824 */ /* 0x000fe200078e00ff */
[----:B------:R-:W-:Y:S02]  /*4c4a0*/  LOP3.LUT R12, R55, R12, RZ, 0x3c, !PT ;  /* 0x0000000c370c7212 */ /* 0x000fe400078e3cff */
[----:B------:R-:W-:Y:S02]  /*4c4b0*/  LOP3.LUT R44, R57, R44, RZ, 0x3c, !PT ;  /* 0x0000002c392c7212 */ /* 0x000fe400078e3cff */
[----:B------:R-:W-:Y:S02]  /*4c4c0*/  LOP3.LUT R30, R11, R26, RZ, 0x3c, !PT ;  /* 0x0000001a0b1e7212 */ /* 0x000fe400078e3cff */
[----:B------:R-:W-:Y:S02]  /*4c4d0*/  LOP3.LUT R55, R49, R11, R26, 0xf6, !PT ;  /* 0x0000000b31377212 */ /* 0x000fe400078ef61a */
[----:B------:R-:W-:-:S02]  /*4c4e0*/  SHF.L.W.U32.HI R26, R37, 0x3, R37 ;  /* 0x00000003251a7819 */ /* 0x000fc40000010e25 */
[----:B------:R-:W-:Y:S02]  /*4c4f0*/  SHF.L.W.U32.HI R23, R23, 0xd, R23 ;  /* 0x0000000d17177819 */ /* 0x000fe40000010e17 */
[----:B------:R-:W-:Y:S02]  /*4c500*/  LOP3.LUT R10, R10, R13, RZ, 0x3c, !PT ;  /* 0x0000000d0a0a7212 */ /* 0x000fe400078e3cff */
[----:B------:R-:W-:Y:S02]  /*4c510*/  LOP3.LUT R35, R35, R44, RZ, 0x3c, !PT ;  /* 0x0000002c23237212 */ /* 0x000fe400078e3cff */
[----:B------:R-:W-:Y:S02]  /*4c520*/  SHF.L.W.U32.HI R11, R11, 0xd, R11 ;  /* 0x0000000d0b0b7819 */ /* 0x000fe40000010e0b */
[----:B------:R-:W-:Y:S01]  /*4c530*/  LOP3.LUT R34, R26, R53, R34, 0x96, !PT ;  /* 0x000000351a227212 */ /* 0x000fe200078e9622 */
[----:B------:R-:W-:Y:S01]  /*4c540*/  IMAD.SHL.U32 R53, R23, 0x8, RZ ;  /* 0x0000000817357824 */ /* 0x000fe200078e00ff */
[----:B------:R-:W-:-:S02]  /*4c550*/  LOP3.LUT R51, R51, R24, RZ, 0x3c, !PT ;  /* 0x0000001833337212 */ /* 0x000fc400078e3cff */
[----:B------:R-:W-:Y:S02]  /*4c560*/  SHF.L.W.U32.HI R25, R25, 0xd, R25 ;  /* 0x0000000d19197819 */ /* 0x000fe40000010e19 */
[CCC-:B------:R-:W-:Y:S02]  /*4c570*/  LOP3.LUT R37, R49.reuse, R30.reuse, R36.reuse, 0x6c, !PT ;  /* 0x0000001e31257212 */ /* 0x1c0fe400078e6c24 */
[----:B------:R-:W-:Y:S02]  /*4c580*/  LOP3.LUT R49, R49, R30, R36, 0x9c, !PT ;  /* 0x0000001e31317212 */ /* 0x000fe400078e9c24 */
[----:B------:R-:W-:Y:S02]  /*4c590*/  SHF.L.W.U32.HI R10, R10, 0x3, R10 ;  /* 0x000000030a0a7819 */ /* 0x000fe40000010e0a */
[----:B------:R-:W-:Y:S01]  /*4c5a0*/  LOP3.LUT R48, RZ, R48, RZ, 0x33, !PT ;  /* 0x00000030ff307212 */ /* 0x000fe200078e33ff */
[----:B------:R-:W-:Y:S01]  /*4c5b0*/  IMAD.SHL.U32 R52, R11, 0x8, RZ ;  /* 0x000000080b347824 */ /* 0x000fe200078e00ff */
[----:B------:R-:W-:-:S02]  /*4c5c0*/  LOP3.LUT R36, R55, R36, RZ, 0x3c, !PT ;  /* 0x0000002437247212 */ /* 0x000fc400078e3cff */
[----:B------:R-:W-:Y:S02]  /*4c5d0*/  SHF.L.W.U32.HI R30, R35, 0x3, R35 ;  /* 0x00000003231e7819 */ /* 0x000fe40000010e23 */
[----:B------:R-:W-:Y:S01]  /*4c5e0*/  SHF.L.W.U32.HI R35, R51, 0x3, R51 ;  /* 0x0000000333237819 */ /* 0x000fe20000010e33 */
[----:B------:R-:W-:Y:S01]  /*4c5f0*/  IMAD.SHL.U32 R51, R25, 0x8, RZ ;  /* 0x0000000819337824 */ /* 0x000fe200078e00ff */
[----:B------:R-:W-:Y:S02]  /*4c600*/  SHF.L.W.U32.HI R40, R40, 0xd, R40 ;  /* 0x0000000d28287819 */ /* 0x000fe40000010e28 */
[----:B------:R-:W-:Y:S02]  /*4c610*/  LOP3.LUT R54, RZ, R46, RZ, 0x33, !PT ;  /* 0x0000002eff367212 */ /* 0x000fe400078e33ff */
[----:B------:R-:W-:Y:S02]  /*4c620*/  LOP3.LUT R45, R10, R45, R53, 0x96, !PT ;  /* 0x0000002d0a2d7212 */ /* 0x000fe400078e9635 */
[----:B------:R-:W-:-:S02]  /*4c630*/  SHF.L.W.U32.HI R46, R48, 0x7, R48 ;  /* 0x00000007302e7819 */ /* 0x000fc40000010e30 */
[----:B------:R-:W-:Y:S02]  /*4c640*/  SHF.L.W.U32.HI R31, R31, 0xd, R31 ;  /* 0x0000000d1f1f7819 */ /* 0x000fe40000010e1f */
[----:B------:R-:W-:Y:S02]  /*4c650*/  LOP3.LUT R53, R42, R5, R43, 0x96, !PT ;  /* 0x000000052a357212 */ /* 0x000fe400078e962b */
[----:B------:R-:W-:Y:S02]  /*4c660*/  LOP3.LUT R49, R49, R36, RZ, 0x3c, !PT ;  /* 0x0000002431317212 */ /* 0x000fe400078e3cff */
[----:B------:R-:W-:Y:S02]  /*4c670*/  LOP3.LUT R48, R47, R12, RZ, 0x3c, !PT ;  /* 0x0000000c2f307212 */ /* 0x000fe400078e3cff */
[----:B------:R-:W-:Y:S02]  /*4c680*/  LOP3.LUT R43, R41, R0, R44, 0x96, !PT ;  /* 0x00000000292b7212 */ /* 0x000fe400078e962c */
[----:B------:R-:W-:-:S02]  /*4c690*/  LOP3.LUT R36, R35, R25, R36, 0x96, !PT ;  /* 0x0000001923247212 */ /* 0x000fc400078e9624 */
[----:B------:R-:W-:Y:S01]  /*4c6a0*/  LOP3.LUT R39, R30, R39, R52, 0x96, !PT ;  /* 0x000000271e277212 */ /* 0x000fe200078e9634 */
[----:B------:R-:W-:Y:S01]  /*4c6b0*/  IMAD.SHL.U32 R52, R40, 0x8, RZ ;  /* 0x0000000828347824 */ /* 0x000fe200078e00ff */
[----:B------:R-:W-:Y:S02]  /*4c6c0*/  SHF.L.W.U32.HI R47, R54, 0x7, R54 ;  /* 0x00000007362f7819 */ /* 0x000fe40000010e36 */
[----:B------:R-:W-:Y:S02]  /*4c6d0*/  LOP3.LUT R50, R35, R50, R51, 0x96, !PT ;  /* 0x0000003223327212 */ /* 0x000fe400078e9633 */
[----:B------:R-:W-:Y:S01]  /*4c6e0*/  LOP3.LUT R54, R10, R23, R32, 0x96, !PT ;  /* 0x000000170a367212 */ /* 0x000fe200078e9620 */
[----:B------:R-:W-:Y:S01]  /*4c6f0*/  IMAD.SHL.U32 R51, R31, 0x8, RZ ;  /* 0x000000081f337824 */ /* 0x000fe200078e00ff */
[----:B------:R-:W-:Y:S02]  /*4c700*/  SHF.L.W.U32.HI R48, R48, 0x3, R48 ;  /* 0x0000000330307819 */ /* 0x000fe40000010e30 */
[----:B------:R-:W-:-:S02]  /*4c710*/  LOP3.LUT R32, RZ, R34, RZ, 0x33, !PT ;  /* 0x00000022ff207212 */ /* 0x000fc400078e33ff */
[----:B------:R-:W-:Y:S02]  /*4c720*/  SHF.L.W.U32.HI R43, R43, 0x1, R43 ;  /* 0x000000012b2b7819 */ /* 0x000fe40000010e2b */
[----:B------:R-:W-:Y:S02]  /*4c730*/  LOP3.LUT R33, R26, R7, R33, 0x96, !PT ;  /* 0x000000071a217212 */ /* 0x000fe400078e9621 */
[----:B------:R-:W-:Y:S02]  /*4c740*/  SHF.L.W.U32.HI R34, R36, 0x1, R36 ;  /* 0x0000000124227819 */ /* 0x000fe40000010e24 */
[----:B------:R-:W-:Y:S02]  /*4c750*/  SHF.L.W.U32.HI R49, R49, 0x3, R49 ;  /* 0x0000000331317819 */ /* 0x000fe40000010e31 */
[----:B------:R-:W-:Y:S02]  /*4c760*/  LOP3.LUT R50, RZ, R50, RZ, 0x33, !PT ;  /* 0x00000032ff327212 */ /* 0x000fe400078e33ff */
[----:B------:R-:W-:-:S02]  /*4c770*/  LOP3.LUT R52, R48, R37, R52, 0x96, !PT ;  /* 0x0000002530347212 */ /* 0x000fc400078e9634 */
[----:B------:R-:W-:Y:S01]  /*4c780*/  SHF.L.W.U32.HI R44, R53, 0x1, R53 ;  /* 0x00000001352c7819 */ /* 0x000fe20000010e35 */
[----:B------:R-:W-:Y:S01]  /*4c790*/  IMAD.SHL.U32 R53, R43, 0x80, RZ ;  /* 0x000000802b357824 */ /* 0x000fe200078e00ff */
[----:B------:R-:W-:Y:S01]  /*4c7a0*/  SHF.L.W.U32.HI R37, R33, 0x1, R33 ;  /* 0x0000000121257819 */ /* 0x000fe20000010e21 */
[----:B------:R-:W-:Y:S01]  /*4c7b0*/  IMAD.SHL.U32 R33, R34, 0x80, RZ ;  /* 0x0000008022217824 */ /* 0x000fe200078e00ff */
[----:B------:R-:W-:Y:S02]  /*4c7c0*/  LOP3.LUT R51, R49, R38, R51, 0x96, !PT ;  /* 0x0000002631337212 */ /* 0x000fe400078e9633 */
[----:B------:R-:W-:Y:S02]  /*4c7d0*/  SHF.L.W.U32.HI R38, R50, 0x7, R50 ;  /* 0x0000000732267819 */ /* 0x000fe40000010e32 */
[----:B------:R-:W-:Y:S02]  /*4c7e0*/  LOP3.LUT R24, R30, R11, R24, 0x96, !PT ;  /* 0x0000000b1e187212 */ /* 0x000fe400078e9618 */
        /* <DEDUP_REMOVED lines=8> */
[----:B------:R-:W-:-:S02]  /*4c870*/  LOP3.LUT R39, RZ, R39, RZ, 0x33, !PT ;  /* 0x00000027ff277212 */ /* 0x000fc400078e33ff */
[----:B------:R-:W-:Y:S02]  /*4c880*/  LOP3.LUT R52, RZ, R52, RZ, 0x33, !PT ;  /* 0x00000034ff347212 */ /* 0x000fe400078e33ff */
[----:B------:R-:W-:Y:S02]  /*4c890*/  SHF.L.W.U32.HI R33, R33, 0x1, R33 ;  /* 0x0000000121217819 */ /* 0x000fe40000010e21 */
[----:B------:R-:W-:Y:S02]  /*4c8a0*/  LOP3.LUT R26, R32, R53, R26, 0x96, !PT ;  /* 0x00000035201a7212 */ /* 0x000fe400078e961a */
[----:B------:R-:W-:Y:S02]  /*4c8b0*/  LOP3.LUT R12, R49, R31, R12, 0x96, !PT ;  /* 0x0000001f310c7212 */ /* 0x000fe400078e960c */
[----:B------:R-:W-:Y:S01]  /*4c8c0*/  SHF.L.W.U32.HI R53, R45, 0x7, R45 ;  /* 0x000000072d357819 */ /* 0x000fe20000010e2d */
[----:B------:R-:W-:Y:S01]  /*4c8d0*/  IMAD.SHL.U32 R45, R50, 0x80, RZ ;  /* 0x00000080322d7824 */ /* 0x000fe200078e00ff */
[----:B------:R-:W-:Y:S01]  /*4c8e0*/  SHF.L.W.U32.HI R24, R39, 0x7, R39 ;  /* 0x0000000727187819 */ /* 0x000fe20000010e27 */
[----:B------:R-:W-:Y:S01]  /*4c8f0*/  IMAD.SHL.U32 R54, R36, 0x80, RZ ;  /* 0x0000008024367824 */ /* 0x000fe200078e00ff */
[----:B------:R-:W-:-:S02]  /*4c900*/  LOP3.LUT R13, RZ, R51, RZ, 0x33, !PT ;  /* 0x00000033ff0d7212 */ /* 0x000fc400078e33ff */
[----:B------:R-:W-:Y:S01]  /*4c910*/  SHF.L.W.U32.HI R39, R52, 0x7, R52 ;  /* 0x0000000734277819 */ /* 0x000fe20000010e34 */
[----:B------:R-:W-:Y:S01]  /*4c920*/  IMAD.SHL.U32 R52, R33, 0x80, RZ ;  /* 0x0000008021347824 */ /* 0x000fe200078e00ff */
[----:B------:R-:W-:Y:S02]  /*4c930*/  SHF.L.W.U32.HI R51, R12, 0x1, R12 ;  /* 0x000000010c337819 */ /* 0x000fe40000010e0c */
[----:B------:R-:W-:Y:S02]  /*4c940*/  SHF.L.W.U32.HI R12, R13, 0x7, R13 ;  /* 0x000000070d0c7819 */ /* 0x000fe40000010e0d */
[----:B------:R-:W-:Y:S01]  /*4c950*/  LOP3.LUT R30, R24, R45, R30, 0x96, !PT ;  /* 0x0000002d181e7212 */ /* 0x000fe200078e961e */
[----:B------:R-:W-:Y:S01]  /*4c960*/  IMAD.SHL.U32 R13, R51, 0x80, RZ ;  /* 0x00000080330d7824 */ /* 0x000fe200078e00ff */
[----:B------:R-:W-:Y:S02]  /*4c970*/  LOP3.LUT R45, R53, R54, R10, 0x96, !PT ;  /* 0x00000036352d7212 */ /* 0x000fe400078e960a */
[----:B------:R-:W-:-:S02]  /*4c980*/  LOP3.LUT R48, R39, R52, R48, 0x96, !PT ;  /* 0x0000003427307212 */ /* 0x000fc400078e9630 */
        /* <DEDUP_REMOVED lines=10> */
[----:B------:R-:W-:Y:S02]  /*4ca30*/  LOP3.LUT R0, R46, R43, R0, 0x96, !PT ;  /* 0x0000002b2e007212 */ /* 0x000fe400078e9600 */
[----:B------:R-:W-:Y:S02]  /*4ca40*/  SHF.L.W.U32.HI R43, R43, 0x3, R43 ;  /* 0x000000032b2b7819 */ /* 0x000fe40000010e2b */
[----:B------:R-:W-:Y:S02]  /*4ca50*/  LOP3.LUT R7, R32, R37, R7, 0x96, !PT ;  /* 0x0000002520077212 */ /* 0x000fe400078e9607 */
[C---:B------:R-:W-:Y:S02]  /*4ca60*/  LOP3.LUT R42, R47.reuse, R55, R42, 0x96, !PT ;  /* 0x000000372f2a7212 */ /* 0x040fe400078e962a */
[----:B------:R-:W-:-:S02]  /*4ca70*/  LOP3.LUT R5, R47, R44, R5, 0x96, !PT ;  /* 0x0000002c2f057212 */ /* 0x000fc400078e9605 */
[----:B------:R-:W-:Y:S02]  /*4ca80*/  LOP3.LUT R47, R54, R49, R47, 0x96, !PT ;  /* 0x00000031362f7212 */ /* 0x000fe400078e962f */
[----:B------:R-:W-:Y:S02]  /*4ca90*/  LOP3.LUT R49, R43, R38, R37, 0x96, !PT ;  /* 0x000000262b317212 */ /* 0x000fe400078e9625 */
[----:B------:R-:W-:Y:S02]  /*4caa0*/  SHF.L.W.U32.HI R7, R7, 0x5, R7 ;  /* 0x0000000507077819 */ /* 0x000fe40000010e07 */
[----:B------:R-:W-:Y:S02]  /*4cab0*/  SHF.L.W.U32.HI R37, R45, 0x16, R45 ;  /* 0x000000162d257819 */ /* 0x000fe40000010e2d */
[----:B------:R-:W-:Y:S02]  /*4cac0*/  LOP3.LUT R38, R43, R31, R50, 0x96, !PT ;  /* 0x0000001f2b267212 */ /* 0x000fe400078e9632 */
[----:B------:R-:W-:-:S02]  /*4cad0*/  LOP3.LUT R45, R24, R50, R11, 0x96, !PT ;  /* 0x00000032182d7212 */ /* 0x000fc400078e960b */
[----:B------:R-:W-:Y:S02]  /*4cae0*/  SHF.L.W.U32.HI R11, R7, 0x3, R7 ;  /* 0x00000003070b7819 */ /* 0x000fe40000010e07 */
[----:B------:R-:W-:Y:S02]  /*4caf0*/  SHF.L.W.U32.HI R41, R41, 0x16, R41 ;  /* 0x0000001629297819 */ /* 0x000fe40000010e29 */
[----:B------:R-:W-:Y:S02]  /*4cb00*/  SHF.L.W.U32.HI R50, R37, 0xd, R37 ;  /* 0x0000000d25327819 */ /* 0x000fe40000010e25 */
[----:B------:R-:W-:Y:S02]  /*4cb10*/  SHF.L.W.U32.HI R38, R38, 0x1, R38 ;  /* 0x0000000126267819 */ /* 0x000fe40000010e26 */
[----:B------:R-:W-:Y:S02]  /*4cb20*/  LOP3.LUT R7, R39, R33, R40, 0x96, !PT ;  /* 0x0000002127077212 */ /* 0x000fe400078e9628 */
        /* <DEDUP_REMOVED lines=18> */
[----:B0-----:R-:W-:Y:S02]  /*4cc50*/  LOP3.LUT R35, R36, UR11, RZ, 0x3c, !PT ;  /* 0x0000000b24237c12 */ /* 0x001fe4000f8e3cff */
[----:B------:R-:W-:Y:S01]  /*4cc60*/  SHF.L.W.U32.HI R39, R45, 0x1, R45 ;  /* 0x000000012d277819 */ /* 0x000fe20000010e2d */
[----:B------:R-:W-:Y:S01]  /*4cc70*/  IMAD.SHL.U32 R51, R23, 0x80, RZ ;  /* 0x0000008017337824 */ /* 0x000fe200078e00ff */
[----:B------:R-:W-:Y:S02]  /*4cc80*/  SHF.L.W.U32.HI R36, R49, 0x16, R49 ;  /* 0x0000001631247819 */ /* 0x000fe40000010e31 */
[----:B------:R-:W-:-:S02]  /*4cc90*/  LOP3.LUT R53, R11, R53, R56, 0x96, !PT ;  /* 0x000000350b357212 */ /* 0x000fc400078e9638 */
[----:B------:R-:W-:Y:S02]  /*4cca0*/  LOP3.LUT R43, R44, UR9, RZ, 0x3c, !PT ;  /* 0x000000092c2b7c12 */ /* 0x000fe4000f8e3cff */
[----:B------:R-:W-:Y:S02]  /*4ccb0*/  SHF.L.W.U32.HI R47, R47, 0x7, R47 ;  /* 0x000000072f2f7819 */ /* 0x000fe40000010e2f */
[C---:B------:R-:W-:Y:S02]  /*4ccc0*/  LOP3.LUT R44, R42.reuse, R38, R31, 0x96, !PT ;  /* 0x000000262a2c7212 */ /* 0x040fe400078e961f */
[----:B------:R-:W-:Y:S02]  /*4ccd0*/  LOP3.LUT R49, R42, UR10, RZ, 0x3c, !PT ;  /* 0x0000000a2a317c12 */ /* 0x000fe4000f8e3cff */
[----:B---3--:R-:W-:Y:S01]  /*4cce0*/  LOP3.LUT R42, R24, UR21, RZ, 0x3c, !PT ;  /* 0x00000015182a7c12 */ /* 0x008fe2000f8e3cff */
[----:B------:R-:W-:Y:S01]  /*4ccf0*/  IMAD.SHL.U32 R24, R39, 0x80, RZ ;  /* 0x0000008027187824 */ /* 0x000fe200078e00ff */
[----:B------:R-:W-:Y:S01]  /*4cd00*/  LOP3.LUT R31, R36, UR8, RZ, 0x3c, !PT ;  /* 0x00000008241f7c12 */ /* 0x000fe2000f8e3cff */
[----:B------:R-:W-:Y:S01]  /*4cd10*/  IMAD.SHL.U32 R58, R7, 0x80, RZ ;  /* 0x00000080073a7824 */ /* 0x000fe200078e00ff */
[----:B------:R-:W-:Y:S01]  /*4cd20*/  SHF.L.W.U32.HI R36, R53, 0x7, R53 ;  /* 0x0000000735247819 */ /* 0x000fe20000010e35 */
[----:B------:R-:W0:Y:S01]  /*4cd30*/  LDCU.128 UR8, c[0x3][0x40] ;  /* 0x00c00800ff0877ac */ /* 0x000e220008000c00 */
[----:B------:R-:W-:-:S02]  /*4cd40*/  SHF.L.W.U32.HI R37, R37, 0x7, R37 ;  /* 0x0000000725257819 */ /* 0x000fc40000010e25 */
[----:B------:R-:W-:Y:S02]  /*4cd50*/  LOP3.LUT R51, R47, R51, R54, 0x96, !PT ;  /* 0x000000332f337212 */ /* 0x000fe400078e9636 */
[----:B------:R-:W-:Y:S02]  /*4cd60*/  SHF.L.W.U32.HI R56, R10, 0x5, R10 ;  /* 0x000000050a387819 */ /* 0x000fe40000010e0a */
[----:B------:R-:W-:Y:S02]  /*4cd70*/  LOP3.LUT R11, R36, R24, R11, 0x96, !PT ;  /* 0x00000018240b7212 */ /* 0x000fe400078e960b */
[----:B------:R-:W-:Y:S02]  /*4cd80*/  LOP3.LUT R41, R37, R58, R41, 0x96, !PT ;  /* 0x0000003a25297212 */ /* 0x000fe400078e9629 */
[----:B------:R-:W-:Y:S02]  /*4cd90*/  SHF.L.W.U32.HI R51, R51, 0x16, R51 ;  /* 0x0000001633337819 */ /* 0x000fe40000010e33 */
[----:B------:R-:W-:-:S02]  /*4cda0*/  SHF.L.W.U32.HI R24, R5, 0x5, R5 ;  /* 0x0000000505187819 */ /* 0x000fc40000010e05 */
[C---:B------:R-:W-:Y:S02]  /*4cdb0*/  LOP3.LUT R45, R37.reuse, R7, R50, 0x96, !PT ;  /* 0x00000007252d7212 */ /* 0x040fe400078e9632 */
[----:B------:R-:W-:Y:S02]  /*4cdc0*/  SHF.L.W.U32.HI R30, R30, 0x16, R30 ;  /* 0x000000161e1e7819 */ /* 0x000fe40000010e1e */
[----:B------:R-:W-:Y:S02]  /*4cdd0*/  LOP3.LUT R54, R46, UR22, RZ, 0x3c, !PT ;  /* 0x000000162e367c12 */ /* 0x000fe4000f8e3cff */
[----:B--2---:R-:W-:Y:S02]  /*4cde0*/  LOP3.LUT R56, R56, UR6, RZ, 0x3c, !PT ;  /* 0x0000000638387c12 */ /* 0x004fe4000f8e3cff */
[----:B-1----:R-:W-:Y:S02]  /*4cdf0*/  LOP3.LUT R37, R37, UR14, RZ, 0x3c, !PT ;  /* 0x0000000e25257c12 */ /* 0x002fe4000f8e3cff */
[----:B------:R-:W-:-:S02]  /*4ce00*/  LOP3.LUT R46, R47, R23, R52, 0x96, !PT ;  /* 0x000000172f2e7212 */ /* 0x000fc400078e9634 */
[----:B------:R-:W-:Y:S02]  /*4ce10*/  LOP3.LUT R10, R47, UR23, RZ, 0x3c, !PT ;  /* 0x000000172f0a7c12 */ /* 0x000fe4000f8e3cff */
[----:B------:R-:W-:Y:S01]  /*4ce20*/  LOP3.LUT R47, R51, UR20, RZ, 0x3c, !PT ;  /* 0x00000014332f7c12 */ /* 0x000fe2000f8e3cff */
[----:B------:R-:W1:Y:S01]  /*4ce30*/  LDCU.128 UR20, c[0x3][0x70] ;  /* 0x00c00e00ff1477ac */ /* 0x000e620008000c00 */
[----:B------:R-:W-:Y:S02]  /*4ce40*/  LOP3.LUT R24, R24, UR4, RZ, 0x3c, !PT ;  /* 0x0000000418187c12 */ /* 0x000fe4000f8e3cff */
[----:B------:R-:W-:Y:S02]  /*4ce50*/  LOP3.LUT R5, R30, UR12, RZ, 0x3c, !PT ;  /* 0x0000000c1e057c12 */ /* 0x000fe4000f8e3cff */
[----:B------:R-:W-:Y:S02]  /*4ce60*/  LOP3.LUT R50, R54, R37, R56, 0x78, !PT ;  /* 0x0000002536327212 */ /* 0x000fe400078e7838 */
[----:B------:R-:W-:-:S02]  /*4ce70*/  SHF.L.W.U32.HI R30, R41, 0x16, R41 ;  /* 0x00000016291e7819 */ /* 0x000fc40000010e29 */
[----:B------:R-:W-:Y:S02]  /*4ce80*/  LOP3.LUT R52, R47, R5, R24, 0x78, !PT ;  /* 0x000000052f347212 */ /* 0x000fe400078e7818 */
[----:B------:R-:W-:Y:S02]  /*4ce90*/  LOP3.LUT R51, R49, R54, R56, 0x1e, !PT ;  /* 0x0000003631337212 */ /* 0x000fe400078e1e38 */
[----:B------:R-:W-:Y:S02]  /*4cea0*/  LOP3.LUT R41, R50, R37, R49, 0x96, !PT ;  /* 0x0000002532297212 */ /* 0x000fe400078e9631 */
[----:B------:R-:W-:Y:S02]  /*4ceb0*/  SHF.L.W.U32.HI R53, R26, 0x16, R26 ;  /* 0x000000161a357819 */ /* 0x000fe40000010e1a */
[----:B------:R-:W-:Y:S02]  /*4cec0*/  LOP3.LUT R37, R31, R47, R24, 0x1e, !PT ;  /* 0x0000002f1f257212 */ /* 0x000fe400078e1e18 */
[----:B------:R-:W-:-:S02]  /*4ced0*/  LOP3.LUT R5, R52, R5, R31, 0x96, !PT ;  /* 0x0000000534057212 */ /* 0x000fc400078e961f */
[----:B------:R-:W-:Y:S02]  /*4cee0*/  LOP3.LUT R49, R41, R56, RZ, 0x3c, !PT ;  /* 0x0000003829317212 */ /* 0x000fe400078e3cff */
[----:B------:R-:W-:Y:S02]  /*4cef0*/  LOP3.LUT R31, R51, R41, R56, 0xf6, !PT ;  /* 0x00000029331f7212 */ /* 0x000fe400078ef638 */
[----:B------:R-:W-:Y:S02]  /*4cf00*/  LOP3.LUT R53, R53, UR15, RZ, 0x3c, !PT ;  /* 0x0000000f35357c12 */ /* 0x000fe4000f8e3cff */
[C---:B------:R-:W-:Y:S02]  /*4cf10*/  LOP3.LUT R54, R36.reuse, UR7, RZ, 0x3c, !PT ;  /* 0x0000000724367c12 */ /* 0x040fe4000f8e3cff */
[----:B------:R-:W-:Y:S02]  /*4cf20*/  SHF.L.W.U32.HI R55, R11, 0x16, R11 ;  /* 0x000000160b377819 */ /* 0x000fe40000010e0b */
[----:B------:R-:W-:-:S02]  /*4cf30*/  LOP3.LUT R47, R36, R39, R40, 0x96, !PT ;  /* 0x00000027242f7212 */ /* 0x000fc400078e9628 */
[----:B------:R-:W-:Y:S02]  /*4cf40*/  LOP3.LUT R11, R37, R5, R24, 0xf6, !PT ;  /* 0x00000005250b7212 */ /* 0x000fe400078ef618 */
[-CC-:B------:R-:W-:Y:S02]  /*4cf50*/  LOP3.LUT R26, R51, R49.reuse, R50.reuse, 0x6c, !PT ;  /* 0x00000031331a7212 */ /* 0x180fe400078e6c32 */
[----:B------:R-:W-:Y:S02]  /*4cf60*/  LOP3.LUT R40, R31, R50, RZ, 0x3c, !PT ;  /* 0x000000321f287212 */ /* 0x000fe400078e3cff */
[----:B------:R-:W-:Y:S02]  /*4cf70*/  LOP3.LUT R49, R51, R49, R50, 0x9c, !PT ;  /* 0x0000003133317212 */ /* 0x000fe400078e9c32 */
[----:B------:R-:W-:Y:S02]  /*4cf80*/  LOP3.LUT R31, R5, R24, RZ, 0x3c, !PT ;  /* 0x00000018051f7212 */ /* 0x000fe400078e3cff */
[----:B------:R-:W-:-:S02]  /*4cf90*/  LOP3.LUT R50, R10, R53, R54, 0x78, !PT ;  /* 0x000000350a327212 */ /* 0x000fc400078e7836 */
[----:B------:R-:W-:Y:S01]  /*4cfa0*/  LOP3.LUT R30, R30, UR13, RZ, 0x3c, !PT ;  /* 0x0000000d1e1e7c12 */ /* 0x000fe2000f8e3cff */
[----:B------:R-:W2:Y:S01]  /*4cfb0*/  LDCU.128 UR12, c[0x3][0x60] ;  /* 0x00c00c00ff0c77ac */ /* 0x000ea20008000c00 */
[----:B------:R-:W-:Y:S02]  /*4cfc0*/  LOP3.LUT R55, R55, UR5, RZ, 0x3c, !PT ;  /* 0x0000000537377c12 */ /* 0x000fe4000f8e3cff */
[----:B------:R-:W-:Y:S01]  /*4cfd0*/  LOP3.LUT R51, R35, R10, R54, 0x1e, !PT ;  /* 0x0000000a23337212 */ /* 0x000fe200078e1e36 */
[----:B------:R-:W3:Y:S01]  /*4cfe0*/  LDCU.128 UR4, c[0x3][0x20] ;  /* 0x00c00400ff0477ac */ /* 0x000ee20008000c00 */
[----:B------:R-:W-:Y:S02]  /*4cff0*/  LOP3.LUT R24, R11, R52, RZ, 0x3c, !PT ;  /* 0x000000340b187212 */ /* 0x000fe400078e3cff */
[----:B------:R-:W-:Y:S01]  /*4d000*/  LOP3.LUT R36, R37, R31, R52, 0x6c, !PT ;  /* 0x0000001f25247212 */ /* 0x000fe200078e6c34 */
[----:B------:R-:W4:Y:S01]  /*4d010*/  LDC.64 R10, c[0x3][RZ] ;  /* 0x00c00000ff0a7b82 */ /* 0x000f220000000a00 */
        /* <DEDUP_REMOVED lines=10> */
[C---:B------:R-:W-:Y:S02]  /*4d0c0*/  LOP3.LUT R55, R37.reuse, R43, R55, 0xf6, !PT ;  /* 0x0000002b25377212 */ /* 0x040fe400078ef637 */
[CCC-:B------:R-:W-:Y:S02]  /*4d0d0*/  LOP3.LUT R30, R37.reuse, R51.reuse, R52.reuse, 0x6c, !PT ;  /* 0x00000033251e7212 */ /* 0x1c0fe400078e6c34 */
[----:B------:R-:W-:-:S02]  /*4d0e0*/  LOP3.LUT R51, R37, R51, R52, 0x9c, !PT ;  /* 0x0000003325337212 */ /* 0x000fc400078e9c34 */
[----:B------:R-:W-:Y:S02]  /*4d0f0*/  LOP3.LUT R52, R55, R52, RZ, 0x3c, !PT ;  /* 0x0000003437347212 */ /* 0x000fe400078e3cff */
[----:B------:R-:W-:Y:S02]  /*4d100*/  SHF.L.W.U32.HI R5, R5, 0xd, R5 ;  /* 0x0000000d05057819 */ /* 0x000fe40000010e05 */
[----:B------:R-:W-:Y:S02]  /*4d110*/  LOP3.LUT R55, R49, R40, RZ, 0x3c, !PT ;  /* 0x0000002831377212 */ /* 0x000fe400078e3cff */
[----:B---3--:R-:W-:Y:S02]  /*4d120*/  LOP3.LUT R37, R34, UR6, RZ, 0x3c, !PT ;  /* 0x0000000622257c12 */ /* 0x008fe4000f8e3cff */
[----:B------:R-:W-:Y:S02]  /*4d130*/  SHF.L.W.U32.HI R34, R25, 0x5, R25 ;  /* 0x0000000519227819 */ /* 0x000fe40000010e19 */
[----:B------:R-:W-:Y:S01]  /*4d140*/  LOP3.LUT R49, R33, UR4, RZ, 0x3c, !PT ;  /* 0x0000000421317c12 */ /* 0x000fe2000f8e3cff */
[----:B------:R-:W-:Y:S01]  /*4d150*/  IMAD.SHL.U32 R33, R5, 0x8, RZ ;  /* 0x0000000805217824 */ /* 0x000fe200078e00ff */
[----:B------:R-:W-:-:S02]  /*4d160*/  SHF.L.W.U32.HI R55, R55, 0x3, R55 ;  /* 0x0000000337377819 */ /* 0x000fc40000010e37 */
[----:B----4-:R-:W-:Y:S02]  /*4d170*/  LOP3.LUT R11, R34, 0x1, R11, 0x96, !PT ;  /* 0x00000001220b7812 */ /* 0x010fe400078e960b */
[C---:B------:R-:W-:Y:S02]  /*4d180*/  LOP3.LUT R34, R55.reuse, R5, R52, 0x96, !PT ;  /* 0x0000000537227212 */ /* 0x040fe400078e9634 */
[----:B------:R-:W-:Y:S02]  /*4d190*/  LOP3.LUT R33, R55, R54, R33, 0x96, !PT ;  /* 0x0000003637217212 */ /* 0x000fe400078e9621 */
[----:B------:R-:W-:Y:S02]  /*4d1a0*/  SHF.L.W.U32.HI R48, R48, 0x16, R48 ;  /* 0x0000001630307819 */ /* 0x000fe40000010e30 */
[----:B------:R-:W-:Y:S02]  /*4d1b0*/  SHF.L.W.U32.HI R46, R46, 0x5, R46 ;  /* 0x000000052e2e7819 */ /* 0x000fe40000010e2e */
[----:B------:R-:W-:-:S02]  /*4d1c0*/  SHF.L.W.U32.HI R34, R34, 0x1, R34 ;  /* 0x0000000122227819 */ /* 0x000fc40000010e22 */
[----:B------:R-:W-:Y:S02]  /*4d1d0*/  LOP3.LUT R33, RZ, R33, RZ, 0x33, !PT ;  /* 0x00000021ff217212 */ /* 0x000fe400078e33ff */
[----:B------:R-:W-:Y:S02]  /*4d1e0*/  SHF.L.W.U32.HI R56, R44, 0x5, R44 ;  /* 0x000000052c387819 */ /* 0x000fe40000010e2c */
[----:B0-----:R-:W-:Y:S02]  /*4d1f0*/  LOP3.LUT R48, R48, UR9, RZ, 0x3c, !PT ;  /* 0x0000000930307c12 */ /* 0x001fe4000f8e3cff */
[----:B--2---:R-:W-:Y:S01]  /*4d200*/  LOP3.LUT R54, R46, UR13, RZ, 0x3c, !PT ;  /* 0x0000000d2e367c12 */ /* 0x004fe2000f8e3cff */
[----:B------:R-:W-:Y:S01]  /*4d210*/  IMAD.SHL.U32 R46, R34, 0x80, RZ ;  /* 0x00000080222e7824 */ /* 0x000fe200078e00ff */
[----:B------:R-:W-:Y:S02]  /*4d220*/  SHF.L.W.U32.HI R33, R33, 0x7, R33 ;  /* 0x0000000721217819 */ /* 0x000fe40000010e21 */
[----:B------:R-:W-:-:S02]  /*4d230*/  LOP3.LUT R50, R53, R50, RZ, 0x3c, !PT ;  /* 0x0000003235327212 */ /* 0x000fc400078e3cff */
[----:B------:R-:W-:Y:S02]  /*4d240*/  LOP3.LUT R56, R56, UR5, RZ, 0x3c, !PT ;  /* 0x0000000538387c12 */ /* 0x000fe4000f8e3cff */
[----:B------:R-:W-:Y:S02]  /*4d250*/  LOP3.LUT R53, R54, R48, R11, 0x78, !PT ;  /* 0x0000003036357212 */ /* 0x000fe400078e780b */
[----:B------:R-:W-:Y:S02]  /*4d260*/  SHF.L.W.U32.HI R47, R47, 0x5, R47 ;  /* 0x000000052f2f7819 */ /* 0x000fe40000010e2f */
[----:B------:R-:W-:Y:S02]  /*4d270*/  LOP3.LUT R25, R33, R46, R55, 0x96, !PT ;  /* 0x0000002e21197212 */ /* 0x000fe400078e9637 */
[----:B------:R-:W-:Y:S02]  /*4d280*/  SHF.L.W.U32.HI R45, R45, 0x5, R45 ;  /* 0x000000052d2d7819 */ /* 0x000fe40000010e2d */
[----:B------:R-:W-:-:S02]  /*4d290*/  LOP3.LUT R46, R53, R48, R56, 0x96, !PT ;  /* 0x00000030352e7212 */ /* 0x000fc400078e9638 */
[----:B------:R-:W-:Y:S02]  /*4d2a0*/  LOP3.LUT R48, R56, R54, R11, 0x1e, !PT ;  /* 0x0000003638307212 */ /* 0x000fe400078e1e0b */
[----:B------:R-:W-:Y:S02]  /*4d2b0*/  LOP3.LUT R54, R47, R10, RZ, 0x3c, !PT ;  /* 0x0000000a2f367212 */ /* 0x000fe400078e3cff */
[----:B------:R-:W-:Y:S02]  /*4d2c0*/  LOP3.LUT R47, R32, UR12, RZ, 0x3c, !PT ;  /* 0x0000000c202f7c12 */ /* 0x000fe4000f8e3cff */
[----:B------:R-:W-:Y:S02]  /*4d2d0*/  LOP3.LUT R45, R45, UR8, RZ, 0x3c, !PT ;  /* 0x000000082d2d7c12 */ /* 0x000fe4000f8e3cff */
[----:B------:R-:W-:Y:S02]  /*4d2e0*/  LOP3.LUT R10, R46, R11, RZ, 0x3c, !PT ;  /* 0x0000000b2e0a7212 */ /* 0x000fe400078e3cff */
[----:B------:R-:W-:-:S02]  /*4d2f0*/  LOP3.LUT R44, R51, R52, RZ, 0x3c, !PT ;  /* 0x00000034332c7212 */ /* 0x000fc400078e3cff */
[----:B------:R-:W-:Y:S02]  /*4d300*/  SHF.L.W.U32.HI R52, R13, 0x16, R13 ;  /* 0x000000160d347819 */ /* 0x000fe40000010e0d */
[-C--:B------:R-:W-:Y:S02]  /*4d310*/  LOP3.LUT R32, R47, R45.reuse, R54, 0x78, !PT ;  /* 0x0000002d2f207212 */ /* 0x080fe400078e7836 */
[C---:B------:R-:W-:Y:S02]  /*4d320*/  LOP3.LUT R56, R48.reuse, R46, R11, 0xf6, !PT ;  /* 0x0000002e30387212 */ /* 0x040fe400078ef60b */
[CCC-:B------:R-:W-:Y:S02]  /*4d330*/  LOP3.LUT R13, R48.reuse, R10.reuse, R53.reuse, 0x6c, !PT ;  /* 0x0000000a300d7212 */ /* 0x1c0fe400078e6c35 */
[----:B------:R-:W-:Y:S02]  /*4d340*/  LOP3.LUT R48, R48, R10, R53, 0x9c, !PT ;  /* 0x0000000a30307212 */ /* 0x000fe400078e9c35 */
[----:B------:R-:W0:Y:S01]  /*4d350*/  LDC.64 R10, c[0x3][0x8] ;  /* 0x00c00200ff0a7b82 */ /* 0x000e220000000a00 */
[----:B------:R-:W-:-:S02]  /*4d360*/  LOP3.LUT R45, R32, R45, R49, 0x96, !PT ;  /* 0x0000002d202d7212 */ /* 0x000fc400078e9631 */
[--C-:B------:R-:W-:Y:S02]  /*4d370*/  LOP3.LUT R55, R49, R47, R54.reuse, 0x1e, !PT ;  /* 0x0000002f31377212 */ /* 0x100fe400078e1e36 */
[----:B------:R-:W-:Y:S02]  /*4d380*/  LOP3.LUT R47, R12, UR15, RZ, 0x3c, !PT ;  /* 0x0000000f0c2f7c12 */ /* 0x000fe4000f8e3cff */
[----:B------:R-:W-:Y:S02]  /*4d390*/  LOP3.LUT R12, R45, R54, RZ, 0x3c, !PT ;  /* 0x000000362d0c7212 */ /* 0x000fe400078e3cff */
[C---:B------:R-:W-:Y:S02]  /*4d3a0*/  LOP3.LUT R57, R55.reuse, R45, R54, 0xf6, !PT ;  /* 0x0000002d37397212 */ /* 0x040fe400078ef636 */
[CCC-:B------:R-:W-:Y:S02]  /*4d3b0*/  LOP3.LUT R49, R55.reuse, R12.reuse, R32.reuse, 0x6c, !PT ;  /* 0x0000000c37317212 */ /* 0x1c0fe400078e6c20 */
[----:B------:R-:W-:-:S02]  /*4d3c0*/  LOP3.LUT R55, R55, R12, R32, 0x9c, !PT ;  /* 0x0000000c37377212 */ /* 0x000fc400078e9c20 */
[----:B------:R-:W-:Y:S02]  /*4d3d0*/  LOP3.LUT R12, R57, R32, RZ, 0x3c, !PT ;  /* 0x00000020390c7212 */ /* 0x000fe400078e3cff */
[----:B------:R-:W-:Y:S02]  /*4d3e0*/  SHF.L.W.U32.HI R43, R43, 0xd, R43 ;  /* 0x0000000d2b2b7819 */ /* 0x000fe40000010e2b */
[----:B------:R-:W-:Y:S02]  /*4d3f0*/  LOP3.LUT R42, R42, R50, RZ, 0x3c, !PT ;  /* 0x000000322a2a7212 */ /* 0x000fe400078e3cff */
[----:B------:R-:W-:Y:S02]  /*4d400*/  SHF.L.W.U32.HI R41, R41, 0xd, R41 ;  /* 0x0000000d29297819 */ /* 0x000fe40000010e29 */
[----:B------:R-:W-:Y:S01]  /*4d410*/  LOP3.LUT R55, R55, R12, RZ, 0x3c, !PT ;  /* 0x0000000c37377212 */ /* 0x000fe200078e3cff */
[----:B------:R-:W-:Y:S01]  /*4d420*/  IMAD.SHL.U32 R32, R43, 0x8, RZ ;  /* 0x000000082b207824 */ /* 0x000fe200078e00ff */
[----:B------:R-:W-:-:S02]  /*4d430*/  LOP3.LUT R51, R7, UR11, RZ, 0x3c, !PT ;  /* 0x0000000b07337c12 */ /* 0x000fc4000f8e3cff */
[----:B------:R-:W-:Y:S02]  /*4d440*/  LOP3.LUT R7, R56, R53, RZ, 0x3c, !PT ;  /* 0x0000003538077212 */ /* 0x000fe400078e3cff */
[----:B------:R-:W-:Y:S01]  /*4d450*/  SHF.L.W.U32.HI R53, R42, 0x3, R42 ;  /* 0x000000032a357819 */ /* 0x000fe20000010e2a */
[----:B------:R-:W-:Y:S01]  /*4d460*/  IMAD.SHL.U32 R54, R41, 0x8, RZ ;  /* 0x0000000829367824 */ /* 0x000fe200078e00ff */
[----:B------:R-:W-:Y:S02]  /*4d470*/  SHF.L.W.U32.HI R42, R55, 0x3, R55 ;  /* 0x00000003372a7819 */ /* 0x000fe40000010e37 */
[----:B------:R-:W-:Y:S02]  /*4d480*/  SHF.L.W.U32.HI R56, R0, 0x5, R0 ;  /* 0x0000000500387819 */ /* 0x000fe40000010e00 */
[C---:B------:R-:W-:Y:S02]  /*4d490*/  LOP3.LUT R40, R53.reuse, R43, R40, 0x96, !PT ;  /* 0x0000002b35287212 */ /* 0x040fe400078e9628 */
[----:B------:R-:W-:-:S02]  /*4d4a0*/  LOP3.LUT R32, R53, R49, R32, 0x96, !PT ;  /* 0x0000003135207212 */ /* 0x000fc400078e9620 */
[----:B------:R-:W-:Y:S02]  /*4d4b0*/  LOP3.LUT R50, R42, R41, R50, 0x96, !PT ;  /* 0x000000292a327212 */ /* 0x000fe400078e9632 */
[----:B0-----:R-:W-:Y:S02]  /*4d4c0*/  LOP3.LUT R56, R56, R11, RZ, 0x3c, !PT ;  /* 0x0000000b38387212 */ /* 0x001fe400078e3cff */
[----:B------:R-:W-:Y:S02]  /*4d4d0*/  LOP3.LUT R49, R42, R13, R54, 0x96, !PT ;  /* 0x0000000d2a317212 */ /* 0x000fe400078e9636 */
[----:B------:R-:W-:Y:S02]  /*4d4e0*/  SHF.L.W.U32.HI R13, R40, 0x1, R40 ;  /* 0x00000001280d7819 */ /* 0x000fe40000010e28 */
[----:B------:R-:W-:Y:S02]  /*4d4f0*/  LOP3.LUT R0, RZ, R32, RZ, 0x33, !PT ;  /* 0x00000020ff007212 */ /* 0x000fe400078e33ff */
[----:B------:R-:W-:-:S02]  /*4d500*/  SHF.L.W.U32.HI R32, R50, 0x1, R50 ;  /* 0x0000000132207819 */ /* 0x000fc40000010e32 */
[----:B------:R-:W-:Y:S01]  /*4d510*/  LOP3.LUT R38, R38, UR7, RZ, 0x3c, !PT ;  /* 0x0000000726267c12 */ /* 0x000fe2000f8e3cff */
[----:B------:R-:W0:Y:S01]  /*4d520*/  LDCU.128 UR4, c[0x3][0x10] ;  /* 0x00c00200ff0477ac */ /* 0x000e220008000c00 */
[----:B------:R-:W-:Y:S02]  /*4d530*/  LOP3.LUT R50, R47, R51, R56, 0x78, !PT ;  /* 0x000000332f327212 */ /* 0x000fe400078e7838 */
[----:B------:R-:W-:Y:S02]  /*4d540*/  LOP3.LUT R52, R52, UR10, RZ, 0x3c, !PT ;  /* 0x0000000a34347c12 */ /* 0x000fe4000f8e3cff */
[----:B------:R-:W-:Y:S02]  /*4d550*/  LOP3.LUT R23, R23, UR14, RZ, 0x3c, !PT ;  /* 0x0000000e17177c12 */ /* 0x000fe4000f8e3cff */
[----:B------:R-:W-:Y:S01]  /*4d560*/  LOP3.LUT R54, R39, R10, RZ, 0x3c, !PT ;  /* 0x0000000a27367212 */ /* 0x000fe200078e3cff */
[----:B------:R-:W-:Y:S01]  /*4d570*/  IMAD.SHL.U32 R10, R13, 0x80, RZ ;  /* 0x000000800d0a7824 */ /* 0x000fe200078e00ff */
[----:B------:R-:W-:-:S02]  /*4d580*/  SHF.L.W.U32.HI R0, R0, 0x7, R0 ;  /* 0x0000000700007819 */ /* 0x000fc40000010e00 */
[----:B------:R-:W-:Y:S01]  /*4d590*/  LOP3.LUT R49, RZ, R49, RZ, 0x33, !PT ;  /* 0x00000031ff317212 */ /* 0x000fe200078e33ff */
[----:B------:R-:W-:Y:S01]  /*4d5a0*/  IMAD.SHL.U32 R11, R32, 0x80, RZ ;  /* 0x00000080200b7824 */ /* 0x000fe200078e00ff */
[----:B------:R-:W-:Y:S01]  /*4d5b0*/  LOP3.LUT R51, R50, R51, R38, 0x96, !PT ;  /* 0x0000003332337212 */ /* 0x000fe200078e9626 */
[----:B------:R-:W2:Y:S01]  /*4d5c0*/  LDCU.128 UR8, c[0x3][0x30] ;  /* 0x00c00600ff0877ac */ /* 0x000ea20008000c00 */
[----:B------:R-:W-:Y:S02]  /*4d5d0*/  LOP3.LUT R47, R38, R47, R56, 0x1e, !PT ;  /* 0x0000002f262f7212 */ /* 0x000fe400078e1e38 */
[----:B------:R-:W-:Y:S01]  /*4d5e0*/  LOP3.LUT R40, R23, R52, R54, 0x78, !PT ;  /* 0x0000003417287212 */ /* 0x000fe200078e7836 */
[----:B------:R-:W3:Y:S01]  /*4d5f0*/  LDCU.128 UR12, c[0x3][0x50] ;  /* 0x00c00a00ff0c77ac */ /* 0x000ee20008000c00 */
[----:B------:R-:W-:Y:S02]  /*4d600*/  LOP3.LUT R10, R0, R10, R53, 0x96, !PT ;  /* 0x0000000a000a7212 */ /* 0x000fe400078e9635 */
[----:B------:R-:W-:-:S02]  /*4d610*/  LOP3.LUT R38, R51, R56, RZ, 0x3c, !PT ;  /* 0x0000003833267212 */ /* 0x000fc400078e3cff */
[----:B------:R-:W-:Y:S02]  /*4d620*/  SHF.L.W.U32.HI R39, R49, 0x7, R49 ;  /* 0x0000000731277819 */ /* 0x000fe40000010e31 */
[----:B------:R-:W-:Y:S02]  /*4d630*/  LOP3.LUT R53, R47, R51, R56, 0xf6, !PT ;  /* 0x000000332f357212 */ /* 0x000fe400078ef638 */
[----:B------:R-:W-:Y:S02]  /*4d640*/  LOP3.LUT R49, R40, R52, R37, 0x96, !PT ;  /* 0x0000003428317212 */ /* 0x000fe400078e9625 */
[----:B------:R-:W-:Y:S02]  /*4d650*/  LOP3.LUT R37, R37, R23, R54, 0x1e, !PT ;  /* 0x0000001725257212 */ /* 0x000fe400078e1e36 */
[CCC-:B------:R-:W-:Y:S02]  /*4d660*/  LOP3.LUT R23, R47.reuse, R38.reuse, R50.reuse, 0x6c, !PT ;  /* 0x000000262f177212 */ /* 0x1c0fe400078e6c32 */
[----:B------:R-:W-:-:S02]  /*4d670*/  LOP3.LUT R55, R47, R38, R50, 0x9c, !PT ;  /* 0x000000262f377212 */ /* 0x000fc400078e9c32 */
[----:B------:R-:W-:Y:S02]  /*4d680*/  LOP3.LUT R11, R39, R11, R42, 0x96, !PT ;  /* 0x0000000b270b7212 */ /* 0x000fe400078e962a */
[----:B------:R-:W-:Y:S02]  /*4d690*/  LOP3.LUT R38, R53, R50, RZ, 0x3c, !PT ;  /* 0x0000003235267212 */ /* 0x000fe400078e3cff */
[----:B------:R-:W-:Y:S02]  /*4d6a0*/  LOP3.LUT R42, R49, R54, RZ, 0x3c, !PT ;  /* 0x00000036312a7212 */ /* 0x000fe400078e3cff */
[----:B------:R-:W-:Y:S02]  /*4d6b0*/  SHF.L.W.U32.HI R46, R46, 0xd, R46 ;  /* 0x0000000d2e2e7819 */ /* 0x000fe40000010e2e */
[----:B------:R-:W-:Y:S02]  /*4d6c0*/  LOP3.LUT R47, R37, R49, R54, 0xf6, !PT ;  /* 0x00000031252f7212 */ /* 0x000fe400078ef636 */
[----:B------:R-:W-:-:S02]  /*4d6d0*/  LOP3.LUT R55, R55, R38, RZ, 0x3c, !PT ;  /* 0x0000002637377212 */ /* 0x000fc400078e3cff */
[CCC-:B------:R-:W-:Y:S01]  /*4d6e0*/  LOP3.LUT R50, R37.reuse, R42.reuse, R40.reuse, 0x6c, !PT ;  /* 0x0000002a25327212 */ /* 0x1c0fe200078e6c28 */
[----:B------:R-:W-:Y:S01]  /*4d6f0*/  IMAD.SHL.U32 R52, R46, 0x8, RZ ;  /* 0x000000082e347824 */ /* 0x000fe200078e00ff */
[----:B------:R-:W-:Y:S02]  /*4d700*/  LOP3.LUT R37, R37, R42, R40, 0x9c, !PT ;  /* 0x0000002a25257212 */ /* 0x000fe400078e9c28 */
[----:B------:R-:W-:Y:S02]  /*4d710*/  LOP3.LUT R40, R47, R40, RZ, 0x3c, !PT ;  /* 0x000000282f287212 */ /* 0x000fe400078e3cff */
[----:B------:R-:W-:Y:S02]  /*4d720*/  SHF.L.W.U32.HI R42, R35, 0xd, R35 ;  /* 0x0000000d232a7819 */ /* 0x000fe40000010e23 */
[----:B------:R-:W-:Y:S02]  /*4d730*/  LOP3.LUT R48, R48, R7, RZ, 0x3c, !PT ;  /* 0x0000000730307212 */ /* 0x000fe400078e3cff */
[----:B------:R-:W-:-:S02]  /*4d740*/  SHF.L.W.U32.HI R35, R55, 0x3, R55 ;  /* 0x0000000337237819 */ /* 0x000fc40000010e37 */
[----:B------:R-:W-:Y:S02]  /*4d750*/  SHF.L.W.U32.HI R53, R48, 0x3, R48 ;  /* 0x0000000330357819 */ /* 0x000fe40000010e30 */
[----:B------:R-:W-:Y:S02]  /*4d760*/  LOP3.LUT R31, R31, R24, RZ, 0x3c, !PT ;  /* 0x000000181f1f7212 */ /* 0x000fe400078e3cff */
[----:B------:R-:W-:Y:S02]  /*4d770*/  LOP3.LUT R37, R37, R40, RZ, 0x3c, !PT ;  /* 0x0000002825257212 */ /* 0x000fe400078e3cff */
[C---:B------:R-:W-:Y:S02]  /*4d780*/  LOP3.LUT R48, R35.reuse, R36, R52, 0x96, !PT ;  /* 0x0000002423307212 */ /* 0x040fe400078e9634 */
[----:B------:R-:W-:Y:S02]  /*4d790*/  LOP3.LUT R40, R35, R46, R40, 0x96, !PT ;  /* 0x0000002e23287212 */ /* 0x000fe400078e9628 */
[----:B------:R-:W-:-:S02]  /*4d7a0*/  SHF.L.W.U32.HI R36, R45, 0xd, R45 ;  /* 0x0000000d2d247819 */ /* 0x000fc40000010e2d */
[----:B------:R-:W-:Y:S01]  /*4d7b0*/  SHF.L.W.U32.HI R55, R31, 0x3, R31 ;  /* 0x000000031f377819 */ /* 0x000fe20000010e1f */
[----:B------:R-:W-:Y:S01]  /*4d7c0*/  IMAD.SHL.U32 R54, R42, 0x8, RZ ;  /* 0x000000082a367824 */ /* 0x000fe200078e00ff */
[----:B------:R-:W-:Y:S02]  /*4d7d0*/  LOP3.LUT R45, RZ, R48, RZ, 0x33, !PT ;  /* 0x00000030ff2d7212 */ /* 0x000fe400078e33ff */
        /* <DEDUP_REMOVED lines=10> */
[----:B------:R-:W-:Y:S02]  /*4d880*/  LOP3.LUT R23, R48, R23, R40, 0x96, !PT ;  /* 0x0000001730177212 */ /* 0x000fe400078e9628 */
[----:B------:R-:W-:Y:S02]  /*4d890*/  SHF.L.W.U32.HI R51, R44, 0x3, R44 ;  /* 0x000000032c337819 */ /* 0x000fe40000010e2c */
[----:B------:R-:W-:-:S02]  /*4d8a0*/  SHF.L.W.U32.HI R44, R7, 0x1, R7 ;  /* 0x00000001072c7819 */ /* 0x000fc40000010e07 */
[----:B------:R-:W-:Y:S02]  /*4d8b0*/  LOP3.LUT R40, R37, R56, R35, 0x96, !PT ;  /* 0x0000003825287212 */ /* 0x000fe400078e9623 */
        /* <DEDUP_REMOVED lines=23> */
[----:B------:R-:W-:Y:S02]  /*4da30*/  LOP3.LUT R42, R0, R13, R43, 0x96, !PT ;  /* 0x0000000d002a7212 */ /* 0x000fe400078e962b */
[----:B------:R-:W-:Y:S02]  /*4da40*/  SHF.L.W.U32.HI R24, R24, 0x1, R24 ;  /* 0x0000000118187819 */ /* 0x000fe40000010e18 */
[----:B------:R-:W-:Y:S02]  /*4da50*/  SHF.L.W.U32.HI R12, R12, 0x5, R12 ;  /* 0x000000050c0c7819 */ /* 0x000fe40000010e0c */
[----:B------:R-:W-:Y:S02]  /*4da60*/  SHF.L.W.U32.HI R50, R52, 0x7, R52 ;  /* 0x0000000734327819 */ /* 0x000fe40000010e34 */
[----:B------:R-:W-:-:S02]  /*4da70*/  SHF.L.W.U32.HI R53, R42, 0x5, R42 ;  /* 0x000000052a357819 */ /* 0x000fc40000010e2a */
[----:B------:R-:W-:Y:S02]  /*4da80*/  LOP3.LUT R49, R38, R57, R49, 0x96, !PT ;  /* 0x0000003926317212 */ /* 0x000fe400078e9631 */
[----:B------:R-:W-:Y:S02]  /*4da90*/  SHF.L.W.U32.HI R44, R44, 0xd, R44 ;  /* 0x0000000d2c2c7819 */ /* 0x000fe40000010e2c */
[----:B------:R-:W-:Y:S01]  /*4daa0*/  SHF.L.W.U32.HI R43, R48, 0x5, R48 ;  /* 0x00000005302b7819 */ /* 0x000fe20000010e30 */
[----:B------:R-:W-:Y:S01]  /*4dab0*/  IMAD.SHL.U32 R52, R24, 0x80, RZ ;  /* 0x0000008018347824 */ /* 0x000fe200078e00ff */
[----:B------:R-:W-:Y:S02]  /*4dac0*/  SHF.L.W.U32.HI R48, R12, 0xd, R12 ;  /* 0x0000000d0c307819 */ /* 0x000fe40000010e0c */
[----:B------:R-:W-:Y:S02]  /*4dad0*/  LOP3.LUT R12, R50, R24, R47, 0x96, !PT ;  /* 0x00000018320c7212 */ /* 0x000fe400078e962f */
[----:B------:R-:W-:-:S02]  /*4dae0*/  SHF.L.W.U32.HI R42, R24, 0x3, R24 ;  /* 0x00000003182a7819 */ /* 0x000fc40000010e18 */
[----:B------:R-:W-:Y:S02]  /*4daf0*/  SHF.L.W.U32.HI R24, R53, 0x3, R53 ;  /* 0x0000000335187819 */ /* 0x000fe40000010e35 */
[----:B------:R-:W-:Y:S01]  /*4db00*/  SHF.L.W.U32.HI R49, R49, 0x5, R49 ;  /* 0x0000000531317819 */ /* 0x000fe20000010e31 */
[----:B------:R-:W-:Y:S01]  /*4db10*/  IMAD.SHL.U32 R36, R44, 0x8, RZ ;  /* 0x000000082c247824 */ /* 0x000fe200078e00ff */
[----:B------:R-:W-:Y:S01]  /*4db20*/  LOP3.LUT R51, R50, R52, R51, 0x96, !PT ;  /* 0x0000003432337212 */ /* 0x000fe200078e9633 */
[----:B------:R-:W-:Y:S01]  /*4db30*/  IMAD.SHL.U32 R47, R48, 0x8, RZ ;  /* 0x00000008302f7824 */ /* 0x000fe200078e00ff */
[----:B------:R-:W-:Y:S02]  /*4db40*/  LOP3.LUT R49, R24, R48, R49, 0x96, !PT ;  /* 0x0000003018317212 */ /* 0x000fe400078e9631 */
[----:B------:R-:W-:Y:S02]  /*4db50*/  LOP3.LUT R52, R42, R36, R13, 0x96, !PT ;  /* 0x000000242a347212 */ /* 0x000fe400078e960d */
[----:B------:R-:W-:-:S02]  /*4db60*/  SHF.L.W.U32.HI R13, R49, 0x1, R49 ;  /* 0x00000001310d7819 */ /* 0x000fc40000010e31 */
[----:B------:R-:W-:Y:S02]  /*4db70*/  LOP3.LUT R43, R24, R47, R43, 0x96, !PT ;  /* 0x0000002f182b7212 */ /* 0x000fe400078e962b */
[C---:B------:R-:W-:Y:S02]  /*4db80*/  LOP3.LUT R41, R39.reuse, R32, R41, 0x96, !PT ;  /* 0x0000002027297212 */ /* 0x040fe400078e9629 */
[----:B------:R-:W-:Y:S01]  /*4db90*/  SHF.L.W.U32.HI R47, R39, 0xd, R39 ;  /* 0x0000000d272f7819 */ /* 0x000fe20000010e27 */
[----:B------:R-:W-:Y:S01]  /*4dba0*/  IMAD.SHL.U32 R39, R13, 0x80, RZ ;  /* 0x000000800d277824 */ /* 0x000fe200078e00ff */
[----:B------:R-:W-:Y:S02]  /*4dbb0*/  SHF.L.W.U32.HI R43, R43, 0x7, R43 ;  /* 0x000000072b2b7819 */ /* 0x000fe40000010e2b */
[----:B------:R-:W-:Y:S01]  /*4dbc0*/  LOP3.LUT R49, R33, R34, R5, 0x96, !PT ;  /* 0x0000002221317212 */ /* 0x000fe200078e9605 */
[----:B------:R-:W-:Y:S01]  /*4dbd0*/  IMAD.SHL.U32 R54, R47, 0x8, RZ ;  /* 0x000000082f367824 */ /* 0x000fe200078e00ff */
[----:B------:R-:W-:-:S02]  /*4dbe0*/  LOP3.LUT R57, R42, R44, R57, 0x96, !PT ;  /* 0x0000002c2a397212 */ /* 0x000fc400078e9639 */
[----:B------:R-:W-:Y:S02]  /*4dbf0*/  LOP3.LUT R5, R43, R39, R24, 0x96, !PT ;  /* 0x000000272b057212 */ /* 0x000fe400078e9618 */
[----:B------:R-:W-:Y:S02]  /*4dc00*/  LOP3.LUT R36, R37, R31, R46, 0x96, !PT ;  /* 0x0000001f25247212 */ /* 0x000fe400078e962e */
[----:B------:R-:W-:Y:S02]  /*4dc10*/  SHF.L.W.U32.HI R24, R11, 0x16, R11 ;  /* 0x000000160b187819 */ /* 0x000fe40000010e0b */
[----:B------:R-:W-:Y:S02]  /*4dc20*/  SHF.L.W.U32.HI R46, R37, 0x3, R37 ;  /* 0x00000003252e7819 */ /* 0x000fe40000010e25 */
[----:B------:R-:W-:Y:S02]  /*4dc30*/  SHF.L.W.U32.HI R37, R57, 0x1, R57 ;  /* 0x0000000139257819 */ /* 0x000fe40000010e39 */
[----:B------:R-:W-:-:S02]  /*4dc40*/  SHF.L.W.U32.HI R11, R40, 0x16, R40 ;  /* 0x00000016280b7819 */ /* 0x000fc40000010e28 */
[----:B------:R-:W-:Y:S02]  /*4dc50*/  SHF.L.W.U32.HI R51, R51, 0x16, R51 ;  /* 0x0000001633337819 */ /* 0x000fe40000010e33 */
[----:B------:R-:W-:Y:S02]  /*4dc60*/  SHF.L.W.U32.HI R40, R24, 0xd, R24 ;  /* 0x0000000d18287819 */ /* 0x000fe40000010e18 */
[C---:B------:R-:W-:Y:S02]  /*4dc70*/  LOP3.LUT R33, R46.reuse, R54, R33, 0x96, !PT ;  /* 0x000000362e217212 */ /* 0x040fe400078e9621 */
[----:B------:R-:W-:Y:S02]  /*4dc80*/  LOP3.LUT R45, R46, R47, R45, 0x96, !PT ;  /* 0x0000002f2e2d7212 */ /* 0x000fe400078e962d */
[----:B------:R-:W-:Y:S01]  /*4dc90*/  SHF.L.W.U32.HI R54, R25, 0x16, R25 ;  /* 0x0000001619367819 */ /* 0x000fe20000010e19 */
[----:B------:R-:W-:Y:S01]  /*4dca0*/  IMAD.SHL.U32 R53, R37, 0x80, RZ ;  /* 0x0000008025357824 */ /* 0x000fe200078e00ff */
[----:B------:R-:W-:Y:S01]  /*4dcb0*/  SHF.L.W.U32.HI R25, R51, 0x3, R51 ;  /* 0x0000000333197819 */ /* 0x000fe20000010e33 */
[----:B------:R-:W-:Y:S01]  /*4dcc0*/  IMAD.SHL.U32 R39, R40, 0x8, RZ ;  /* 0x0000000828277824 */ /* 0x000fe200078e00ff */
[----:B------:R-:W-:-:S02]  /*4dcd0*/  SHF.L.W.U32.HI R52, R52, 0x7, R52 ;  /* 0x0000000734347819 */ /* 0x000fc40000010e34 */
[----:B------:R-:W-:Y:S02]  /*4dce0*/  SHF.L.W.U32.HI R24, R45, 0x1, R45 ;  /* 0x000000012d187819 */ /* 0x000fe40000010e2d */
[C---:B------:R-:W-:Y:S02]  /*4dcf0*/  LOP3.LUT R11, R25.reuse, R40, R11, 0x96, !PT ;  /* 0x00000028190b7212 */ /* 0x040fe400078e960b */
[----:B------:R-:W-:Y:S01]  /*4dd00*/  LOP3.LUT R42, R52, R53, R42, 0x96, !PT ;  /* 0x00000035342a7212 */ /* 0x000fe200078e962a */
[----:B------:R-:W-:Y:S01]  /*4dd10*/  IMAD.SHL.U32 R53, R24, 0x80, RZ ;  /* 0x0000008018357824 */ /* 0x000fe200078e00ff */
[----:B------:R-:W-:Y:S02]  /*4dd20*/  LOP3.LUT R54, R25, R39, R54, 0x96, !PT ;  /* 0x0000002719367212 */ /* 0x000fe400078e9636 */
[----:B------:R-:W-:Y:S02]  /*4dd30*/  SHF.L.W.U32.HI R45, R33, 0x7, R33 ;  /* 0x00000007212d7819 */ /* 0x000fe40000010e21 */
[----:B------:R-:W-:-:S02]  /*4dd40*/  SHF.L.W.U32.HI R39, R11, 0x1, R11 ;  /* 0x000000010b277819 */ /* 0x000fc40000010e0b */
[----:B------:R-:W-:Y:S02]  /*4dd50*/  LOP3.LUT R53, R45, R53, R46, 0x96, !PT ;  /* 0x000000352d357212 */ /* 0x000fe400078e962e */
[----:B--2---:R-:W-:Y:S01]  /*4dd60*/  LOP3.LUT R46, R34, UR9, RZ, 0x3c, !PT ;  /* 0x00000009222e7c12 */ /* 0x004fe2000f8e3cff */
[----:B------:R-:W-:Y:S01]  /*4dd70*/  IMAD.SHL.U32 R11, R39, 0x80, RZ ;  /* 0x00000080270b7824 */ /* 0x000fe200078e00ff */
[----:B------:R-:W-:Y:S02]  /*4dd80*/  SHF.L.W.U32.HI R34, R54, 0x7, R54 ;  /* 0x0000000736227819 */ /* 0x000fe40000010e36 */
[----:B------:R-:W-:Y:S02]  /*4dd90*/  LOP3.LUT R33, R32, UR11, RZ, 0x3c, !PT ;  /* 0x0000000b20217c12 */ /* 0x000fe4000f8e3cff */
[----:B------:R-:W-:Y:S02]  /*4dda0*/  SHF.L.W.U32.HI R51, R42, 0x16, R42 ;  /* 0x000000162a337819 */ /* 0x000fe40000010e2a */
[----:B------:R-:W-:-:S02]  /*4ddb0*/  LOP3.LUT R25, R34, R11, R25, 0x96, !PT ;  /* 0x0000000b22197212 */ /* 0x000fc400078e9619 */
[C---:B------:R-:W-:Y:S02]  /*4ddc0*/  LOP3.LUT R42, R52.reuse, R37, R44, 0x96, !PT ;  /* 0x00000025342a7212 */ /* 0x040fe400078e962c */
[----:B------:R-:W-:Y:S02]  /*4ddd0*/  LOP3.LUT R32, R52, UR10, RZ, 0x3c, !PT ;  /* 0x0000000a34207c12 */ /* 0x000fe4000f8e3cff */
[----:B-1----:R-:W-:Y:S02]  /*4dde0*/  LOP3.LUT R11, R38, UR21, RZ, 0x3c, !PT ;  /* 0x00000015260b7c12 */ /* 0x002fe4000f8e3cff */
[----:B------:R-:W-:Y:S02]  /*4ddf0*/  SHF.L.W.U32.HI R38, R49, 0x5, R49 ;  /* 0x0000000531267819 */ /* 0x000fe40000010e31 */
[----:B------:R-:W-:Y:S02]  /*4de00*/  SHF.L.W.U32.HI R52, R10, 0x16, R10 ;  /* 0x000000160a347819 */ /* 0x000fe40000010e0a */
[----:B------:R-:W-:-:S02]  /*4de10*/  SHF.L.W.U32.HI R49, R53, 0x16, R53 ;  /* 0x0000001635317819 */ /* 0x000fc40000010e35 */
[----:B------:R-:W-:Y:S02]  /*4de20*/  SHF.L.W.U32.HI R30, R30, 0x16, R30 ;  /* 0x000000161e1e7819 */ /* 0x000fe40000010e1e */
[----:B------:R-:W-:Y:S02]  /*4de30*/  LOP3.LUT R44, R45, R24, R47, 0x96, !PT ;  /* 0x000000182d2c7212 */ /* 0x000fe400078e962f */
[----:B------:R-:W-:Y:S02]  /*4de40*/  SHF.L.W.U32.HI R47, R41, 0x5, R41 ;  /* 0x00000005292f7819 */ /* 0x000fe40000010e29 */
[----:B------:R-:W-:Y:S02]  /*4de50*/  LOP3.LUT R56, R45, UR23, RZ, 0x3c, !PT ;  /* 0x000000172d387c12 */ /* 0x000fe4000f8e3cff */
[----:B0-----:R-:W-:Y:S02]  /*4de60*/  LOP3.LUT R10, R38, UR4, RZ, 0x3c, !PT ;  /* 0x00000004260a7c12 */ /* 0x001fe4000f8e3cff */
[----:B---3--:R-:W-:-:S02]  /*4de70*/  LOP3.LUT R54, R52, UR15, RZ, 0x3c, !PT ;  /* 0x0000000f34367c12 */ /* 0x008fc4000f8e3cff */
[----:B------:R-:W-:Y:S02]  /*4de80*/  LOP3.LUT R41, R43, UR7, RZ, 0x3c, !PT ;  /* 0x000000072b297c12 */ /* 0x000fe4000f8e3cff */
[----:B------:R-:W-:Y:S02]  /*4de90*/  LOP3.LUT R49, R49, UR20, RZ, 0x3c, !PT ;  /* 0x0000001431317c12 */ /* 0x000fe4000f8e3cff */
[----:B------:R-:W-:Y:S02]  /*4dea0*/  LOP3.LUT R38, R30, UR12, RZ, 0x3c, !PT ;  /* 0x0000000c1e267c12 */ /* 0x000fe4000f8e3cff */
[----:B------:R-:W-:Y:S02]  /*4deb0*/  LOP3.LUT R45, R43, R13, R48, 0x96, !PT ;  /* 0x0000000d2b2d7212 */ /* 0x000fe400078e9630 */
[----:B------:R-:W-:Y:S02]  /*4dec0*/  SHF.L.W.U32.HI R52, R5, 0x16, R5 ;  /* 0x0000001605347819 */ /* 0x000fe40000010e05 */
[----:B------:R-:W-:-:S02]  /*4ded0*/  LOP3.LUT R48, R34, R39, R40, 0x96, !PT ;  /* 0x0000002722307212 */ /* 0x000fc400078e9628 */
[----:B------:R-:W-:Y:S01]  /*4dee0*/  LOP3.LUT R51, R51, UR8, RZ, 0x3c, !PT ;  /* 0x0000000833337c12 */ /* 0x000fe2000f8e3cff */
[----:B------:R-:W0:Y:S01]  /*4def0*/  LDCU.128 UR8, c[0x3][0x40] ;  /* 0x00c00800ff0877ac */ /* 0x000e220008000c00 */
[----:B------:R-:W-:Y:S02]  /*4df00*/  LOP3.LUT R50, R50, UR22, RZ, 0x3c, !PT ;  /* 0x0000001632327c12 */ /* 0x000fe4000f8e3cff */
[----:B------:R-:W-:Y:S01]  /*4df10*/  LOP3.LUT R47, R47, UR6, RZ, 0x3c, !PT ;  /* 0x000000062f2f7c12 */ /* 0x000fe2000f8e3cff */
[----:B------:R-:W1:Y:S01]  /*4df20*/  LDCU.128 UR20, c[0x3][0x70] ;  /* 0x00c00e00ff1477ac */ /* 0x000e620008000c00 */
[--C-:B------:R-:W-:Y:S02]  /*4df30*/  LOP3.LUT R58, R56, R54, R41.reuse, 0x78, !PT ;  /* 0x00000036383a7212 */ /* 0x100fe400078e7829 */
[----:B------:R-:W-:Y:S02]  /*4df40*/  LOP3.LUT R5, R33, R56, R41, 0x1e, !PT ;  /* 0x0000003821057212 */ /* 0x000fe400078e1e29 */
[----:B------:R-:W-:-:S02]  /*4df50*/  LOP3.LUT R34, R34, UR14, RZ, 0x3c, !PT ;  /* 0x0000000e22227c12 */ /* 0x000fc4000f8e3cff */
[--C-:B------:R-:W-:Y:S02]  /*4df60*/  LOP3.LUT R56, R49, R38, R10.reuse, 0x78, !PT ;  /* 0x0000002631387212 */ /* 0x100fe400078e780a */
[----:B------:R-:W-:Y:S02]  /*4df70*/  LOP3.LUT R30, R58, R54, R33, 0x96, !PT ;  /* 0x000000363a1e7212 */ /* 0x000fe400078e9621 */
[----:B------:R-:W-:Y:S02]  /*4df80*/  LOP3.LUT R43, R50, R34, R47, 0x78, !PT ;  /* 0x00000022322b7212 */ /* 0x000fe400078e782f */
[----:B------:R-:W-:Y:S02]  /*4df90*/  LOP3.LUT R49, R51, R49, R10, 0x1e, !PT ;  /* 0x0000003133317212 */ /* 0x000fe400078e1e0a */
[----:B------:R-:W-:Y:S02]  /*4dfa0*/  LOP3.LUT R51, R56, R38, R51, 0x96, !PT ;  /* 0x0000002638337212 */ /* 0x000fe400078e9633 */
[----:B------:R-:W-:-:S02]  /*4dfb0*/  SHF.L.W.U32.HI R25, R25, 0x16, R25 ;  /* 0x0000001619197819 */ /* 0x000fc40000010e19 */
[----:B------:R-:W-:Y:S01]  /*4dfc0*/  LOP3.LUT R52, R52, UR5, RZ, 0x3c, !PT ;  /* 0x0000000534347c12 */ /* 0x000fe2000f8e3cff */
[----:B------:R-:W2:Y:S01]  /*4dfd0*/  LDCU.128 UR4, c[0x3][0x20] ;  /* 0x00c00400ff0477ac */ /* 0x000ea20008000c00 */
[----:B------:R-:W-:Y:S02]  /*4dfe0*/  LOP3.LUT R38, R43, R34, R32, 0x96, !PT ;  /* 0x000000222b267212 */ /* 0x000fe400078e9620 */
[----:B------:R-:W-:Y:S02]  /*4dff0*/  LOP3.LUT R40, R30, R41, RZ, 0x3c, !PT ;  /* 0x000000291e287212 */ /* 0x000fe400078e3cff */
[----:B------:R-:W-:Y:S02]  /*4e000*/  LOP3.LUT R34, R51, R10, RZ, 0x3c, !PT ;  /* 0x0000000a33227212 */ /* 0x000fe400078e3cff */
[----:B------:R-:W-:Y:S02]  /*4e010*/  LOP3.LUT R54, R32, R50, R47, 0x1e, !PT ;  /* 0x0000003220367212 */ /* 0x000fe400078e1e2f */
[----:B------:R-:W-:Y:S01]  /*4e020*/  LOP3.LUT R25, R25, UR13, RZ, 0x3c, !PT ;  /* 0x0000000d19197c12 */ /* 0x000fe2000f8e3cff */
[----:B------:R-:W3:Y:S01]  /*4e030*/  LDCU.128 UR12, c[0x3][0x50] ;  /* 0x00c00a00ff0c77ac */ /* 0x000ee20008000c00 */
[----:B------:R-:W-:-:S02]  /*4e040*/  LOP3.LUT R50, R5, R40, R58, 0x6c, !PT ;  /* 0x0000002805327212 */ /* 0x000fc400078e6c3a */
[C---:B------:R-:W-:Y:S02]  /*4e050*/  LOP3.LUT R33, R5.reuse, R30, R41, 0xf6, !PT ;  /* 0x0000001e05217212 */ /* 0x040fe400078ef629 */
[----:B------:R-:W-:Y:S02]  /*4e060*/  LOP3.LUT R40, R5, R40, R58, 0x9c, !PT ;  /* 0x0000002805287212 */ /* 0x000fe400078e9c3a */
[CC--:B------:R-:W-:Y:S02]  /*4e070*/  LOP3.LUT R32, R49.reuse, R34.reuse, R56, 0x6c, !PT ;  /* 0x0000002231207212 */ /* 0x0c0fe400078e6c38 */
[C---:B------:R-:W-:Y:S02]  /*4e080*/  LOP3.LUT R5, R49.reuse, R51, R10, 0xf6, !PT ;  /* 0x0000003331057212 */ /* 0x040fe400078ef60a */
[----:B------:R-:W-:Y:S02]  /*4e090*/  LOP3.LUT R34, R49, R34, R56, 0x9c, !PT ;  /* 0x0000002231227212 */ /* 0x000fe400078e9c38 */
[----:B------:R-:W-:-:S02]  /*4e0a0*/  LOP3.LUT R49, R11, R25, R52, 0x78, !PT ;  /* 0x000000190b317212 */ /* 0x000fc400078e7834 */
[----:B------:R-:W-:Y:S02]  /*4e0b0*/  LOP3.LUT R10, R38, R47, RZ, 0x3c, !PT ;  /* 0x0000002f260a7212 */ /* 0x000fe400078e3cff */
[----:B------:R-:W-:Y:S02]  /*4e0c0*/  LOP3.LUT R33, R33, R58, RZ, 0x3c, !PT ;  /* 0x0000003a21217212 */ /* 0x000fe400078e3cff */
[----:B------:R-:W-:Y:S02]  /*4e0d0*/  LOP3.LUT R41, R49, R25, R46, 0x96, !PT ;  /* 0x0000001931297212 */ /* 0x000fe400078e962e */
[----:B------:R-:W-:Y:S02]  /*4e0e0*/  LOP3.LUT R5, R5, R56, RZ, 0x3c, !PT ;  /* 0x0000003805057212 */ /* 0x000fe400078e3cff */
[C---:B------:R-:W-:Y:S02]  /*4e0f0*/  LOP3.LUT R58, R54.reuse, R38, R47, 0xf6, !PT ;  /* 0x00000026363a7212 */ /* 0x040fe400078ef62f */
[----:B------:R-:W-:-:S02]  /*4e100*/  LOP3.LUT R25, R54, R10, R43, 0x6c, !PT ;  /* 0x0000000a36197212 */ /* 0x000fc400078e6c2b */
[----:B------:R-:W-:Y:S02]  /*4e110*/  LOP3.LUT R56, R46, R11, R52, 0x1e, !PT ;  /* 0x0000000b2e387212 */ /* 0x000fe400078e1e34 */
[----:B------:R-:W-:Y:S02]  /*4e120*/  LOP3.LUT R54, R54, R10, R43, 0x9c, !PT ;  /* 0x0000000a36367212 */ /* 0x000fe400078e9c2b */
[----:B------:R-:W4:Y:S01]  /*4e130*/  LDC.64 R10, c[0x3][RZ] ;  /* 0x00c00000ff0a7b82 */ /* 0x000f220000000a00 */
[----:B------:R-:W-:Y:S02]  /*4e140*/  SHF.L.W.U32.HI R47, R42, 0x5, R42 ;  /* 0x000000052a2f7819 */ /* 0x000fe40000010e2a */
[----:B------:R-:W-:Y:S02]  /*4e150*/  LOP3.LUT R42, R41, R52, RZ, 0x3c, !PT ;  /* 0x00000034292a7212 */ /* 0x000fe400078e3cff */
[----:B--2---:R-:W-:Y:S02]  /*4e160*/  LOP3.LUT R31, R31, UR6, RZ, 0x3c, !PT ;  /* 0x000000061f1f7c12 */ /* 0x004fe4000f8e3cff */
[----:B------:R-:W-:-:S02]  /*4e170*/  LOP3.LUT R46, R35, UR4, RZ, 0x3c, !PT ;  /* 0x00000004232e7c12 */ /* 0x000fc4000f8e3cff */
[----:B------:R-:W-:Y:S02]  /*4e180*/  LOP3.LUT R37, R37, UR7, RZ, 0x3c, !PT ;  /* 0x0000000725257c12 */ /* 0x000fe4000f8e3cff */
[----:B------:R-:W-:Y:S01]  /*4e190*/  LOP3.LUT R47, R47, UR5, RZ, 0x3c, !PT ;  /* 0x000000052f2f7c12 */ /* 0x000fe2000f8e3cff */
[----:B------:R-:W2:Y:S01]  /*4e1a0*/  LDCU.128 UR4, c[0x3][0x60] ;  /* 0x00c00c00ff0477ac */ /* 0x000ea20008000c00 */
[----:B------:R-:W-:Y:S02]  /*4e1b0*/  LOP3.LUT R43, R58, R43, RZ, 0x3c, !PT ;  /* 0x0000002b3a2b7212 */ /* 0x000fe400078e3cff */
[C---:B------:R-:W-:Y:S02]  /*4e1c0*/  LOP3.LUT R58, R56.reuse, R41, R52, 0xf6, !PT ;  /* 0x00000029383a7212 */ /* 0x040fe400078ef634 */
[CCC-:B------:R-:W-:Y:S02]  /*4e1d0*/  LOP3.LUT R35, R56.reuse, R42.reuse, R49.reuse, 0x6c, !PT ;  /* 0x0000002a38237212 */ /* 0x1c0fe400078e6c31 */
[----:B------:R-:W-:-:S02]  /*4e1e0*/  LOP3.LUT R56, R56, R42, R49, 0x9c, !PT ;  /* 0x0000002a38387212 */ /* 0x000fc400078e9c31 */
[----:B------:R-:W-:Y:S02]  /*4e1f0*/  SHF.L.W.U32.HI R42, R23, 0x16, R23 ;  /* 0x00000016172a7819 */ /* 0x000fe40000010e17 */
[----:B------:R-:W-:Y:S02]  /*4e200*/  SHF.L.W.U32.HI R23, R51, 0xd, R51 ;  /* 0x0000000d33177819 */ /* 0x000fe40000010e33 */
[----:B------:R-:W-:Y:S02]  /*4e210*/  LOP3.LUT R54, R54, R43, RZ, 0x3c, !PT ;  /* 0x0000002b36367212 */ /* 0x000fe400078e3cff */
[----:B------:R-:W-:Y:S01]  /*4e220*/  SHF.L.W.U32.HI R52, R26, 0x16, R26 ;  /* 0x000000161a347819 */ /* 0x000fe20000010e1a */
[----:B------:R-:W-:Y:S01]  /*4e230*/  IMAD.SHL.U32 R26, R23, 0x8, RZ ;  /* 0x00000008171a7824 */ /* 0x000fe200078e00ff */
[----:B------:R-:W-:Y:S02]  /*4e240*/  SHF.L.W.U32.HI R53, R54, 0x3, R54 ;  /* 0x0000000336357819 */ /* 0x000fe40000010e36 */
[----:B------:R-:W-:-:S02]  /*4e250*/  LOP3.LUT R58, R58, R49, RZ, 0x3c, !PT ;  /* 0x000000313a3a7212 */ /* 0x000fc400078e3cff */
[----:B------:R-:W-:Y:S02]  /*4e260*/  SHF.L.W.U32.HI R36, R36, 0x5, R36 ;  /* 0x0000000524247819 */ /* 0x000fe40000010e24 */
[C---:B------:R-:W-:Y:S02]  /*4e270*/  LOP3.LUT R49, R53.reuse, R50, R26, 0x96, !PT ;  /* 0x0000003235317212 */ /* 0x040fe400078e961a */
[----:B------:R-:W-:Y:S02]  /*4e280*/  SHF.L.W.U32.HI R44, R44, 0x5, R44 ;  /* 0x000000052c2c7819 */ /* 0x000fe40000010e2c */
[----:B------:R-:W-:Y:S02]  /*4e290*/  LOP3.LUT R26, R53, R23, R58, 0x96, !PT ;  /* 0x00000017351a7212 */ /* 0x000fe400078e963a */
[----:B------:R-:W-:Y:S02]  /*4e2a0*/  SHF.L.W.U32.HI R55, R45, 0x5, R45 ;  /* 0x000000052d377819 */ /* 0x000fe40000010e2d */
[----:B0-----:R-:W-:-:S02]  /*4e2b0*/  LOP3.LUT R52, R52, UR9, RZ, 0x3c, !PT ;  /* 0x0000000934347c12 */ /* 0x001fc4000f8e3cff */
[----:B----4-:R-:W-:Y:S02]  /*4e2c0*/  LOP3.LUT R50, R36, 0x2, R11, 0x96, !PT ;  /* 0x0000000224327812 */ /* 0x010fe400078e960b */
[----:B--2---:R-:W-:Y:S02]  /*4e2d0*/  LOP3.LUT R45, R44, UR5, RZ, 0x3c, !PT ;  /* 0x000000052c2d7c12 */ /* 0x004fe4000f8e3cff */
[----:B------:R-:W-:Y:S02]  /*4e2e0*/  SHF.L.W.U32.HI R51, R48, 0x5, R48 ;  /* 0x0000000530337819 */ /* 0x000fe40000010e30 */
[----:B------:R-:W-:Y:S02]  /*4e2f0*/  SHF.L.W.U32.HI R26, R26, 0x1, R26 ;  /* 0x000000011a1a7819 */ /* 0x000fe40000010e1a */
[----:B------:R-:W-:Y:S02]  /*4e300*/  LOP3.LUT R55, R55, R10, RZ, 0x3c, !PT ;  /* 0x0000000a37377212 */ /* 0x000fe400078e3cff */
[----:B------:R-:W0:Y:S01]  /*4e310*/  LDC.64 R10, c[0x3][0x8] ;  /* 0x00c00200ff0a7b82 */ /* 0x000e220000000a00 */
[----:B------:R-:W-:-:S02]  /*4e320*/  LOP3.LUT R49, RZ, R49, RZ, 0x33, !PT ;  /* 0x00000031ff317212 */ /* 0x000fc400078e33ff */
[----:B------:R-:W-:Y:S02]  /*4e330*/  LOP3.LUT R48, R39, UR11, RZ, 0x3c, !PT ;  /* 0x0000000b27307c12 */ /* 0x000fe4000f8e3cff */
[----:B------:R-:W-:Y:S02]  /*4e340*/  LOP3.LUT R44, R45, R52, R50, 0x78, !PT ;  /* 0x000000342d2c7212 */ /* 0x000fe400078e7832 */
[----:B------:R-:W-:Y:S02]  /*4e350*/  LOP3.LUT R51, R51, UR8, RZ, 0x3c, !PT ;  /* 0x0000000833337c12 */ /* 0x000fe4000f8e3cff */
[----:B------:R-:W-:Y:S01]  /*4e360*/  LOP3.LUT R39, R56, R58, RZ, 0x3c, !PT ;  /* 0x0000003a38277212 */ /* 0x000fe200078e3cff */
[----:B------:R-:W-:Y:S01]  /*4e370*/  IMAD.SHL.U32 R56, R26, 0x80, RZ ;  /* 0x000000801a387824 */ /* 0x000fe200078e00ff */
[----:B------:R-:W-:Y:S02]  /*4e380*/  LOP3.LUT R54, R0, UR4, RZ, 0x3c, !PT ;  /* 0x0000000400367c12 */ /* 0x000fe4000f8e3cff */
        /* <DEDUP_REMOVED lines=8> */
[C---:B------:R-:W-:Y:S02]  /*4e410*/  LOP3.LUT R57, R45.reuse, R49, R50, 0xf6, !PT ;  /* 0x000000312d397212 */ /* 0x040fe400078ef632 */
[----:B------:R-:W-:Y:S02]  /*4e420*/  LOP3.LUT R50, R46, R55, RZ, 0x3c, !PT ;  /* 0x000000372e327212 */ /* 0x000fe400078e3cff */
[CCC-:B------:R-:W-:Y:S02]  /*4e430*/  LOP3.LUT R47, R45.reuse, R56.reuse, R44.reuse, 0x6c, !PT ;  /* 0x000000382d2f7212 */ /* 0x1c0fe400078e6c2c */
[----:B------:R-:W-:Y:S02]  /*4e440*/  LOP3.LUT R51, R40, R33, RZ, 0x3c, !PT ;  /* 0x0000002128337212 */ /* 0x000fe400078e3cff */
[----:B------:R-:W-:-:S02]  /*4e450*/  LOP3.LUT R45, R45, R56, R44, 0x9c, !PT ;  /* 0x000000382d2d7212 */ /* 0x000fc400078e9c2c */
[----:B------:R-:W-:Y:S02]  /*4e460*/  SHF.L.W.U32.HI R40, R41, 0xd, R41 ;  /* 0x0000000d29287819 */ /* 0x000fe40000010e29 */
[----:B------:R-:W-:Y:S02]  /*4e470*/  LOP3.LUT R44, R57, R44, RZ, 0x3c, !PT ;  /* 0x0000002c392c7212 */ /* 0x000fe400078e3cff */
[C---:B------:R-:W-:Y:S02]  /*4e480*/  LOP3.LUT R55, R53.reuse, R46, R55, 0xf6, !PT ;  /* 0x0000002e35377212 */ /* 0x040fe400078ef637 */
[CCC-:B------:R-:W-:Y:S02]  /*4e490*/  LOP3.LUT R57, R53.reuse, R50.reuse, R52.reuse, 0x6c, !PT ;  /* 0x0000003235397212 */ /* 0x1c0fe400078e6c34 */
[----:B------:R-:W-:Y:S02]  /*4e4a0*/  LOP3.LUT R53, R53, R50, R52, 0x9c, !PT ;  /* 0x0000003235357212 */ /* 0x000fe400078e9c34 */
[----:B------:R-:W-:-:S02]  /*4e4b0*/  SHF.L.W.U32.HI R12, R12, 0x5, R12 ;  /* 0x000000050c0c7819 */ /* 0x000fc40000010e0c */
[----:B------:R-:W-:Y:S01]  /*4e4c0*/  LOP3.LUT R41, R7, UR7, RZ, 0x3c, !PT ;  /* 0x0000000707297c12 */ /* 0x000fe2000f8e3cff */
[----:B------:R-:W-:Y:S01]  /*4e4d0*/  IMAD.SHL.U32 R7, R40, 0x8, RZ ;  /* 0x0000000828077824 */ /* 0x000fe200078e00ff */
[----:B------:R-:W-:Y:S02]  /*4e4e0*/  SHF.L.W.U32.HI R50, R51, 0x3, R51 ;  /* 0x0000000333327819 */ /* 0x000fe40000010e33 */
[----:B------:R-:W-:Y:S01]  /*4e4f0*/  LOP3.LUT R51, R24, UR6, RZ, 0x3c, !PT ;  /* 0x0000000618337c12 */ /* 0x000fe2000f8e3cff */
[----:B------:R-:W2:Y:S01]  /*4e500*/  LDCU.128 UR4, c[0x3][0x10] ;  /* 0x00c00200ff0477ac */ /* 0x000ea20008000c00 */
[----:B------:R-:W-:Y:S02]  /*4e510*/  LOP3.LUT R24, R55, R52, RZ, 0x3c, !PT ;  /* 0x0000003437187212 */ /* 0x000fe400078e3cff */
[----:B0-----:R-:W-:Y:S02]  /*4e520*/  LOP3.LUT R52, R12, R11, RZ, 0x3c, !PT ;  /* 0x0000000b0c347212 */ /* 0x001fe400078e3cff */
[----:B------:R-:W-:-:S02]  /*4e530*/  LOP3.LUT R11, R50, R40, R43, 0x96, !PT ;  /* 0x00000028320b7212 */ /* 0x000fc400078e962b */
[----:B------:R-:W-:Y:S02]  /*4e540*/  SHF.L.W.U32.HI R38, R38, 0xd, R38 ;  /* 0x0000000d26267819 */ /* 0x000fe40000010e26 */
[----:B------:R-:W-:Y:S02]  /*4e550*/  LOP3.LUT R7, R50, R57, R7, 0x96, !PT ;  /* 0x0000003932077212 */ /* 0x000fe400078e9607 */
[----:B------:R-:W-:Y:S02]  /*4e560*/  LOP3.LUT R53, R53, R24, RZ, 0x3c, !PT ;  /* 0x0000001835357212 */ /* 0x000fe400078e3cff */
[----:B------:R-:W-:Y:S01]  /*4e570*/  SHF.L.W.U32.HI R11, R11, 0x1, R11 ;  /* 0x000000010b0b7819 */ /* 0x000fe20000010e0b */
[----:B------:R-:W-:Y:S01]  /*4e580*/  IMAD.SHL.U32 R43, R38, 0x8, RZ ;  /* 0x00000008262b7824 */ /* 0x000fe200078e00ff */
[----:B------:R-:W-:Y:S01]  /*4e590*/  LOP3.LUT R42, R42, UR10, RZ, 0x3c, !PT ;  /* 0x0000000a2a2a7c12 */ /* 0x000fe2000f8e3cff */
[----:B------:R-:W0:Y:S01]  /*4e5a0*/  LDCU.128 UR8, c[0x3][0x30] ;  /* 0x00c00600ff0877ac */ /* 0x000e220008000c00 */
[----:B------:R-:W-:-:S02]  /*4e5b0*/  LOP3.LUT R55, R13, R10, RZ, 0x3c, !PT ;  /* 0x0000000a0d377212 */ /* 0x000fc400078e3cff */
[----:B------:R-:W-:Y:S02]  /*4e5c0*/  LOP3.LUT R7, RZ, R7, RZ, 0x33, !PT ;  /* 0x00000007ff077212 */ /* 0x000fe400078e33ff */
[----:B------:R-:W-:Y:S01]  /*4e5d0*/  SHF.L.W.U32.HI R12, R53, 0x3, R53 ;  /* 0x00000003350c7819 */ /* 0x000fe20000010e35 */
[----:B------:R-:W-:Y:S01]  /*4e5e0*/  IMAD.SHL.U32 R10, R11, 0x80, RZ ;  /* 0x000000800b0a7824 */ /* 0x000fe200078e00ff */
[----:B------:R-:W-:Y:S02]  /*4e5f0*/  LOP3.LUT R53, R51, R42, R55, 0x78, !PT ;  /* 0x0000002a33357212 */ /* 0x000fe400078e7837 */
        /* <DEDUP_REMOVED lines=8> */
[----:B------:R-:W-:-:S02]  /*4e680*/  LOP3.LUT R56, R37, R41, R52, 0x1e, !PT ;  /* 0x0000002925387212 */ /* 0x000fc400078e1e34 */
[C---:B------:R-:W-:Y:S02]  /*4e690*/  LOP3.LUT R48, R50.reuse, R54, R55, 0xf6, !PT ;  /* 0x0000003632307212 */ /* 0x040fe400078ef637 */
[----:B------:R-:W-:Y:S02]  /*4e6a0*/  LOP3.LUT R41, R13, R52, RZ, 0x3c, !PT ;  /* 0x000000340d297212 */ /* 0x000fe400078e3cff */
[CCC-:B------:R-:W-:Y:S02]  /*4e6b0*/  LOP3.LUT R42, R50.reuse, R31.reuse, R53.reuse, 0x6c, !PT ;  /* 0x0000001f322a7212 */ /* 0x1c0fe400078e6c35 */
[----:B------:R-:W-:Y:S02]  /*4e6c0*/  LOP3.LUT R37, R50, R31, R53, 0x9c, !PT ;  /* 0x0000001f32257212 */ /* 0x000fe400078e9c35 */
[----:B------:R-:W-:Y:S02]  /*4e6d0*/  LOP3.LUT R52, R56, R13, R52, 0xf6, !PT ;  /* 0x0000000d38347212 */ /* 0x000fe400078ef634 */
[----:B------:R-:W-:-:S02]  /*4e6e0*/  LOP3.LUT R50, R48, R53, RZ, 0x3c, !PT ;  /* 0x0000003530327212 */ /* 0x000fc400078e3cff */
[----:B------:R-:W-:Y:S02]  /*4e6f0*/  LOP3.LUT R33, R12, R38, R33, 0x96, !PT ;  /* 0x000000260c217212 */ /* 0x000fe400078e9621 */
[CCC-:B------:R-:W-:Y:S02]  /*4e700*/  LOP3.LUT R53, R56.reuse, R41.reuse, R47.reuse, 0x6c, !PT ;  /* 0x0000002938357212 */ /* 0x1c0fe400078e6c2f */
[----:B------:R-:W-:Y:S02]  /*4e710*/  LOP3.LUT R56, R56, R41, R47, 0x9c, !PT ;  /* 0x0000002938387212 */ /* 0x000fe400078e9c2f */
[----:B------:R-:W-:Y:S02]  /*4e720*/  SHF.L.W.U32.HI R31, R54, 0xd, R54 ;  /* 0x0000000d361f7819 */ /* 0x000fe40000010e36 */
[----:B------:R-:W-:Y:S02]  /*4e730*/  LOP3.LUT R47, R52, R47, RZ, 0x3c, !PT ;  /* 0x0000002f342f7212 */ /* 0x000fe400078e3cff */
[----:B------:R-:W-:-:S02]  /*4e740*/  SHF.L.W.U32.HI R33, R33, 0x1, R33 ;  /* 0x0000000121217819 */ /* 0x000fc40000010e21 */
[----:B------:R-:W-:Y:S01]  /*4e750*/  LOP3.LUT R34, R34, R5, RZ, 0x3c, !PT ;  /* 0x0000000522227212 */ /* 0x000fe200078e3cff */
[----:B------:R-:W-:Y:S01]  /*4e760*/  IMAD.SHL.U32 R52, R31, 0x8, RZ ;  /* 0x000000081f347824 */ /* 0x000fe200078e00ff */
[----:B------:R-:W-:Y:S02]  /*4e770*/  LOP3.LUT R48, R37, R50, RZ, 0x3c, !PT ;  /* 0x0000003225307212 */ /* 0x000fe400078e3cff */
[----:B------:R-:W-:Y:S02]  /*4e780*/  LOP3.LUT R41, RZ, R43, RZ, 0x33, !PT ;  /* 0x0000002bff297212 */ /* 0x000fe400078e33ff */
[----:B------:R-:W-:Y:S02]  /*4e790*/  SHF.L.W.U32.HI R37, R49, 0xd, R49 ;  /* 0x0000000d31257819 */ /* 0x000fe40000010e31 */
[----:B------:R-:W-:Y:S02]  /*4e7a0*/  LOP3.LUT R56, R56, R47, RZ, 0x3c, !PT ;  /* 0x0000002f38387212 */ /* 0x000fe400078e3cff */
[----:B------:R-:W-:Y:S01]  /*4e7b0*/  SHF.L.W.U32.HI R43, R46, 0xd, R46 ;  /* 0x0000000d2e2b7819 */ /* 0x000fe20000010e2e */
[----:B------:R-:W-:Y:S01]  /*4e7c0*/  IMAD.SHL.U32 R55, R33, 0x80, RZ ;  /* 0x0000008021377824 */ /* 0x000fe200078e00ff */
[----:B------:R-:W-:-:S02]  /*4e7d0*/  SHF.L.W.U32.HI R46, R34, 0x3, R34 ;  /* 0x00000003222e7819 */ /* 0x000fc40000010e22 */
[----:B------:R-:W-:Y:S01]  /*4e7e0*/  SHF.L.W.U32.HI R41, R41, 0x7, R41 ;  /* 0x0000000729297819 */ /* 0x000fe20000010e29 */
[----:B------:R-:W-:Y:S01]  /*4e7f0*/  IMAD.SHL.U32 R49, R37, 0x8, RZ ;  /* 0x0000000825317824 */ /* 0x000fe200078e00ff */
[----:B------:R-:W-:Y:S02]  /*4e800*/  SHF.L.W.U32.HI R51, R56, 0x3, R56 ;  /* 0x0000000338337819 */ /* 0x000fe40000010e38 */
[----:B------:R-:W-:Y:S02]  /*4e810*/  LOP3.LUT R52, R46, R35, R52, 0x96, !PT ;  /* 0x000000232e347212 */ /* 0x000fe400078e9634 */
[----:B------:R-:W-:Y:S01]  /*4e820*/  SHF.L.W.U32.HI R35, R30, 0xd, R30 ;  /* 0x0000000d1e237819 */ /* 0x000fe20000010e1e */
[----:B------:R-:W-:Y:S01]  /*4e830*/  IMAD.SHL.U32 R54, R43, 0x8, RZ ;  /* 0x000000082b367824 */ /* 0x000fe200078e00ff */
[----:B------:R-:W-:Y:S02]  /*4e840*/  LOP3.LUT R34, R41, R55, R12, 0x96, !PT ;  /* 0x0000003729227212 */ /* 0x000fe400078e960c */
[----:B------:R-:W-:-:S02]  /*4e850*/  LOP3.LUT R12, R51, R37, R50, 0x96, !PT ;  /* 0x00000025330c7212 */ /* 0x000fc400078e9632 */
[----:B------:R-:W-:Y:S02]  /*4e860*/  LOP3.LUT R45, R45, R44, RZ, 0x3c, !PT ;  /* 0x0000002c2d2d7212 */ /* 0x000fe400078e3cff */
[----:B------:R-:W-:Y:S01]  /*4e870*/  SHF.L.W.U32.HI R48, R48, 0x3, R48 ;  /* 0x0000000330307819 */ /* 0x000fe20000010e30 */
[----:B------:R-:W-:Y:S01]  /*4e880*/  IMAD.SHL.U32 R50, R35, 0x8, RZ ;  /* 0x0000000823327824 */ /* 0x000fe200078e00ff */
[----:B------:R-:W-:Y:S02]  /*4e890*/  LOP3.LUT R32, R51, R32, R49, 0x96, !PT ;  /* 0x0000002033207212 */ /* 0x000fe400078e9631 */
[----:B------:R-:W-:Y:S02]  /*4e8a0*/  SHF.L.W.U32.HI R12, R12, 0x1, R12 ;  /* 0x000000010c0c7819 */ /* 0x000fe40000010e0c */
[----:B------:R-:W-:Y:S02]  /*4e8b0*/  SHF.L.W.U32.HI R49, R45, 0x3, R45 ;  /* 0x000000032d317819 */ /* 0x000fe40000010e2d */
[----:B------:R-:W-:-:S02]  /*4e8c0*/  LOP3.LUT R53, R48, R53, R54, 0x96, !PT ;  /* 0x0000003530357212 */ /* 0x000fc400078e9636 */
[----:B------:R-:W-:Y:S02]  /*4e8d0*/  LOP3.LUT R32, RZ, R32, RZ, 0x33, !PT ;  /* 0x00000020ff207212 */ /* 0x000fe400078e33ff */
[----:B------:R-:W-:Y:S01]  /*4e8e0*/  LOP3.LUT R54, R48, R43, R44, 0x96, !PT ;  /* 0x0000002b30367212 */ /* 0x000fe200078e962c */
[----:B------:R-:W-:Y:S01]  /*4e8f0*/  IMAD.SHL.U32 R30, R12, 0x80, RZ ;  /* 0x000000800c1e7824 */ /* 0x000fe200078e00ff */
[----:B------:R-:W-:Y:S02]  /*4e900*/  LOP3.LUT R44, R49, R42, R50, 0x96, !PT ;  /* 0x0000002a312c7212 */ /* 0x000fe400078e9632 */
[----:B------:R-:W-:Y:S02]  /*4e910*/  SHF.L.W.U32.HI R50, R13, 0xd, R13 ;  /* 0x0000000d0d327819 */ /* 0x000fe40000010e0d */
[----:B------:R-:W-:Y:S02]  /*4e920*/  SHF.L.W.U32.HI R32, R32, 0x7, R32 ;  /* 0x0000000720207819 */ /* 0x000fe40000010e20 */
[----:B------:R-:W-:-:S02]  /*4e930*/  SHF.L.W.U32.HI R54, R54, 0x1, R54 ;  /* 0x0000000136367819 */ /* 0x000fc40000010e36 */
[----:B------:R-:W-:Y:S01]  /*4e940*/  LOP3.LUT R53, RZ, R53, RZ, 0x33, !PT ;  /* 0x00000035ff357212 */ /* 0x000fe200078e33ff */
[----:B------:R-:W-:Y:S01]  /*4e950*/  IMAD.SHL.U32 R56, R50, 0x8, RZ ;  /* 0x0000000832387824 */ /* 0x000fe200078e00ff */
[----:B------:R-:W-:Y:S01]  /*4e960*/  LOP3.LUT R42, R32, R30, R51, 0x96, !PT ;  /* 0x0000001e202a7212 */ /* 0x000fe200078e9633 */
[----:B------:R-:W-:Y:S01]  /*4e970*/  IMAD.SHL.U32 R30, R54, 0x80, RZ ;  /* 0x00000080361e7824 */ /* 0x000fe200078e00ff */
[----:B------:R-:W-:Y:S02]  /*4e980*/  SHF.L.W.U32.HI R51, R39, 0x3, R39 ;  /* 0x0000000327337819 */ /* 0x000fe40000010e27 */
[----:B------:R-:W-:Y:S02]  /*4e990*/  SHF.L.W.U32.HI R13, R53, 0x7, R53 ;  /* 0x00000007350d7819 */ /* 0x000fe40000010e35 */
[----:B------:R-:W-:Y:S02]  /*4e9a0*/  LOP3.LUT R47, R46, R31, R47, 0x96, !PT ;  /* 0x0000001f2e2f7212 */ /* 0x000fe400078e962f */
[----:B------:R-:W-:-:S02]  /*4e9b0*/  LOP3.LUT R39, R49, R35, R24, 0x96, !PT ;  /* 0x0000002331277212 */ /* 0x000fc400078e9618 */
[----:B------:R-:W-:Y:S02]  /*4e9c0*/  LOP3.LUT R24, R51, R25, R56, 0x96, !PT ;  /* 0x0000001933187212 */ /* 0x000fe400078e9638 */
[----:B------:R-:W-:Y:S02]  /*4e9d0*/  LOP3.LUT R25, R13, R30, R48, 0x96, !PT ;  /* 0x0000001e0d197212 */ /* 0x000fe400078e9630 */
[----:B------:R-:W-:Y:S02]  /*4e9e0*/  SHF.L.W.U32.HI R48, R47, 0x1, R47 ;  /* 0x000000012f307819 */ /* 0x000fe40000010e2f */
[----:B------:R-:W-:Y:S02]  /*4e9f0*/  LOP3.LUT R52, RZ, R52, RZ, 0x33, !PT ;  /* 0x00000034ff347212 */ /* 0x000fe400078e33ff */
[----:B------:R-:W-:Y:S01]  /*4ea00*/  SHF.L.W.U32.HI R30, R39, 0x1, R39 ;  /* 0x00000001271e7819 */ /* 0x000fe20000010e27 */
[----:B------:R-:W-:Y:S01]  /*4ea10*/  IMAD.SHL.U32 R39, R48, 0x80, RZ ;  /* 0x0000008030277824 */ /* 0x000fe200078e00ff */
[----:B------:R-:W-:-:S02]  /*4ea20*/  LOP3.LUT R45, RZ, R44, RZ, 0x33, !PT ;  /* 0x0000002cff2d7212 */ /* 0x000fc400078e33ff */
[----:B------:R-:W-:Y:S02]  /*4ea30*/  SHF.L.W.U32.HI R44, R52, 0x7, R52 ;  /* 0x00000007342c7819 */ /* 0x000fe40000010e34 */
[----:B------:R-:W-:Y:S02]  /*4ea40*/  LOP3.LUT R40, R7, R11, R40, 0x96, !PT ;  /* 0x0000000b07287212 */ /* 0x000fe400078e9628 */
[----:B------:R-:W-:Y:S02]  /*4ea50*/  LOP3.LUT R39, R44, R39, R46, 0x96, !PT ;  /* 0x000000272c277212 */ /* 0x000fe400078e962e */
[----:B------:R-:W-:Y:S02]  /*4ea60*/  LOP3.LUT R46, R51, R50, R5, 0x96, !PT ;  /* 0x00000032332e7212 */ /* 0x000fe400078e9605 */
[----:B------:R-:W-:Y:S01]  /*4ea70*/  LOP3.LUT R24, RZ, R24, RZ, 0x33, !PT ;  /* 0x00000018ff187212 */ /* 0x000fe200078e33ff */
[----:B------:R-:W-:Y:S01]  /*4ea80*/  IMAD.SHL.U32 R56, R30, 0x80, RZ ;  /* 0x000000801e387824 */ /* 0x000fe200078e00ff */
[----:B------:R-:W-:-:S02]  /*4ea90*/  LOP3.LUT R47, R13, R54, R43, 0x96, !PT ;  /* 0x000000360d2f7212 */ /* 0x000fc400078e962b */
[----:B------:R-:W-:Y:S02]  /*4eaa0*/  SHF.L.W.U32.HI R45, R45, 0x7, R45 ;  /* 0x000000072d2d7819 */ /* 0x000fe40000010e2d */
[----:B------:R-:W-:Y:S02]  /*4eab0*/  SHF.L.W.U32.HI R43, R54, 0xd, R54 ;  /* 0x0000000d362b7819 */ /* 0x000fe40000010e36 */
[----:B------:R-:W-:Y:S02]  /*4eac0*/  SHF.L.W.U32.HI R52, R40, 0x5, R40 ;  /* 0x0000000528347819 */ /* 0x000fe40000010e28 */
        /* <DEDUP_REMOVED lines=9> */
[----:B------:R-:W-:Y:S01]  /*4eb60*/  SHF.L.W.U32.HI R54, R35, 0x5, R35 ;  /* 0x0000000523367819 */ /* 0x000fe20000010e23 */
[----:B------:R-:W-:Y:S01]  /*4eb70*/  IMAD.SHL.U32 R35, R53, 0x80, RZ ;  /* 0x0000008035237824 */ /* 0x000fe200078e00ff */
[----:B------:R-:W-:-:S02]  /*4eb80*/  LOP3.LUT R53, R50, R49, R11, 0x96, !PT ;  /* 0x0000003132357212 */ /* 0x000fc400078e960b */
[----:B------:R-:W-:Y:S01]  /*4eb90*/  SHF.L.W.U32.HI R47, R52, 0x3, R52 ;  /* 0x00000003342f7819 */ /* 0x000fe20000010e34 */
[----:B------:R-:W-:Y:S01]  /*4eba0*/  IMAD.SHL.U32 R52, R46, 0x8, RZ ;  /* 0x000000082e347824 */ /* 0x000fe200078e00ff */
[C---:B------:R-:W-:Y:S02]  /*4ebb0*/  LOP3.LUT R11, R41.reuse, R33, R38, 0x96, !PT ;  /* 0x00000021290b7212 */ /* 0x040fe400078e9626 */
        /* <DEDUP_REMOVED lines=38> */
[----:B0-----:R-:W-:Y:S02]  /*4ee20*/  LOP3.LUT R47, R26, UR9, RZ, 0x3c, !PT ;  /* 0x000000091a2f7c12 */ /* 0x001fe4000f8e3cff */
[----:B------:R-:W-:-:S02]  /*4ee30*/  LOP3.LUT R50, R51, R54, R50, 0x96, !PT ;  /* 0x0000003633327212 */ /* 0x000fc400078e9632 */
[----:B------:R-:W-:Y:S02]  /*4ee40*/  LOP3.LUT R26, R33, UR11, RZ, 0x3c, !PT ;  /* 0x0000000b211a7c12 */ /* 0x000fe4000f8e3cff */
[----:B------:R-:W-:Y:S02]  /*4ee50*/  SHF.L.W.U32.HI R23, R23, 0x5, R23 ;  /* 0x0000000517177819 */ /* 0x000fe40000010e17 */
[----:B------:R-:W-:Y:S02]  /*4ee60*/  SHF.L.W.U32.HI R36, R36, 0x16, R36 ;  /* 0x0000001624247819 */ /* 0x000fe40000010e24 */
[----:B------:R-:W-:Y:S02]  /*4ee70*/  SHF.L.W.U32.HI R39, R39, 0x16, R39 ;  /* 0x0000001627277819 */ /* 0x000fe40000010e27 */
[----:B---3--:R-:W-:Y:S02]  /*4ee80*/  LOP3.LUT R57, R57, UR15, RZ, 0x3c, !PT ;  /* 0x0000000f39397c12 */ /* 0x008fe4000f8e3cff */
[----:B--2---:R-:W-:-:S02]  /*4ee90*/  LOP3.LUT R33, R48, UR7, RZ, 0x3c, !PT ;  /* 0x0000000730217c12 */ /* 0x004fc4000f8e3cff */
[----:B-1----:R-:W-:Y:S02]  /*4eea0*/  LOP3.LUT R52, R53, UR23, RZ, 0x3c, !PT ;  /* 0x0000001735347c12 */ /* 0x002fe4000f8e3cff */
[----:B------:R-:W-:Y:S02]  /*4eeb0*/  LOP3.LUT R34, R55, R41, R34, 0x96, !PT ;  /* 0x0000002937227212 */ /* 0x000fe400078e9622 */
[----:B------:R-:W-:Y:S02]  /*4eec0*/  LOP3.LUT R45, R48, R31, R46, 0x96, !PT ;  /* 0x0000001f302d7212 */ /* 0x000fe400078e962e */
[----:B------:R-:W-:Y:S02]  /*4eed0*/  SHF.L.W.U32.HI R41, R11, 0x5, R11 ;  /* 0x000000050b297819 */ /* 0x000fe40000010e0b */
[----:B------:R-:W-:Y:S02]  /*4eee0*/  SHF.L.W.U32.HI R48, R50, 0x16, R50 ;  /* 0x0000001632307819 */ /* 0x000fe40000010e32 */
[----:B------:R-:W-:-:S02]  /*4eef0*/  LOP3.LUT R36, R36, UR20, RZ, 0x3c, !PT ;  /* 0x0000001424247c12 */ /* 0x000fc4000f8e3cff */
[----:B------:R-:W-:Y:S02]  /*4ef00*/  LOP3.LUT R11, R23, UR4, RZ, 0x3c, !PT ;  /* 0x00000004170b7c12 */ /* 0x000fe4000f8e3cff */
[----:B------:R-:W-:Y:S02]  /*4ef10*/  LOP3.LUT R54, R39, UR12, RZ, 0x3c, !PT ;  /* 0x0000000c27367c12 */ /* 0x000fe4000f8e3cff */
[--C-:B------:R-:W-:Y:S02]  /*4ef20*/  LOP3.LUT R10, R52, R57, R33.reuse, 0x78, !PT ;  /* 0x00000039340a7212 */ /* 0x100fe400078e7821 */
[----:B------:R-:W-:Y:S02]  /*4ef30*/  LOP3.LUT R48, R48, UR8, RZ, 0x3c, !PT ;  /* 0x0000000830307c12 */ /* 0x000fe4000f8e3cff */
[----:B------:R-:W-:Y:S02]  /*4ef40*/  LOP3.LUT R53, R26, R52, R33, 0x1e, !PT ;  /* 0x000000341a357212 */ /* 0x000fe400078e1e21 */
[----:B------:R-:W-:-:S02]  /*4ef50*/  LOP3.LUT R23, R36, R54, R11, 0x78, !PT ;  /* 0x0000003624177212 */ /* 0x000fc400078e780b */
[----:B------:R-:W-:Y:S02]  /*4ef60*/  LOP3.LUT R26, R10, R57, R26, 0x96, !PT ;  /* 0x000000390a1a7212 */ /* 0x000fe400078e961a */
[----:B------:R-:W-:Y:S02]  /*4ef70*/  LOP3.LUT R52, R40, UR22, RZ, 0x3c, !PT ;  /* 0x0000001628347c12 */ /* 0x000fe4000f8e3cff */
[----:B------:R-:W-:Y:S02]  /*4ef80*/  SHF.L.W.U32.HI R40, R0, 0x16, R0 ;  /* 0x0000001600287819 */ /* 0x000fe40000010e00 */
[----:B------:R-:W-:Y:S02]  /*4ef90*/  LOP3.LUT R50, R55, R42, R37, 0x96, !PT ;  /* 0x0000002a37327212 */ /* 0x000fe400078e9625 */
[----:B------:R-:W-:Y:S02]  /*4efa0*/  LOP3.LUT R41, R41, UR6, RZ, 0x3c, !PT ;  /* 0x0000000629297c12 */ /* 0x000fe4000f8e3cff */
[----:B------:R-:W-:-:S02]  /*4efb0*/  LOP3.LUT R55, R55, UR14, RZ, 0x3c, !PT ;  /* 0x0000000e37377c12 */ /* 0x000fc4000f8e3cff */
[----:B------:R-:W-:Y:S02]  /*4efc0*/  LOP3.LUT R36, R48, R36, R11, 0x1e, !PT ;  /* 0x0000002430247212 */ /* 0x000fe400078e1e0b */
[----:B------:R-:W-:Y:S02]  /*4efd0*/  LOP3.LUT R0, R23, R54, R48, 0x96, !PT ;  /* 0x0000003617007212 */ /* 0x000fe400078e9630 */
[----:B------:R-:W-:Y:S02]  /*4efe0*/  LOP3.LUT R48, R26, R33, RZ, 0x3c, !PT ;  /* 0x000000211a307212 */ /* 0x000fe400078e3cff */
[C---:B------:R-:W-:Y:S01]  /*4eff0*/  LOP3.LUT R46, R51.reuse, UR10, RZ, 0x3c, !PT ;  /* 0x0000000a332e7c12 */ /* 0x040fe2000f8e3cff */
[----:B------:R-:W0:Y:S01]  /*4f000*/  LDCU.128 UR8, c[0x3][0x40] ;  /* 0x00c00800ff0877ac */ /* 0x000e220008000c00 */
[----:B------:R-:W-:Y:S02]  /*4f010*/  LOP3.LUT R43, R51, R38, R43, 0x96, !PT ;  /* 0x00000026332b7212 */ /* 0x000fe400078e962b */
[----:B------:R-:W-:-:S02]  /*4f020*/  LOP3.LUT R37, R52, R55, R41, 0x78, !PT ;  /* 0x0000003734257212 */ /* 0x000fc400078e7829 */
[C---:B------:R-:W-:Y:S02]  /*4f030*/  LOP3.LUT R39, R53.reuse, R26, R33, 0xf6, !PT ;  /* 0x0000001a35277212 */ /* 0x040fe400078ef621 */
[CC--:B------:R-:W-:Y:S02]  /*4f040*/  LOP3.LUT R51, R53.reuse, R48.reuse, R10, 0x6c, !PT ;  /* 0x0000003035337212 */ /* 0x0c0fe400078e6c0a */
[----:B------:R-:W-:Y:S02]  /*4f050*/  SHF.L.W.U32.HI R34, R34, 0x16, R34 ;  /* 0x0000001622227819 */ /* 0x000fe40000010e22 */
[----:B------:R-:W-:Y:S02]  /*4f060*/  LOP3.LUT R48, R53, R48, R10, 0x9c, !PT ;  /* 0x0000003035307212 */ /* 0x000fe400078e9c0a */
[----:B------:R-:W-:Y:S02]  /*4f070*/  LOP3.LUT R52, R46, R52, R41, 0x1e, !PT ;  /* 0x000000342e347212 */ /* 0x000fe400078e1e29 */
[----:B------:R-:W-:-:S02]  /*4f080*/  LOP3.LUT R53, R0, R11, RZ, 0x3c, !PT ;  /* 0x0000000b00357212 */ /* 0x000fc400078e3cff */
[----:B------:R-:W-:Y:S02]  /*4f090*/  LOP3.LUT R46, R37, R55, R46, 0x96, !PT ;  /* 0x00000037252e7212 */ /* 0x000fe400078e962e */
[----:B------:R-:W-:Y:S02]  /*4f0a0*/  LOP3.LUT R44, R44, UR21, RZ, 0x3c, !PT ;  /* 0x000000152c2c7c12 */ /* 0x000fe4000f8e3cff */
[----:B------:R-:W-:Y:S01]  /*4f0b0*/  LOP3.LUT R40, R40, UR5, RZ, 0x3c, !PT ;  /* 0x0000000528287c12 */ /* 0x000fe2000f8e3cff */
[----:B------:R-:W1:Y:S01]  /*4f0c0*/  LDCU.128 UR4, c[0x3][0x20] ;  /* 0x00c00400ff0477ac */ /* 0x000e620008000c00 */
[----:B------:R-:W-:Y:S02]  /*4f0d0*/  LOP3.LUT R39, R39, R10, RZ, 0x3c, !PT ;  /* 0x0000000a27277212 */ /* 0x000fe400078e3cff */
[----:B------:R-:W-:Y:S01]  /*4f0e0*/  LOP3.LUT R55, R34, UR13, RZ, 0x3c, !PT ;  /* 0x0000000d22377c12 */ /* 0x000fe2000f8e3cff */
[----:B------:R-:W2:Y:S01]  /*4f0f0*/  LDCU.128 UR12, c[0x3][0x60] ;  /* 0x00c00c00ff0c77ac */ /* 0x000ea20008000c00 */
[----:B------:R-:W-:-:S02]  /*4f100*/  LOP3.LUT R10, R36, R0, R11, 0xf6, !PT ;  /* 0x00000000240a7212 */ /* 0x000fc400078ef60b */
[CCC-:B------:R-:W-:Y:S02]  /*4f110*/  LOP3.LUT R33, R36.reuse, R53.reuse, R23.reuse, 0x6c, !PT ;  /* 0x0000003524217212 */ /* 0x1c0fe400078e6c17 */
[----:B------:R-:W-:Y:S02]  /*4f120*/  LOP3.LUT R36, R36, R53, R23, 0x9c, !PT ;  /* 0x0000003524247212 */ /* 0x000fe400078e9c17 */
[--C-:B------:R-:W-:Y:S02]  /*4f130*/  LOP3.LUT R54, R44, R55, R40.reuse, 0x78, !PT ;  /* 0x000000372c367212 */ /* 0x100fe400078e7828 */
[----:B------:R-:W-:Y:S02]  /*4f140*/  LOP3.LUT R53, R47, R44, R40, 0x1e, !PT ;  /* 0x0000002c2f357212 */ /* 0x000fe400078e1e28 */
[----:B------:R-:W-:Y:S02]  /*4f150*/  LOP3.LUT R44, R46, R41, RZ, 0x3c, !PT ;  /* 0x000000292e2c7212 */ /* 0x000fe400078e3cff */
[----:B------:R-:W-:-:S02]  /*4f160*/  LOP3.LUT R23, R10, R23, RZ, 0x3c, !PT ;  /* 0x000000170a177212 */ /* 0x000fc400078e3cff */
[----:B------:R-:W-:Y:S01]  /*4f170*/  LOP3.LUT R56, R52, R46, R41, 0xf6, !PT ;  /* 0x0000002e34387212 */ /* 0x000fe200078ef629 */
[----:B------:R-:W3:Y:S01]  /*4f180*/  LDC.64 R10, c[0x3][RZ] ;  /* 0x00c00000ff0a7b82 */ /* 0x000ee20000000a00 */
[----:B------:R-:W-:Y:S02]  /*4f190*/  LOP3.LUT R47, R54, R55, R47, 0x96, !PT ;  /* 0x00000037362f7212 */ /* 0x000fe400078e962f */
[CCC-:B------:R-:W-:Y:S02]  /*4f1a0*/  LOP3.LUT R34, R52.reuse, R44.reuse, R37.reuse, 0x6c, !PT ;  /* 0x0000002c34227212 */ /* 0x1c0fe400078e6c25 */
[----:B------:R-:W-:Y:S02]  /*4f1b0*/  LOP3.LUT R52, R52, R44, R37, 0x9c, !PT ;  /* 0x0000002c34347212 */ /* 0x000fe400078e9c25 */
[----:B------:R-:W-:Y:S02]  /*4f1c0*/  LOP3.LUT R41, R56, R37, RZ, 0x3c, !PT ;  /* 0x0000002538297212 */ /* 0x000fe400078e3cff */
[----:B------:R-:W-:-:S02]  /*4f1d0*/  LOP3.LUT R44, R47, R40, RZ, 0x3c, !PT ;  /* 0x000000282f2c7212 */ /* 0x000fc400078e3cff */
[----:B------:R-:W-:Y:S02]  /*4f1e0*/  SHF.L.W.U32.HI R0, R0, 0xd, R0 ;  /* 0x0000000d00007819 */ /* 0x000fe40000010e00 */
[----:B------:R-:W-:Y:S02]  /*4f1f0*/  LOP3.LUT R52, R52, R41, RZ, 0x3c, !PT ;  /* 0x0000002934347212 */ /* 0x000fe400078e3cff */
[C---:B------:R-:W-:Y:S02]  /*4f200*/  LOP3.LUT R55, R53.reuse, R47, R40, 0xf6, !PT ;  /* 0x0000002f35377212 */ /* 0x040fe400078ef628 */
[CCC-:B------:R-:W-:Y:S02]  /*4f210*/  LOP3.LUT R37, R53.reuse, R44.reuse, R54.reuse, 0x6c, !PT ;  /* 0x0000002c35257212 */ /* 0x1c0fe400078e6c36 */
[----:B------:R-:W-:Y:S01]  /*4f220*/  LOP3.LUT R40, R53, R44, R54, 0x9c, !PT ;  /* 0x0000002c35287212 */ /* 0x000fe200078e9c36 */
[----:B------:R-:W-:Y:S01]  /*4f230*/  IMAD.SHL.U32 R53, R0, 0x8, RZ ;  /* 0x0000000800357824 */ /* 0x000fe200078e00ff */
[----:B------:R-:W-:-:S02]  /*4f240*/  SHF.L.W.U32.HI R44, R52, 0x3, R52 ;  /* 0x00000003342c7819 */ /* 0x000fc40000010e34 */
[----:B------:R-:W-:Y:S02]  /*4f250*/  SHF.L.W.U32.HI R52, R35, 0x5, R35 ;  /* 0x0000000523347819 */ /* 0x000fe40000010e23 */
[----:B------:R-:W-:Y:S02]  /*4f260*/  SHF.L.W.U32.HI R5, R5, 0x16, R5 ;  /* 0x0000001605057819 */ /* 0x000fe40000010e05 */
[----:B------:R-:W-:Y:S02]  /*4f270*/  LOP3.LUT R35, R55, R54, RZ, 0x3c, !PT ;  /* 0x0000003637237212 */ /* 0x000fe400078e3cff */
[----:B------:R-:W-:Y:S02]  /*4f280*/  SHF.L.W.U32.HI R54, R43, 0x5, R43 ;  /* 0x000000052b367819 */ /* 0x000fe40000010e2b */
[----:B0-----:R-:W-:Y:S02]  /*4f290*/  LOP3.LUT R43, R5, UR9, RZ, 0x3c, !PT ;  /* 0x00000009052b7c12 */ /* 0x001fe4000f8e3cff */
[----:B------:R-:W-:-:S02]  /*4f2a0*/  LOP3.LUT R51, R44, R51, R53, 0x96, !PT ;  /* 0x000000332c337212 */ /* 0x000fc400078e9635 */
[----:B------:R-:W-:Y:S02]  /*4f2b0*/  LOP3.LUT R5, R44, R0, R35, 0x96, !PT ;  /* 0x000000002c057212 */ /* 0x000fe400078e9623 */
[----:B------:R-:W-:Y:S02]  /*4f2c0*/  SHF.L.W.U32.HI R45, R45, 0x5, R45 ;  /* 0x000000052d2d7819 */ /* 0x000fe40000010e2d */
[----:B------:R-:W-:Y:S02]  /*4f2d0*/  SHF.L.W.U32.HI R49, R49, 0x5, R49 ;  /* 0x0000000531317819 */ /* 0x000fe40000010e31 */
[----:B------:R-:W-:Y:S02]  /*4f2e0*/  SHF.L.W.U32.HI R50, R50, 0x5, R50 ;  /* 0x0000000532327819 */ /* 0x000fe40000010e32 */
[----:B------:R-:W-:Y:S02]  /*4f2f0*/  LOP3.LUT R51, RZ, R51, RZ, 0x33, !PT ;  /* 0x00000033ff337212 */ /* 0x000fe400078e33ff */
[----:B------:R-:W-:-:S02]  /*4f300*/  SHF.L.W.U32.HI R5, R5, 0x1, R5 ;  /* 0x0000000105057819 */ /* 0x000fc40000010e05 */
[----:B---3--:R-:W-:Y:S02]  /*4f310*/  LOP3.LUT R52, R52, 0x3, R11, 0x96, !PT ;  /* 0x0000000334347812 */ /* 0x008fe400078e960b */
[----:B------:R-:W-:Y:S02]  /*4f320*/  LOP3.LUT R10, R45, R10, RZ, 0x3c, !PT ;  /* 0x0000000a2d0a7212 */ /* 0x000fe400078e3cff */
[----:B------:R-:W-:Y:S02]  /*4f330*/  LOP3.LUT R40, R40, R35, RZ, 0x3c, !PT ;  /* 0x0000002328287212 */ /* 0x000fe400078e3cff */
[----:B--2---:R-:W-:Y:S02]  /*4f340*/  LOP3.LUT R11, R7, UR12, RZ, 0x3c, !PT ;  /* 0x0000000c070b7c12 */ /* 0x004fe4000f8e3cff */
[----:B------:R-:W-:Y:S02]  /*4f350*/  LOP3.LUT R45, R49, UR13, RZ, 0x3c, !PT ;  /* 0x0000000d312d7c12 */ /* 0x000fe4000f8e3cff */
[----:B------:R-:W-:-:S02]  /*4f360*/  LOP3.LUT R50, R50, UR8, RZ, 0x3c, !PT ;  /* 0x0000000832327c12 */ /* 0x000fc4000f8e3cff */
[----:B------:R-:W-:Y:S01]  /*4f370*/  SHF.L.W.U32.HI R35, R51, 0x7, R51 ;  /* 0x0000000733237819 */ /* 0x000fe20000010e33 */
[----:B------:R-:W-:Y:S01]  /*4f380*/  IMAD.SHL.U32 R51, R5, 0x80, RZ ;  /* 0x0000008005337824 */ /* 0x000fe200078e00ff */
[----:B-1----:R-:W-:Y:S02]  /*4f390*/  LOP3.LUT R54, R54, UR5, RZ, 0x3c, !PT ;  /* 0x0000000536367c12 */ /* 0x002fe4000f8e3cff */
[----:B------:R-:W-:Y:S02]  /*4f3a0*/  LOP3.LUT R7, R45, R43, R52, 0x78, !PT ;  /* 0x0000002b2d077212 */ /* 0x000fe400078e7834 */
[----:B------:R-:W-:Y:S02]  /*4f3b0*/  LOP3.LUT R49, R30, UR4, RZ, 0x3c, !PT ;  /* 0x000000041e317c12 */ /* 0x000fe4000f8e3cff */
[----:B------:R-:W-:Y:S02]  /*4f3c0*/  LOP3.LUT R56, R11, R50, R10, 0x78, !PT ;  /* 0x000000320b387212 */ /* 0x000fe400078e780a */
[----:B------:R-:W-:-:S02]  /*4f3d0*/  LOP3.LUT R30, R35, R51, R44, 0x96, !PT ;  /* 0x00000033231e7212 */ /* 0x000fc400078e962c */
[----:B------:R-:W-:Y:S02]  /*4f3e0*/  LOP3.LUT R44, R54, R45, R52, 0x1e, !PT ;  /* 0x0000002d362c7212 */ /* 0x000fe400078e1e34 */
[----:B------:R-:W-:Y:S02]  /*4f3f0*/  LOP3.LUT R43, R7, R43, R54, 0x96, !PT ;  /* 0x0000002b072b7212 */ /* 0x000fe400078e9636 */
[----:B------:R-:W-:Y:S02]  /*4f400*/  LOP3.LUT R45, R56, R50, R49, 0x96, !PT ;  /* 0x00000032382d7212 */ /* 0x000fe400078e9631 */
[----:B------:R-:W-:Y:S02]  /*4f410*/  LOP3.LUT R50, R43, R52, RZ, 0x3c, !PT ;  /* 0x000000342b327212 */ /* 0x000fe400078e3cff */
[----:B------:R-:W-:Y:S02]  /*4f420*/  LOP3.LUT R11, R49, R11, R10, 0x1e, !PT ;  /* 0x0000000b310b7212 */ /* 0x000fe400078e1e0a */
[----:B------:R-:W-:-:S02]  /*4f430*/  LOP3.LUT R55, R45, R10, RZ, 0x3c, !PT ;  /* 0x0000000a2d377212 */ /* 0x000fc400078e3cff */
[C---:B------:R-:W-:Y:S02]  /*4f440*/  LOP3.LUT R52, R44.reuse, R43, R52, 0xf6, !PT ;  /* 0x0000002b2c347212 */ /* 0x040fe400078ef634 */
[CCC-:B------:R-:W-:Y:S02]  /*4f450*/  LOP3.LUT R49, R44.reuse, R50.reuse, R7.reuse, 0x6c, !PT ;  /* 0x000000322c317212 */ /* 0x1c0fe400078e6c07 */
[C---:B------:R-:W-:Y:S02]  /*4f460*/  LOP3.LUT R54, R11.reuse, R55, R56, 0x6c, !PT ;  /* 0x000000370b367212 */ /* 0x040fe400078e6c38 */
[----:B------:R-:W-:Y:S02]  /*4f470*/  LOP3.LUT R44, R44, R50, R7, 0x9c, !PT ;  /* 0x000000322c2c7212 */ /* 0x000fe400078e9c07 */
[C---:B------:R-:W-:Y:S02]  /*4f480*/  LOP3.LUT R57, R11.reuse, R45, R10, 0xf6, !PT ;  /* 0x0000002d0b397212 */ /* 0x040fe400078ef60a */
[----:B------:R-:W-:-:S02]  /*4f490*/  LOP3.LUT R55, R11, R55, R56, 0x9c, !PT ;  /* 0x000000370b377212 */ /* 0x000fc400078e9c38 */
[----:B------:R-:W0:Y:S01]  /*4f4a0*/  LDC.64 R10, c[0x3][0x8] ;  /* 0x00c00200ff0a7b82 */ /* 0x000e220000000a00 */
[----:B------:R-:W-:Y:S02]  /*4f4b0*/  LOP3.LUT R50, R38, UR7, RZ, 0x3c, !PT ;  /* 0x0000000726327c12 */ /* 0x000fe4000f8e3cff */
[----:B------:R-:W-:Y:S02]  /*4f4c0*/  SHF.L.W.U32.HI R38, R47, 0xd, R47 ;  /* 0x0000000d2f267819 */ /* 0x000fe40000010e2f */
[----:B------:R-:W-:Y:S02]  /*4f4d0*/  LOP3.LUT R48, R48, R39, RZ, 0x3c, !PT ;  /* 0x0000002730307212 */ /* 0x000fe400078e3cff */
[----:B------:R-:W-:Y:S02]  /*4f4e0*/  LOP3.LUT R53, R42, UR11, RZ, 0x3c, !PT ;  /* 0x0000000b2a357c12 */ /* 0x000fe4000f8e3cff */
[----:B------:R-:W-:Y:S01]  /*4f4f0*/  LOP3.LUT R47, R13, UR15, RZ, 0x3c, !PT ;  /* 0x0000000f0d2f7c12 */ /* 0x000fe2000f8e3cff */
[----:B------:R-:W-:Y:S01]  /*4f500*/  IMAD.SHL.U32 R13, R38, 0x8, RZ ;  /* 0x00000008260d7824 */ /* 0x000fe200078e00ff */
[----:B------:R-:W-:-:S02]  /*4f510*/  LOP3.LUT R42, R57, R56, RZ, 0x3c, !PT ;  /* 0x00000038392a7212 */ /* 0x000fc400078e3cff */
[----:B------:R-:W-:Y:S02]  /*4f520*/  SHF.L.W.U32.HI R56, R48, 0x3, R48 ;  /* 0x0000000330387819 */ /* 0x000fe40000010e30 */
[----:B------:R-:W-:Y:S02]  /*4f530*/  LOP3.LUT R48, R32, UR14, RZ, 0x3c, !PT ;  /* 0x0000000e20307c12 */ /* 0x000fe4000f8e3cff */
[----:B------:R-:W-:Y:S02]  /*4f540*/  SHF.L.W.U32.HI R32, R46, 0xd, R46 ;  /* 0x0000000d2e207819 */ /* 0x000fe40000010e2e */
[----:B------:R-:W-:Y:S02]  /*4f550*/  LOP3.LUT R13, R56, R54, R13, 0x96, !PT ;  /* 0x00000036380d7212 */ /* 0x000fe400078e960d */
[----:B------:R-:W-:Y:S01]  /*4f560*/  LOP3.LUT R55, R55, R42, RZ, 0x3c, !PT ;  /* 0x0000002a37377212 */ /* 0x000fe200078e3cff */
[----:B------:R-:W-:Y:S01]  /*4f570*/  IMAD.SHL.U32 R54, R32, 0x8, RZ ;  /* 0x0000000820367824 */ /* 0x000fe200078e00ff */
[----:B------:R-:W-:-:S02]  /*4f580*/  SHF.L.W.U32.HI R51, R25, 0x16, R25 ;  /* 0x0000001619337819 */ /* 0x000fc40000010e19 */
[----:B------:R-:W-:Y:S02]  /*4f590*/  LOP3.LUT R25, R56, R38, R41, 0x96, !PT ;  /* 0x0000002638197212 */ /* 0x000fe400078e9629 */
[----:B------:R-:W-:Y:S02]  /*4f5a0*/  LOP3.LUT R46, RZ, R13, RZ, 0x33, !PT ;  /* 0x0000000dff2e7212 */ /* 0x000fe400078e33ff */
[----:B------:R-:W-:Y:S02]  /*4f5b0*/  SHF.L.W.U32.HI R41, R55, 0x3, R55 ;  /* 0x0000000337297819 */ /* 0x000fe40000010e37 */
[----:B------:R-:W-:Y:S02]  /*4f5c0*/  LOP3.LUT R13, R52, R7, RZ, 0x3c, !PT ;  /* 0x00000007340d7212 */ /* 0x000fe400078e3cff */
[----:B------:R-:W-:Y:S02]  /*4f5d0*/  SHF.L.W.U32.HI R7, R46, 0x7, R46 ;  /* 0x000000072e077819 */ /* 0x000fe40000010e2e */
[----:B------:R-:W-:-:S02]  /*4f5e0*/  LOP3.LUT R46, R41, R49, R54, 0x96, !PT ;  /* 0x00000031292e7212 */ /* 0x000fc400078e9636 */
[----:B------:R-:W-:Y:S02]  /*4f5f0*/  SHF.L.W.U32.HI R25, R25, 0x1, R25 ;  /* 0x0000000119197819 */ /* 0x000fe40000010e19 */
[----:B------:R-:W-:Y:S02]  /*4f600*/  SHF.L.W.U32.HI R54, R24, 0x5, R24 ;  /* 0x0000000518367819 */ /* 0x000fe40000010e18 */
[----:B------:R-:W-:Y:S02]  /*4f610*/  LOP3.LUT R51, R51, UR10, RZ, 0x3c, !PT ;  /* 0x0000000a33337c12 */ /* 0x000fe4000f8e3cff */
[----:B0-----:R-:W-:Y:S01]  /*4f620*/  LOP3.LUT R49, R31, R10, RZ, 0x3c, !PT ;  /* 0x0000000a1f317212 */ /* 0x001fe200078e3cff */
[----:B------:R-:W-:Y:S01]  /*4f630*/  IMAD.SHL.U32 R52, R25, 0x80, RZ ;  /* 0x0000008019347824 */ /* 0x000fe200078e00ff */
[----:B------:R-:W-:Y:S02]  /*4f640*/  LOP3.LUT R39, R41, R32, R39, 0x96, !PT ;  /* 0x0000002029277212 */ /* 0x000fe400078e9627 */
[----:B------:R-:W-:-:S02]  /*4f650*/  LOP3.LUT R54, R54, R11, RZ, 0x3c, !PT ;  /* 0x0000000b36367212 */ /* 0x000fc400078e3cff */
[----:B------:R-:W-:Y:S01]  /*4f660*/  LOP3.LUT R12, R12, UR6, RZ, 0x3c, !PT ;  /* 0x000000060c0c7c12 */ /* 0x000fe2000f8e3cff */
[----:B------:R-:W0:Y:S01]  /*4f670*/  LDCU.128 UR4, c[0x3][0x10] ;  /* 0x00c00200ff0477ac */ /* 0x000e220008000c00 */
[----:B------:R-:W-:Y:S02]  /*4f680*/  LOP3.LUT R31, R48, R51, R49, 0x78, !PT ;  /* 0x00000033301f7212 */ /* 0x000fe400078e7831 */
[----:B------:R-:W-:Y:S02]  /*4f690*/  LOP3.LUT R24, RZ, R46, RZ, 0x33, !PT ;  /* 0x0000002eff187212 */ /* 0x000fe400078e33ff */
[----:B------:R-:W-:Y:S02]  /*4f6a0*/  SHF.L.W.U32.HI R11, R39, 0x1, R39 ;  /* 0x00000001270b7819 */ /* 0x000fe40000010e27 */
[----:B------:R-:W-:Y:S02]  /*4f6b0*/  LOP3.LUT R46, R47, R53, R54, 0x78, !PT ;  /* 0x000000352f2e7212 */ /* 0x000fe400078e7836 */
[----:B------:R-:W-:-:S02]  /*4f6c0*/  LOP3.LUT R10, R7, R52, R56, 0x96, !PT ;  /* 0x00000034070a7212 */ /* 0x000fc400078e9638 */
[--C-:B------:R-:W-:Y:S02]  /*4f6d0*/  LOP3.LUT R52, R12, R48, R49.reuse, 0x1e, !PT ;  /* 0x000000300c347212 */ /* 0x100fe400078e1e31 */
[----:B------:R-:W-:Y:S01]  /*4f6e0*/  LOP3.LUT R51, R31, R51, R12, 0x96, !PT ;  /* 0x000000331f337212 */ /* 0x000fe200078e960c */
[----:B------:R-:W-:Y:S01]  /*4f6f0*/  IMAD.SHL.U32 R39, R11, 0x80, RZ ;  /* 0x000000800b277824 */ /* 0x000fe200078e00ff */
[----:B------:R-:W-:Y:S02]  /*4f700*/  LOP3.LUT R47, R50, R47, R54, 0x1e, !PT ;  /* 0x0000002f322f7212 */ /* 0x000fe400078e1e36 */
[----:B------:R-:W-:Y:S02]  /*4f710*/  LOP3.LUT R53, R46, R53, R50, 0x96, !PT ;  /* 0x000000352e357212 */ /* 0x000fe400078e9632 */
[----:B------:R-:W-:Y:S02]  /*4f720*/  SHF.L.W.U32.HI R24, R24, 0x7, R24 ;  /* 0x0000000718187819 */ /* 0x000fe40000010e18 */
[----:B------:R-:W-:-:S02]  /*4f730*/  LOP3.LUT R12, R52, R51, R49, 0xf6, !PT ;  /* 0x00000033340c7212 */ /* 0x000fc400078ef631 */
[----:B------:R-:W-:Y:S02]  /*4f740*/  LOP3.LUT R55, R47, R53, R54, 0xf6, !PT ;  /* 0x000000352f377212 */ /* 0x000fe400078ef636 */
[----:B------:R-:W-:Y:S02]  /*4f750*/  LOP3.LUT R54, R53, R54, RZ, 0x3c, !PT ;  /* 0x0000003635367212 */ /* 0x000fe400078e3cff */
[----:B------:R-:W-:Y:S02]  /*4f760*/  LOP3.LUT R39, R24, R39, R41, 0x96, !PT ;  /* 0x0000002718277212 */ /* 0x000fe400078e9629 */
[----:B------:R-:W-:Y:S02]  /*4f770*/  LOP3.LUT R49, R51, R49, RZ, 0x3c, !PT ;  /* 0x0000003133317212 */ /* 0x000fe400078e3cff */
[----:B------:R-:W-:Y:S02]  /*4f780*/  LOP3.LUT R41, R12, R31, RZ, 0x3c, !PT ;  /* 0x0000001f0c297212 */ /* 0x000fe400078e3cff */
[----:B------:R-:W-:-:S02]  /*4f790*/  LOP3.LUT R12, R55, R46, RZ, 0x3c, !PT ;  /* 0x0000002e370c7212 */ /* 0x000fc400078e3cff */
[CCC-:B------:R-:W-:Y:S02]  /*4f7a0*/  LOP3.LUT R55, R47.reuse, R54.reuse, R46.reuse, 0x9c, !PT ;  /* 0x000000362f377212 */ /* 0x1c0fe400078e9c2e */
[----:B------:R-:W-:Y:S02]  /*4f7b0*/  LOP3.LUT R48, R52, R49, R31, 0x9c, !PT ;  /* 0x0000003134307212 */ /* 0x000fe400078e9c1f */
[----:B------:R-:W-:Y:S02]  /*4f7c0*/  LOP3.LUT R47, R47, R54, R46, 0x6c, !PT ;  /* 0x000000362f2f7212 */ /* 0x000fe400078e6c2e */
[----:B------:R-:W-:Y:S02]  /*4f7d0*/  SHF.L.W.U32.HI R46, R43, 0xd, R43 ;  /* 0x0000000d2b2e7819 */ /* 0x000fe40000010e2b */
[----:B------:R-:W-:Y:S02]  /*4f7e0*/  SHF.L.W.U32.HI R43, R45, 0xd, R45 ;  /* 0x0000000d2d2b7819 */ /* 0x000fe40000010e2d */
[----:B------:R-:W-:-:S03]  /*4f7f0*/  LOP3.LUT R48, R48, R41, RZ, 0x3c, !PT ;  /* 0x0000002930307212 */ /* 0x000fc600078e3cff */
[----:B------:R-:W-:Y:S01]  /*4f800*/  IMAD.SHL.U32 R45, R43, 0x8, RZ ;  /* 0x000000082b2d7824 */ /* 0x000fe200078e00ff */
[----:B------:R-:W-:Y:S02]  /*4f810*/  SHF.L.W.U32.HI R50, R48, 0x3, R48 ;  /* 0x0000000330327819 */ /* 0x000fe40000010e30 */
[----:B------:R-:W-:Y:S02]  /*4f820*/  LOP3.LUT R52, R52, R49, R31, 0x6c, !PT ;  /* 0x0000003134347212 */ /* 0x000fe400078e6c1f */
[----:B------:R-:W-:Y:S02]  /*4f830*/  LOP3.LUT R55, R55, R12, RZ, 0x3c, !PT ;  /* 0x0000000c37377212 */ /* 0x000fe400078e3cff */
[----:B------:R-:W-:Y:S02]  /*4f840*/  SHF.L.W.U32.HI R31, R51, 0xd, R51 ;  /* 0x0000000d331f7819 */ /* 0x000fe40000010e33 */
[----:B------:R-:W-:Y:S02]  /*4f850*/  SHF.L.W.U32.HI R49, R26, 0xd, R26 ;  /* 0x0000000d1a317819 */ /* 0x000fe40000010e1a */
[----:B------:R-:W-:Y:S01]  /*4f860*/  LOP3.LUT R51, R50, R47, R45, 0x96, !PT ;  /* 0x0000002f32337212 */ /* 0x000fe200078e962d */
[----:B------:R-:W-:Y:S01]  /*4f870*/  IMAD.SHL.U32 R54, R46, 0x8, RZ ;  /* 0x000000082e367824 */ /* 0x000fe200078e00ff */
[----:B------:R-:W-:-:S02]  /*4f880*/  LOP3.LUT R36, R36, R23, RZ, 0x3c, !PT ;  /* 0x0000001724247212 */ /* 0x000fc400078e3cff */
[----:B------:R-:W-:Y:S02]  /*4f890*/  LOP3.LUT R45, R44, R13, RZ, 0x3c, !PT ;  /* 0x0000000d2c2d7212 */ /* 0x000fe400078e3cff */
[----:B------:R-:W-:Y:S02]  /*4f8a0*/  SHF.L.W.U32.HI R48, R55, 0x3, R55 ;  /* 0x0000000337307819 */ /* 0x000fe40000010e37 */
[----:B------:R-:W-:Y:S01]  /*4f8b0*/  SHF.L.W.U32.HI R44, R53, 0xd, R53 ;  /* 0x0000000d352c7819 */ /* 0x000fe20000010e35 */
[----:B------:R-:W-:Y:S01]  /*4f8c0*/  IMAD.SHL.U32 R53, R49, 0x8, RZ ;  /* 0x0000000831357824 */ /* 0x000fe200078e00ff */
[----:B------:R-:W-:Y:S02]  /*4f8d0*/  SHF.L.W.U32.HI R26, R36, 0x3, R36 ;  /* 0x00000003241a7819 */ /* 0x000fe40000010e24 */
[----:B------:R-:W-:Y:S02]  /*4f8e0*/  SHF.L.W.U32.HI R45, R45, 0x3, R45 ;  /* 0x000000032d2d7819 */ /* 0x000fe40000010e2d */
[----:B------:R-:W-:-:S02]  /*4f8f0*/  LOP3.LUT R13, R50, R43, R13, 0x96, !PT ;  /* 0x0000002b320d7212 */ /* 0x000fc400078e960d */
[----:B------:R-:W-:Y:S02]  /*4f900*/  LOP3.LUT R33, R48, R33, R54, 0x96, !PT ;  /* 0x0000002130217212 */ /* 0x000fe400078e9636 */
[----:B------:R-:W-:Y:S02]  /*4f910*/  SHF.L.W.U32.HI R47, R40, 0x3, R40 ;  /* 0x00000003282f7819 */ /* 0x000fe40000010e28 */
[----:B------:R-:W-:Y:S02]  /*4f920*/  LOP3.LUT R41, R48, R46, R41, 0x96, !PT ;  /* 0x0000002e30297212 */ /* 0x000fe400078e9629 */
[----:B------:R-:W-:Y:S02]  /*4f930*/  LOP3.LUT R40, R45, R52, R53, 0x96, !PT ;  /* 0x000000342d287212 */ /* 0x000fe400078e9635 */
[----:B------:R-:W-:Y:S02]  /*4f940*/  LOP3.LUT R12, R26, R31, R12, 0x96, !PT ;  /* 0x0000001f1a0c7212 */ /* 0x000fe400078e960c */
[----:B------:R-:W-:-:S02]  /*4f950*/  SHF.L.W.U32.HI R53, R13, 0x1, R13 ;  /* 0x000000010d357819 */ /* 0x000fc40000010e0d */
[----:B------:R-:W-:Y:S02]  /*4f960*/  LOP3.LUT R13, RZ, R33, RZ, 0x33, !PT ;  /* 0x00000021ff0d7212 */ /* 0x000fe400078e33ff */
[----:B------:R-:W-:Y:S02]  /*4f970*/  SHF.L.W.U32.HI R33, R41, 0x1, R41 ;  /* 0x0000000129217819 */ /* 0x000fe40000010e29 */
[----:B------:R-:W-:Y:S01]  /*4f980*/  SHF.L.W.U32.HI R41, R12, 0x1, R12 ;  /* 0x000000010c297819 */ /* 0x000fe20000010e0c */
[----:B------:R-:W-:Y:S01]  /*4f990*/  IMAD.SHL.U32 R36, R44, 0x8, RZ ;  /* 0x000000082c247824 */ /* 0x000fe200078e00ff */
[----:B------:R-:W-:Y:S02]  /*4f9a0*/  LOP3.LUT R12, RZ, R51, RZ, 0x33, !PT ;  /* 0x00000033ff0c7212 */ /* 0x000fe400078e33ff */
[----:B------:R-:W-:Y:S01]  /*4f9b0*/  SHF.L.W.U32.HI R51, R13, 0x7, R13 ;  /* 0x000000070d337819 */ /* 0x000fe20000010e0d */
[----:B------:R-:W-:Y:S01]  /*4f9c0*/  IMAD.SHL.U32 R13, R53, 0x80, RZ ;  /* 0x00000080350d7824 */ /* 0x000fe200078e00ff */
[----:B------:R-:W-:Y:S01]  /*4f9d0*/  SHF.L.W.U32.HI R12, R12, 0x7, R12 ;  /* 0x000000070c0c7819 */ /* 0x000fe20000010e0c */
[----:B------:R-:W-:Y:S01]  /*4f9e0*/  IMAD.SHL.U32 R54, R31, 0x8, RZ ;  /* 0x000000081f367824 */ /* 0x000fe200078e00ff */
[----:B------:R-:W-:Y:S01]  /*4f9f0*/  LOP3.LUT R52, R47, R34, R36, 0x96, !PT ;  /* 0x000000222f347212 */ /* 0x000fe200078e9624 */
[----:B------:R-:W-:Y:S01]  /*4fa00*/  IMAD.SHL.U32 R34, R33, 0x80, RZ ;  /* 0x0000008021227824 */ /* 0x000fe200078e00ff */
[----:B------:R-:W-:-:S02]  /*4fa10*/  LOP3.LUT R13, R12, R13, R50, 0x96, !PT ;  /* 0x0000000d0c0d7212 */ /* 0x000fc400078e9632 */
[----:B------:R-:W-:Y:S02]  /*4fa20*/  LOP3.LUT R42, R45, R49, R42, 0x96, !PT ;  /* 0x000000312d2a7212 */ /* 0x000fe400078e962a */
[----:B------:R-:W-:Y:S02]  /*4fa30*/  LOP3.LUT R50, RZ, R40, RZ, 0x33, !PT ;  /* 0x00000028ff327212 */ /* 0x000fe400078e33ff */
        /* <DEDUP_REMOVED lines=8> */
[----:B------:R-:W-:Y:S02]  /*4fac0*/  SHF.L.W.U32.HI R43, R23, 0x1, R23 ;  /* 0x00000001172b7819 */ /* 0x000fe40000010e17 */
[----:B------:R-:W-:Y:S01]  /*4fad0*/  LOP3.LUT R37, RZ, R37, RZ, 0x33, !PT ;  /* 0x00000025ff257212 */ /* 0x000fe200078e33ff */
[----:B------:R-:W-:Y:S01]  /*4fae0*/  IMAD.SHL.U32 R53, R40, 0x8, RZ ;  /* 0x0000000828357824 */ /* 0x000fe200078e00ff */
[----:B------:R-:W-:-:S02]  /*4faf0*/  LOP3.LUT R23, R50, R34, R49, 0x96, !PT ;  /* 0x0000002232177212 */ /* 0x000fc400078e9631 */
[----:B------:R-:W-:Y:S02]  /*4fb00*/  SHF.L.W.U32.HI R49, R38, 0x5, R38 ;  /* 0x0000000526317819 */ /* 0x000fe40000010e26 */
[----:B------:R-:W-:Y:S02]  /*4fb10*/  SHF.L.W.U32.HI R38, R43, 0x3, R43 ;  /* 0x000000032b267819 */ /* 0x000fe40000010e2b */
[----:B------:R-:W-:Y:S02]  /*4fb20*/  SHF.L.W.U32.HI R36, R37, 0x7, R37 ;  /* 0x0000000725247819 */ /* 0x000fe40000010e25 */
[----:B------:R-:W-:Y:S02]  /*4fb30*/  LOP3.LUT R53, R38, R53, R25, 0x96, !PT ;  /* 0x0000003526357212 */ /* 0x000fe400078e9619 */
[----:B------:R-:W-:Y:S02]  /*4fb40*/  SHF.L.W.U32.HI R42, R42, 0x5, R42 ;  /* 0x000000052a2a7819 */ /* 0x000fe40000010e2a */
[----:B------:R-:W-:Y:S01]  /*4fb50*/  LOP3.LUT R25, R36, R41, R31, 0x96, !PT ;  /* 0x0000002924197212 */ /* 0x000fe200078e961f */
[----:B------:R-:W-:Y:S01]  /*4fb60*/  IMAD.SHL.U32 R37, R41, 0x80, RZ ;  /* 0x0000008029257824 */ /* 0x000fe200078e00ff */
[----:B------:R-:W-:-:S02]  /*4fb70*/  LOP3.LUT R52, RZ, R52, RZ, 0x33, !PT ;  /* 0x00000034ff347212 */ /* 0x000fc400078e33ff */
[----:B------:R-:W-:Y:S02]  /*4fb80*/  SHF.L.W.U32.HI R42, R42, 0xd, R42 ;  /* 0x0000000d2a2a7819 */ /* 0x000fe40000010e2a */
[----:B------:R-:W-:Y:S02]  /*4fb90*/  SHF.L.W.U32.HI R49, R49, 0x3, R49 ;  /* 0x0000000331317819 */ /* 0x000fe40000010e31 */
        /* <DEDUP_REMOVED lines=8> */
[----:B------:R-:W-:Y:S02]  /*4fc20*/  LOP3.LUT R54, R23, R54, R47, 0x96, !PT ;  /* 0x0000003617367212 */ /* 0x000fe400078e962f */
[----:B------:R-:W-:Y:S02]  /*4fc30*/  SHF.L.W.U32.HI R47, R24, 0xd, R24 ;  /* 0x0000000d182f7819 */ /* 0x000fe40000010e18 */
[----:B------:R-:W-:Y:S02]  /*4fc40*/  SHF.L.W.U32.HI R25, R25, 0x1, R25 ;  /* 0x0000000119197819 */ /* 0x000fe40000010e19 */
[----:B------:R-:W-:Y:S02]  /*4fc50*/  LOP3.LUT R52, R49, R52, R56, 0x96, !PT ;  /* 0x0000003431347212 */ /* 0x000fe400078e9638 */
[----:B------:R-:W-:-:S02]  /*4fc60*/  LOP3.LUT R26, R50, R26, R45, 0x96, !PT ;  /* 0x0000001a321a7212 */ /* 0x000fc400078e962d */
[----:B------:R-:W-:Y:S01]  /*4fc70*/  LOP3.LUT R31, R51, R33, R46, 0x96, !PT ;  /* 0x00000021331f7212 */ /* 0x000fe200078e962e */
[----:B------:R-:W-:Y:S01]  /*4fc80*/  IMAD.SHL.U32 R55, R47, 0x8, RZ ;  /* 0x000000082f377824 */ /* 0x000fe200078e00ff */
[----:B------:R-:W-:Y:S02]  /*4fc90*/  SHF.L.W.U32.HI R46, R51, 0x3, R51 ;  /* 0x00000003332e7819 */ /* 0x000fe40000010e33 */
[----:B------:R-:W-:Y:S01]  /*4fca0*/  LOP3.LUT R45, R24, R11, R32, 0x96, !PT ;  /* 0x0000000b182d7212 */ /* 0x000fe200078e9620 */
[----:B------:R-:W-:Y:S01]  /*4fcb0*/  IMAD.SHL.U32 R32, R25, 0x80, RZ ;  /* 0x0000008019207824 */ /* 0x000fe200078e00ff */
[----:B------:R-:W-:Y:S02]  /*4fcc0*/  SHF.L.W.U32.HI R39, R39, 0x16, R39 ;  /* 0x0000001627277819 */ /* 0x000fe40000010e27 */
[----:B------:R-:W-:Y:S02]  /*4fcd0*/  SHF.L.W.U32.HI R51, R54, 0x16, R54 ;  /* 0x0000001636337819 */ /* 0x000fe40000010e36 */
[----:B------:R-:W-:-:S02]  /*4fce0*/  SHF.L.W.U32.HI R52, R52, 0x7, R52 ;  /* 0x0000000734347819 */ /* 0x000fc40000010e34 */
[----:B------:R-:W-:Y:S02]  /*4fcf0*/  LOP3.LUT R24, R35, R5, R0, 0x96, !PT ;  /* 0x0000000523187212 */ /* 0x000fe400078e9600 */
[----:B------:R-:W-:Y:S02]  /*4fd00*/  SHF.L.W.U32.HI R39, R39, 0xd, R39 ;  /* 0x0000000d27277819 */ /* 0x000fe40000010e27 */
[----:B------:R-:W-:Y:S02]  /*4fd10*/  SHF.L.W.U32.HI R51, R51, 0x3, R51 ;  /* 0x0000000333337819 */ /* 0x000fe40000010e33 */
[----:B------:R-:W-:Y:S02]  /*4fd20*/  LOP3.LUT R41, R38, R40, R41, 0x96, !PT ;  /* 0x0000002826297212 */ /* 0x000fe400078e9629 */
[----:B------:R-:W-:Y:S02]  /*4fd30*/  SHF.L.W.U32.HI R48, R48, 0x16, R48 ;  /* 0x0000001630307819 */ /* 0x000fe40000010e30 */
[----:B------:R-:W-:-:S02]  /*4fd40*/  LOP3.LUT R0, R46, R55, R35, 0x96, !PT ;  /* 0x000000372e007212 */ /* 0x000fc400078e9623 */
[----:B------:R-:W-:Y:S02]  /*4fd50*/  LOP3.LUT R32, R52, R32, R49, 0x96, !PT ;  /* 0x0000002034207212 */ /* 0x000fe400078e9631 */
[----:B------:R-:W-:Y:S01]  /*4fd60*/  SHF.L.W.U32.HI R35, R24, 0x5, R24 ;  /* 0x0000000518237819 */ /* 0x000fe20000010e18 */
[----:B------:R-:W-:Y:S01]  /*4fd70*/  IMAD.SHL.U32 R54, R39, 0x8, RZ ;  /* 0x0000000827367824 */ /* 0x000fe200078e00ff */
        /* <DEDUP_REMOVED lines=8> */
[----:B------:R-:W-:Y:S02]  /*4fe00*/  LOP3.LUT R30, R51, R54, R30, 0x96, !PT ;  /* 0x00000036331e7212 */ /* 0x000fe400078e961e */
[----:B0-----:R-:W-:Y:S02]  /*4fe10*/  LOP3.LUT R35, R35, UR4, RZ, 0x3c, !PT ;  /* 0x0000000423237c12 */ /* 0x001fe4000f8e3cff */
[----:B------:R-:W-:-:S02]  /*4fe20*/  SHF.L.W.U32.HI R24, R24, 0x1, R24 ;  /* 0x0000000118187819 */ /* 0x000fc40000010e18 */
[----:B------:R-:W-:Y:S02]  /*4fe30*/  SHF.L.W.U32.HI R32, R53, 0x1, R53 ;  /* 0x0000000135207819 */ /* 0x000fe40000010e35 */
[----:B------:R-:W-:Y:S01]  /*4fe40*/  LOP3.LUT R0, R48, UR5, RZ, 0x3c, !PT ;  /* 0x0000000530007c12 */ /* 0x000fe2000f8e3cff */
[----:B------:R-:W-:Y:S01]  /*4fe50*/  IMAD.SHL.U32 R53, R24, 0x80, RZ ;  /* 0x0000008018357824 */ /* 0x000fe200078e00ff */
[----:B------:R-:W-:Y:S01]  /*4fe60*/  SHF.L.W.U32.HI R48, R30, 0x7, R30 ;  /* 0x000000071e307819 */ /* 0x000fe20000010e1e */
[----:B------:R-:W0:Y:S01]  /*4fe70*/  LDCU.128 UR12, c[0x3][0x30] ;  /* 0x00c00600ff0c77ac */ /* 0x000e220008000c00 */
[----:B------:R-:W-:Y:S01]  /*4fe80*/  LOP3.LUT R30, R23, R43, R44, 0x96, !PT ;  /* 0x0000002b171e7212 */ /* 0x000fe200078e962c */
[----:B------:R-:W-:Y:S01]  /*4fe90*/  IMAD.SHL.U32 R54, R32, 0x80, RZ ;  /* 0x0000008020367824 */ /* 0x000fe200078e00ff */
[----:B------:R-:W-:Y:S01]  /*4fea0*/  LOP3.LUT R53, R41, R53, R46, 0x96, !PT ;  /* 0x0000003529357212 */ /* 0x000fe200078e962e */
[----:B------:R-:W1:Y:S01]  /*4feb0*/  LDCU.128 UR20, c[0x3][0x50] ;  /* 0x00c00a00ff1477ac */ /* 0x000e620008000c00 */
[----:B------:R-:W-:-:S02]  /*4fec0*/  SHF.L.W.U32.HI R46, R45, 0x5, R45 ;  /* 0x000000052d2e7819 */ /* 0x000fc40000010e2d */
[----:B------:R-:W-:Y:S01]  /*4fed0*/  LOP3.LUT R44, R52, UR7, RZ, 0x3c, !PT ;  /* 0x00000007342c7c12 */ /* 0x000fe2000f8e3cff */
[----:B------:R-:W2:Y:S01]  /*4fee0*/  LDCU.128 UR8, c[0x3][0x20] ;  /* 0x00c00400ff0877ac */ /* 0x000ea20008000c00 */
[----:B------:R-:W-:Y:S02]  /*4fef0*/  LOP3.LUT R46, R46, UR6, RZ, 0x3c, !PT ;  /* 0x000000062e2e7c12 */ /* 0x000fe4000f8e3cff */
[----:B------:R-:W-:Y:S01]  /*4ff00*/  LOP3.LUT R51, R48, R54, R51, 0x96, !PT ;  /* 0x0000003630337212 */ /* 0x000fe200078e9633 */
[----:B------:R-:W3:Y:S01]  /*4ff10*/  LDCU.128 UR4, c[0x3][0x70] ;  /* 0x00c00e00ff0477ac */ /* 0x000ee20008000c00 */
[C---:B------:R-:W-:Y:S02]  /*4ff20*/  LOP3.LUT R40, R49.reuse, R50, R40, 0x96, !PT ;  /* 0x0000003231287212 */ /* 0x040fe400078e9628 */
[----:B------:R-:W-:Y:S01]  /*4ff30*/  LOP3.LUT R55, R49, R55, R38, 0x96, !PT ;  /* 0x0000003731377212 */ /* 0x000fe200078e9626 */
[----:B------:R-:W4:Y:S01]  /*4ff40*/  LDCU.128 UR24, c[0x3][0x70] ;  /* 0x00c00e00ff1877ac */ /* 0x000f220008000c00 */
[----:B------:R-:W-:-:S02]  /*4ff50*/  SHF.L.W.U32.HI R37, R37, 0x16, R37 ;  /* 0x0000001625257819 */ /* 0x000fc40000010e25 */
[----:B------:R-:W-:Y:S01]  /*4ff60*/  SHF.L.W.U32.HI R53, R53, 0x16, R53 ;  /* 0x0000001635357819 */ /* 0x000fe20000010e35 */
[----:B------:R-:W5:Y:S01]  /*4ff70*/  LDCU.128 UR28, c[0x3][0x170] ;  /* 0x00c02e00ff1c77ac */ /* 0x000f620008000c00 */
[----:B0-----:R-:W-:Y:S02]  /*4ff80*/  LOP3.LUT R38, R5, UR13, RZ, 0x3c, !PT ;  /* 0x0000000d05267c12 */ /* 0x001fe4000f8e3cff */
[----:B------:R-:W-:Y:S01]  /*4ff90*/  LOP3.LUT R5, R49, UR14, RZ, 0x3c, !PT ;  /* 0x0000000e31057c12 */ /* 0x000fe2000f8e3cff */
[----:B------:R-:W0:Y:S01]  /*4ffa0*/  LDCU.128 UR32, c[0x3][0x70] ;  /* 0x00c00e00ff2077ac */ /* 0x000e220008000c00 */
[----:B------:R-:W-:Y:S02]  /*4ffb0*/  LOP3.LUT R45, R52, R25, R42, 0x96, !PT ;  /* 0x00000019342d7212 */ /* 0x000fe400078e962a */
[----:B------:R-:W-:Y:S02]  /*4ffc0*/  SHF.L.W.U32.HI R43, R40, 0x5, R40 ;  /* 0x00000005282b7819 */ /* 0x000fe40000010e28 */
[----:B------:R-:W-:-:S02]  /*4ffd0*/  SHF.L.W.U32.HI R49, R51, 0x16, R51 ;  /* 0x0000001633317819 */ /* 0x000fc40000010e33 */
[----:B------:R-:W-:Y:S02]  /*4ffe0*/  SHF.L.W.U32.HI R40, R55, 0x16, R55 ;  /* 0x0000001637287819 */ /* 0x000fe40000010e37 */
[----:B-1----:R-:W-:Y:S02]  /*4fff0*/  LOP3.LUT R52, R37, UR20, RZ, 0x3c, !PT ;  /* 0x0000001425347c12 */ /* 0x002fe4000f8e3cff */
[----:B---3--:R-:W-:Y:S02]  /*50000*/  LOP3.LUT R53, R53, UR4, RZ, 0x3c, !PT ;  /* 0x0000000435357c12 */ /* 0x008fe4000f8e3cff */
[----:B--2---:R-:W-:Y:S02]  /*50010*/  LOP3.LUT R42, R34, UR8, RZ, 0x3c, !PT ;  /* 0x00000008222a7c12 */ /* 0x004fe4000f8e3cff */
[----:B------:R-:W-:Y:S02]  /*50020*/  LOP3.LUT R51, R41, R24, R47, 0x96, !PT ;  /* 0x0000001829337212 */ /* 0x000fe400078e962f */
[----:B------:R-:W-:-:S02]  /*50030*/  LOP3.LUT R34, R50, UR11, RZ, 0x3c, !PT ;  /* 0x0000000b32227c12 */ /* 0x000fc4000f8e3cff */
[----:B------:R-:W-:Y:S02]  /*50040*/  LOP3.LUT R49, R49, UR21, RZ, 0x3c, !PT ;  /* 0x0000001531317c12 */ /* 0x000fe4000f8e3cff */
[----:B------:R-:W-:Y:S02]  /*50050*/  LOP3.LUT R47, R36, UR5, RZ, 0x3c, !PT ;  /* 0x00000005242f7c12 */ /* 0x000fe4000f8e3cff */
[----:B------:R-:W-:Y:S02]  /*50060*/  LOP3.LUT R40, R40, UR12, RZ, 0x3c, !PT ;  /* 0x0000000c28287c12 */ /* 0x000fe4000f8e3cff */
[----:B------:R-:W-:Y:S02]  /*50070*/  LOP3.LUT R50, R48, R32, R39, 0x96, !PT ;  /* 0x0000002030327212 */ /* 0x000fe400078e9627 */
[----:B------:R-:W-:Y:S02]  /*50080*/  LOP3.LUT R55, R53, R52, R35, 0x78, !PT ;  /* 0x0000003435377212 */ /* 0x000fe400078e7823 */
[----:B------:R-:W-:-:S02]  /*50090*/  SHF.L.W.U32.HI R10, R10, 0x16, R10 ;  /* 0x000000160a0a7819 */ /* 0x000fc40000010e0a */
[----:B------:R-:W-:Y:S02]  /*500a0*/  LOP3.LUT R39, R48, UR22, RZ, 0x3c, !PT ;  /* 0x0000001630277c12 */ /* 0x000fe4000f8e3cff */
[----:B------:R-:W-:Y:S02]  /*500b0*/  LOP3.LUT R48, R23, UR6, RZ, 0x3c, !PT ;  /* 0x0000000617307c12 */ /* 0x000fe4000f8e3cff */
[----:B------:R-:W-:Y:S02]  /*500c0*/  LOP3.LUT R23, R47, R49, R0, 0x78, !PT ;  /* 0x000000312f177212 */ /* 0x000fe400078e7800 */
[----:B------:R-:W-:Y:S02]  /*500d0*/  LOP3.LUT R36, R55, R52, R40, 0x96, !PT ;  /* 0x0000003437247212 */ /* 0x000fe400078e9628 */
[----:B------:R-:W-:Y:S01]  /*500e0*/  LOP3.LUT R37, R10, UR23, RZ, 0x3c, !PT ;  /* 0x000000170a257c12 */ /* 0x000fe2000f8e3cff */
[----:B------:R-:W1:Y:S01]  /*500f0*/  LDCU.128 UR20, c[0x3][0x50] ;  /* 0x00c00a00ff1477ac */ /* 0x000e620008000c00 */
[----:B------:R-:W-:-:S02]  /*50100*/  LOP3.LUT R41, R41, UR7, RZ, 0x3c, !PT ;  /* 0x0000000729297c12 */ /* 0x000fc4000f8e3cff */
[----:B------:R-:W-:Y:S01]  /*50110*/  LOP3.LUT R54, R38, R47, R0, 0x1e, !PT ;  /* 0x0000002f26367212 */ /* 0x000fe200078e1e00 */
[----:B------:R-:W2:Y:S01]  /*50120*/  LDCU.128 UR4, c[0x3][0x40] ;  /* 0x00c00800ff0477ac */ /* 0x000ea20008000c00 */
[----:B------:R-:W-:Y:S02]  /*50130*/  LOP3.LUT R49, R23, R49, R38, 0x96, !PT ;  /* 0x0000003117317212 */ /* 0x000fe400078e9626 */
[----:B------:R-:W-:Y:S01]  /*50140*/  LOP3.LUT R11, R11, UR15, RZ, 0x3c, !PT ;  /* 0x0000000f0b0b7c12 */ /* 0x000fe2000f8e3cff */
[----:B------:R-:W3:Y:S01]  /*50150*/  LDCU.128 UR12, c[0x3][0x30] ;  /* 0x00c00600ff0c77ac */ /* 0x000ee20008000c00 */
[----:B------:R-:W-:Y:S02]  /*50160*/  LOP3.LUT R10, R40, R53, R35, 0x1e, !PT ;  /* 0x00000035280a7212 */ /* 0x000fe400078e1e23 */
[--C-:B------:R-:W-:Y:S02]  /*50170*/  LOP3.LUT R52, R48, R39, R46.reuse, 0x78, !PT ;  /* 0x0000002730347212 */ /* 0x100fe400078e782e */
[----:B------:R-:W-:-:S02]  /*50180*/  LOP3.LUT R47, R5, R48, R46, 0x1e, !PT ;  /* 0x00000030052f7212 */ /* 0x000fc400078e1e2e */
[----:B------:R-:W-:Y:S02]  /*50190*/  LOP3.LUT R38, R36, R35, RZ, 0x3c, !PT ;  /* 0x0000002324267212 */ /* 0x000fe400078e3cff */
[--C-:B------:R-:W-:Y:S02]  /*501a0*/  LOP3.LUT R48, R41, R37, R44.reuse, 0x78, !PT ;  /* 0x0000002529307212 */ /* 0x100fe400078e782c */
[----:B------:R-:W-:Y:S02]  /*501b0*/  LOP3.LUT R53, R11, R41, R44, 0x1e, !PT ;  /* 0x000000290b357212 */ /* 0x000fe400078e1e2c */
[----:B------:R-:W-:Y:S02]  /*501c0*/  LOP3.LUT R40, R10, R38, R55, 0x6c, !PT ;  /* 0x000000260a287212 */ /* 0x000fe400078e6c37 */
[----:B------:R-:W-:Y:S02]  /*501d0*/  LOP3.LUT R41, R48, R37, R11, 0x96, !PT ;  /* 0x0000002530297212 */ /* 0x000fe400078e960b */
[----:B------:R-:W-:-:S02]  /*501e0*/  LOP3.LUT R56, R10, R36, R35, 0xf6, !PT ;  /* 0x000000240a387212 */ /* 0x000fc400078ef623 */
[----:B------:R-:W-:Y:S02]  /*501f0*/  LOP3.LUT R38, R10, R38, R55, 0x9c, !PT ;  /* 0x000000260a267212 */ /* 0x000fe400078e9c37 */
[----:B------:R-:W4:Y:S01]  /*50200*/  LDC.64 R10, c[0x3][RZ] ;  /* 0x00c00000ff0a7b82 */ /* 0x000f220000000a00 */
[----:B------:R-:W-:Y:S02]  /*50210*/  LOP3.LUT R5, R52, R39, R5, 0x96, !PT ;  /* 0x0000002734057212 */ /* 0x000fe400078e9605 */
[----:B------:R-:W-:Y:S02]  /*50220*/  LOP3.LUT R39, R49, R0, RZ, 0x3c, !PT ;  /* 0x0000000031277212 */ /* 0x000fe400078e3cff */
[----:B------:R-:W-:Y:S02]  /*50230*/  LOP3.LUT R0, R54, R49, R0, 0xf6, !PT ;  /* 0x0000003136007212 */ /* 0x000fe400078ef600 */
[----:B------:R-:W-:Y:S02]  /*50240*/  LOP3.LUT R43, R43, UR9, RZ, 0x3c, !PT ;  /* 0x000000092b2b7c12 */ /* 0x000fe4000f8e3cff */
[----:B------:R-:W-:Y:S01]  /*50250*/  LOP3.LUT R33, R33, UR10, RZ, 0x3c, !PT ;  /* 0x0000000a21217c12 */ /* 0x000fe2000f8e3cff */
[----:B------:R-:W5:Y:S01]  /*50260*/  LDCU.128 UR8, c[0x3][0x60] ;  /* 0x00c00c00ff0877ac */ /* 0x000f620008000c00 */
[----:B------:R-:W-:-:S02]  /*50270*/  LOP3.LUT R35, R56, R55, RZ, 0x3c, !PT ;  /* 0x0000003738237212 */ /* 0x000fc400078e3cff */
[CCC-:B------:R-:W-:Y:S02]  /*50280*/  LOP3.LUT R37, R54.reuse, R39.reuse, R23.reuse, 0x6c, !PT ;  /* 0x0000002736257212 */ /* 0x1c0fe400078e6c17 */
[----:B------:R-:W-:Y:S02]  /*50290*/  LOP3.LUT R54, R54, R39, R23, 0x9c, !PT ;  /* 0x0000002736367212 */ /* 0x000fe400078e9c17 */
[----:B------:R-:W-:Y:S02]  /*502a0*/  LOP3.LUT R55, R5, R46, RZ, 0x3c, !PT ;  /* 0x0000002e05377212 */ /* 0x000fe400078e3cff */
[----:B------:R-:W-:Y:S02]  /*502b0*/  LOP3.LUT R0, R0, R23, RZ, 0x3c, !PT ;  /* 0x0000001700007212 */ /* 0x000fe400078e3cff */
[C---:B------:R-:W-:Y:S02]  /*502c0*/  LOP3.LUT R23, R47.reuse, R5, R46, 0xf6, !PT ;  /* 0x000000052f177212 */ /* 0x040fe400078ef62e */
[----:B------:R-:W-:-:S02]  /*502d0*/  LOP3.LUT R39, R47, R55, R52, 0x6c, !PT ;  /* 0x000000372f277212 */ /* 0x000fc400078e6c34 */
[----:B------:R-:W-:Y:S02]  /*502e0*/  LOP3.LUT R46, R47, R55, R52, 0x9c, !PT ;  /* 0x000000372f2e7212 */ /* 0x000fe400078e9c34 */
[----:B------:R-:W-:Y:S02]  /*502f0*/  LOP3.LUT R47, R23, R52, RZ, 0x3c, !PT ;  /* 0x00000034172f7212 */ /* 0x000fe400078e3cff */
[----:B------:R-:W-:Y:S02]  /*50300*/  LOP3.LUT R52, R41, R44, RZ, 0x3c, !PT ;  /* 0x0000002c29347212 */ /* 0x000fe400078e3cff */
[----:B------:R-:W-:Y:S02]  /*50310*/  SHF.L.W.U32.HI R23, R36, 0xd, R36 ;  /* 0x0000000d24177819 */ /* 0x000fe40000010e24 */
[----:B------:R-:W-:Y:S02]  /*50320*/  LOP3.LUT R46, R46, R47, RZ, 0x3c, !PT ;  /* 0x0000002f2e2e7212 */ /* 0x000fe400078e3cff */
[----:B------:R-:W-:-:S02]  /*50330*/  LOP3.LUT R55, R53, R41, R44, 0xf6, !PT ;  /* 0x0000002935377212 */ /* 0x000fc400078ef62c */
[CCC-:B------:R-:W-:Y:S02]  /*50340*/  LOP3.LUT R57, R53.reuse, R52.reuse, R48.reuse, 0x6c, !PT ;  /* 0x0000003435397212 */ /* 0x1c0fe400078e6c30 */
[----:B------:R-:W-:Y:S01]  /*50350*/  LOP3.LUT R53, R53, R52, R48, 0x9c, !PT ;  /* 0x0000003435357212 */ /* 0x000fe200078e9c30 */
[----:B------:R-:W-:Y:S01]  /*50360*/  IMAD.SHL.U32 R52, R23, 0x8, RZ ;  /* 0x0000000817347824 */ /* 0x000fe200078e00ff */
[----:B------:R-:W-:Y:S02]  /*50370*/  SHF.L.W.U32.HI R36, R46, 0x3, R46 ;  /* 0x000000032e247819 */ /* 0x000fe40000010e2e */
[----:B------:R-:W-:Y:S02]  /*50380*/  SHF.L.W.U32.HI R45, R45, 0x5, R45 ;  /* 0x000000052d2d7819 */ /* 0x000fe40000010e2d */
[----:B------:R-:W-:Y:S02]  /*50390*/  SHF.L.W.U32.HI R50, R50, 0x5, R50 ;  /* 0x0000000532327819 */ /* 0x000fe40000010e32 */
[----:B------:R-:W-:-:S02]  /*503a0*/  SHF.L.W.U32.HI R44, R31, 0x5, R31 ;  /* 0x000000051f2c7819 */ /* 0x000fc40000010e1f */
[----:B------:R-:W-:Y:S02]  /*503b0*/  LOP3.LUT R52, R36, R57, R52, 0x96, !PT ;  /* 0x0000003924347212 */ /* 0x000fe400078e9634 */
[----:B----4-:R-:W-:Y:S02]  /*503c0*/  LOP3.LUT R10, R45, R10, RZ, 0x3c, !PT ;  /* 0x0000000a2d0a7212 */ /* 0x010fe400078e3cff */
[----:B--2---:R-:W-:Y:S02]  /*503d0*/  LOP3.LUT R45, R50, UR4, RZ, 0x3c, !PT ;  /* 0x00000004322d7c12 */ /* 0x004fe4000f8e3cff */
[----:B-----5:R-:W-:Y:S02]  /*503e0*/  LOP3.LUT R57, R7, UR8, RZ, 0x3c, !PT ;  /* 0x0000000807397c12 */ /* 0x020fe4000f8e3cff */
[----:B------:R-:W-:Y:S02]  /*503f0*/  LOP3.LUT R48, R55, R48, RZ, 0x3c, !PT ;  /* 0x0000003037307212 */ /* 0x000fe400078e3cff */
[----:B------:R-:W-:-:S02]  /*50400*/  LOP3.LUT R55, R44, 0x4, R11, 0x96, !PT ;  /* 0x000000042c377812 */ /* 0x000fc400078e960b */
[----:B------:R-:W-:Y:S02]  /*50410*/  SHF.L.W.U32.HI R26, R26, 0x16, R26 ;  /* 0x000000161a1a7819 */ /* 0x000fe40000010e1a */
[----:B------:R-:W-:Y:S02]  /*50420*/  SHF.L.W.U32.HI R51, R51, 0x5, R51 ;  /* 0x0000000533337819 */ /* 0x000fe40000010e33 */
[----:B------:R-:W-:Y:S02]  /*50430*/  LOP3.LUT R31, R54, R0, RZ, 0x3c, !PT ;  /* 0x00000000361f7212 */ /* 0x000fe400078e3cff */
[----:B------:R-:W-:Y:S02]  /*50440*/  LOP3.LUT R11, R57, R45, R10, 0x78, !PT ;  /* 0x0000002d390b7212 */ /* 0x000fe400078e780a */
[----:B------:R-:W-:Y:S02]  /*50450*/  LOP3.LUT R0, R36, R23, R0, 0x96, !PT ;  /* 0x0000001724007212 */ /* 0x000fe400078e9600 */
[----:B------:R-:W-:-:S02]  /*50460*/  LOP3.LUT R52, RZ, R52, RZ, 0x33, !PT ;  /* 0x00000034ff347212 */ /* 0x000fc400078e33ff */
[----:B------:R-:W-:Y:S02]  /*50470*/  LOP3.LUT R50, R26, UR5, RZ, 0x3c, !PT ;  /* 0x000000051a327c12 */ /* 0x000fe4000f8e3cff */
[----:B------:R-:W-:Y:S02]  /*50480*/  LOP3.LUT R44, R51, UR9, RZ, 0x3c, !PT ;  /* 0x00000009332c7c12 */ /* 0x000fe4000f8e3cff */
[----:B------:R-:W-:Y:S02]  /*50490*/  LOP3.LUT R45, R11, R45, R42, 0x96, !PT ;  /* 0x0000002d0b2d7212 */ /* 0x000fe400078e962a */
[----:B------:R-:W-:Y:S02]  /*504a0*/  SHF.L.W.U32.HI R0, R0, 0x1, R0 ;  /* 0x0000000100007819 */ /* 0x000fe40000010e00 */
[----:B------:R-:W-:Y:S02]  /*504b0*/  LOP3.LUT R42, R42, R57, R10, 0x1e, !PT ;  /* 0x000000392a2a7212 */ /* 0x000fe400078e1e0a */
[----:B------:R-:W-:Y:S01]  /*504c0*/  SHF.L.W.U32.HI R7, R52, 0x7, R52 ;  /* 0x0000000734077819 */ /* 0x000fe20000010e34 */
[----:B------:R-:W-:Y:S01]  /*504d0*/  IMAD.SHL.U32 R46, R0, 0x80, RZ ;  /* 0x00000080002e7824 */ /* 0x000fe200078e00ff */
[----:B------:R-:W-:-:S02]  /*504e0*/  LOP3.LUT R52, R44, R50, R55, 0x78, !PT ;  /* 0x000000322c347212 */ /* 0x000fc400078e7837 */
[----:B------:R-:W-:Y:S02]  /*504f0*/  LOP3.LUT R57, R45, R10, RZ, 0x3c, !PT ;  /* 0x0000000a2d397212 */ /* 0x000fe400078e3cff */
[----:B------:R-:W-:Y:S02]  /*50500*/  LOP3.LUT R51, R43, R44, R55, 0x1e, !PT ;  /* 0x0000002c2b337212 */ /* 0x000fe400078e1e37 */
[----:B------:R-:W-:Y:S02]  /*50510*/  LOP3.LUT R44, R42, R45, R10, 0xf6, !PT ;  /* 0x0000002d2a2c7212 */ /* 0x000fe400078ef60a */
[----:B------:R-:W-:Y:S02]  /*50520*/  LOP3.LUT R50, R52, R50, R43, 0x96, !PT ;  /* 0x0000003234327212 */ /* 0x000fe400078e962b */
[CCC-:B------:R-:W-:Y:S02]  /*50530*/  LOP3.LUT R43, R42.reuse, R57.reuse, R11.reuse, 0x6c, !PT ;  /* 0x000000392a2b7212 */ /* 0x1c0fe400078e6c0b */
[----:B------:R-:W-:-:S02]  /*50540*/  LOP3.LUT R57, R42, R57, R11, 0x9c, !PT ;  /* 0x000000392a397212 */ /* 0x000fc400078e9c0b */
[----:B------:R-:W-:Y:S02]  /*50550*/  LOP3.LUT R44, R44, R11, RZ, 0x3c, !PT ;  /* 0x0000000b2c2c7212 */ /* 0x000fe400078e3cff */
[----:B------:R-:W2:Y:S01]  /*50560*/  LDC.64 R10, c[0x3][0x8] ;  /* 0x00c00200ff0a7b82 */ /* 0x000ea20000000a00 */
[----:B------:R-:W-:Y:S02]  /*50570*/  LOP3.LUT R26, R7, R46, R36, 0x96, !PT ;  /* 0x0000002e071a7212 */ /* 0x000fe400078e9624 */
[----:B------:R-:W-:Y:S02]  /*50580*/  SHF.L.W.U32.HI R36, R49, 0xd, R49 ;  /* 0x0000000d31247819 */ /* 0x000fe40000010e31 */
[----:B------:R-:W-:Y:S02]  /*50590*/  LOP3.LUT R53, R53, R48, RZ, 0x3c, !PT ;  /* 0x0000003035357212 */ /* 0x000fe400078e3cff */
[----:B------:R-:W-:Y:S02]  /*505a0*/  SHF.L.W.U32.HI R42, R13, 0x16, R13 ;  /* 0x000000160d2a7819 */ /* 0x000fe40000010e0d */
[----:B------:R-:W-:Y:S01]  /*505b0*/  SHF.L.W.U32.HI R56, R53, 0x3, R53 ;  /* 0x0000000335387819 */ /* 0x000fe20000010e35 */
[----:B------:R-:W-:Y:S01]  /*505c0*/  IMAD.SHL.U32 R53, R36, 0x8, RZ ;  /* 0x0000000824357824 */ /* 0x000fe200078e00ff */
[----:B------:R-:W-:-:S02]  /*505d0*/  LOP3.LUT R57, R57, R44, RZ, 0x3c, !PT ;  /* 0x0000002c39397212 */ /* 0x000fc400078e3cff */
[C---:B------:R-:W-:Y:S02]  /*505e0*/  LOP3.LUT R13, R56.reuse, R36, R47, 0x96, !PT ;  /* 0x00000024380d7212 */ /* 0x040fe400078e962f */
[----:B------:R-:W-:Y:S02]  /*505f0*/  LOP3.LUT R53, R56, R43, R53, 0x96, !PT ;  /* 0x0000002b38357212 */ /* 0x000fe400078e9635 */
[----:B------:R-:W-:Y:S02]  /*50600*/  SHF.L.W.U32.HI R43, R5, 0xd, R5 ;  /* 0x0000000d052b7819 */ /* 0x000fe40000010e05 */
[----:B------:R-:W-:Y:S02]  /*50610*/  LOP3.LUT R46, R50, R55, RZ, 0x3c, !PT ;  /* 0x00000037322e7212 */ /* 0x000fe400078e3cff */
[----:B------:R-:W-:Y:S01]  /*50620*/  LOP3.LUT R49, R51, R50, R55, 0xf6, !PT ;  /* 0x0000003233317212 */ /* 0x000fe200078ef637 */
[----:B------:R-:W-:Y:S01]  /*50630*/  IMAD.SHL.U32 R55, R43, 0x8, RZ ;  /* 0x000000082b377824 */ /* 0x000fe200078e00ff */
[----:B------:R-:W-:-:S02]  /*50640*/  SHF.L.W.U32.HI R47, R57, 0x3, R57 ;  /* 0x00000003392f7819 */ /* 0x000fc40000010e39 */
[----:B------:R-:W-:Y:S02]  /*50650*/  SHF.L.W.U32.HI R13, R13, 0x1, R13 ;  /* 0x000000010d0d7819 */ /* 0x000fe40000010e0d */
[CCC-:B------:R-:W-:Y:S02]  /*50660*/  LOP3.LUT R54, R51.reuse, R46.reuse, R52.reuse, 0x6c, !PT ;  /* 0x0000002e33367212 */ /* 0x1c0fe400078e6c34 */
[----:B------:R-:W-:Y:S02]  /*50670*/  LOP3.LUT R53, RZ, R53, RZ, 0x33, !PT ;  /* 0x00000035ff357212 */ /* 0x000fe400078e33ff */
[----:B------:R-:W-:Y:S02]  /*50680*/  LOP3.LUT R46, R51, R46, R52, 0x9c, !PT ;  /* 0x0000002e332e7212 */ /* 0x000fe400078e9c34 */
[----:B------:R-:W-:Y:S02]  /*50690*/  LOP3.LUT R48, R47, R43, R48, 0x96, !PT ;  /* 0x0000002b2f307212 */ /* 0x000fe400078e9630 */
[----:B------:R-:W-:Y:S01]  /*506a0*/  LOP3.LUT R51, R32, UR7, RZ, 0x3c, !PT ;  /* 0x0000000720337c12 */ /* 0x000fe2000f8e3cff */
[----:B------:R-:W-:Y:S01]  /*506b0*/  IMAD.SHL.U32 R32, R13, 0x80, RZ ;  /* 0x000000800d207824 */ /* 0x000fe200078e00ff */
[----:B------:R-:W-:-:S02]  /*506c0*/  SHF.L.W.U32.HI R5, R53, 0x7, R53 ;  /* 0x0000000735057819 */ /* 0x000fc40000010e35 */
[----:B------:R-:W-:Y:S02]  /*506d0*/  LOP3.LUT R54, R47, R54, R55, 0x96, !PT ;  /* 0x000000362f367212 */ /* 0x000fe400078e9637 */
[----:B------:R-:W-:Y:S02]  /*506e0*/  SHF.L.W.U32.HI R30, R30, 0x5, R30 ;  /* 0x000000051e1e7819 */ /* 0x000fe40000010e1e */
[----:B--2---:R-:W-:Y:S02]  /*506f0*/  LOP3.LUT R53, R25, R10, RZ, 0x3c, !PT ;  /* 0x0000000a19357212 */ /* 0x004fe400078e3cff */
[----:B------:R-:W-:Y:S01]  /*50700*/  LOP3.LUT R42, R42, UR6, RZ, 0x3c, !PT ;  /* 0x000000062a2a7c12 */ /* 0x000fe2000f8e3cff */
[----:B------:R-:W2:Y:S01]  /*50710*/  LDCU.128 UR4, c[0x3][0x10] ;  /* 0x00c00200ff0477ac */ /* 0x000ea20008000c00 */
[----:B------:R-:W-:Y:S02]  /*50720*/  LOP3.LUT R24, R24, UR10, RZ, 0x3c, !PT ;  /* 0x0000000a18187c12 */ /* 0x000fe4000f8e3cff */
[----:B------:R-:W-:-:S02]  /*50730*/  SHF.L.W.U32.HI R10, R48, 0x1, R48 ;  /* 0x00000001300a7819 */ /* 0x000fc40000010e30 */
[----:B------:R-:W-:Y:S02]  /*50740*/  LOP3.LUT R49, R49, R52, RZ, 0x3c, !PT ;  /* 0x0000003431317212 */ /* 0x000fe400078e3cff */
[----:B------:R-:W-:Y:S01]  /*50750*/  LOP3.LUT R52, R12, UR11, RZ, 0x3c, !PT ;  /* 0x0000000b0c347c12 */ /* 0x000fe2000f8e3cff */
[----:B------:R-:W-:Y:S01]  /*50760*/  IMAD.SHL.U32 R48, R10, 0x80, RZ ;  /* 0x000000800a307824 */ /* 0x000fe200078e00ff */
[----:B------:R-:W-:Y:S01]  /*50770*/  LOP3.LUT R54, RZ, R54, RZ, 0x33, !PT ;  /* 0x00000036ff367212 */ /* 0x000fe200078e33ff */
[----:B------:R-:W4:Y:S01]  /*50780*/  LDCU.128 UR8, c[0x3][0x20] ;  /* 0x00c00400ff0877ac */ /* 0x000f220008000c00 */
[----:B------:R-:W-:Y:S02]  /*50790*/  LOP3.LUT R12, R5, R32, R56, 0x96, !PT ;  /* 0x00000020050c7212 */ /* 0x000fe400078e9638 */
[----:B------:R-:W-:Y:S02]  /*507a0*/  LOP3.LUT R11, R30, R11, RZ, 0x3c, !PT ;  /* 0x0000000b1e0b7212 */ /* 0x000fe400078e3cff */
[----:B------:R-:W-:-:S02]  /*507b0*/  LOP3.LUT R56, R24, R42, R53, 0x78, !PT ;  /* 0x0000002a18387212 */ /* 0x000fc400078e7835 */
[----:B------:R-:W-:Y:S02]  /*507c0*/  SHF.L.W.U32.HI R32, R54, 0x7, R54 ;  /* 0x0000000736207819 */ /* 0x000fe40000010e36 */
[-C--:B------:R-:W-:Y:S02]  /*507d0*/  LOP3.LUT R30, R52, R51.reuse, R11, 0x78, !PT ;  /* 0x00000033341e7212 */ /* 0x080fe400078e780b */
[----:B------:R-:W-:Y:S02]  /*507e0*/  LOP3.LUT R25, R33, R24, R53, 0x1e, !PT ;  /* 0x0000001821197212 */ /* 0x000fe400078e1e35 */
[----:B------:R-:W-:Y:S02]  /*507f0*/  LOP3.LUT R24, R56, R42, R33, 0x96, !PT ;  /* 0x0000002a38187212 */ /* 0x000fe400078e9621 */
[----:B------:R-:W-:Y:S02]  /*50800*/  LOP3.LUT R42, R32, R48, R47, 0x96, !PT ;  /* 0x00000030202a7212 */ /* 0x000fe400078e962f */
[----:B------:R-:W-:-:S02]  /*50810*/  LOP3.LUT R48, R30, R51, R34, 0x96, !PT ;  /* 0x000000331e307212 */ /* 0x000fc400078e9622 */
[----:B------:R-:W-:Y:S02]  /*50820*/  LOP3.LUT R47, R34, R52, R11, 0x1e, !PT ;  /* 0x00000034222f7212 */ /* 0x000fe400078e1e0b */
[----:B------:R-:W-:Y:S02]  /*50830*/  LOP3.LUT R33, R25, R24, R53, 0xf6, !PT ;  /* 0x0000001819217212 */ /* 0x000fe400078ef635 */
[----:B------:R-:W-:Y:S02]  /*50840*/  LOP3.LUT R34, R24, R53, RZ, 0x3c, !PT ;  /* 0x0000003518227212 */ /* 0x000fe400078e3cff */
[----:B------:R-:W-:Y:S02]  /*50850*/  LOP3.LUT R52, R48, R11, RZ, 0x3c, !PT ;  /* 0x0000000b30347212 */ /* 0x000fe400078e3cff */
[----:B------:R-:W-:Y:S02]  /*50860*/  LOP3.LUT R33, R33, R56, RZ, 0x3c, !PT ;  /* 0x0000003821217212 */ /* 0x000fe400078e3cff */
[----:B------:R-:W-:-:S02]  /*50870*/  LOP3.LUT R54, R25, R34, R56, 0x9c, !PT ;  /* 0x0000002219367212 */ /* 0x000fc400078e9c38 */
[----:B------:R-:W-:Y:S02]  /*50880*/  LOP3.LUT R53, R47, R48, R11, 0xf6, !PT ;  /* 0x000000302f357212 */ /* 0x000fe400078ef60b */
[----:B------:R-:W-:Y:S02]  /*50890*/  SHF.L.W.U32.HI R11, R45, 0xd, R45 ;  /* 0x0000000d2d0b7819 */ /* 0x000fe40000010e2d */
[CCC-:B------:R-:W-:Y:S02]  /*508a0*/  LOP3.LUT R51, R47.reuse, R52.reuse, R30.reuse, 0x6c, !PT ;  /* 0x000000342f337212 */ /* 0x1c0fe400078e6c1e */
[----:B------:R-:W-:Y:S01]  /*508b0*/  LOP3.LUT R55, R47, R52, R30, 0x9c, !PT ;  /* 0x000000342f377212 */ /* 0x000fe200078e9c1e */
[----:B------:R-:W-:Y:S01]  /*508c0*/  IMAD.SHL.U32 R45, R11, 0x8, RZ ;  /* 0x000000080b2d7824 */ /* 0x000fe200078e00ff */
[----:B------:R-:W-:Y:S02]  /*508d0*/  LOP3.LUT R54, R54, R33, RZ, 0x3c, !PT ;  /* 0x0000002136367212 */ /* 0x000fe400078e3cff */
[----:B------:R-:W-:-:S02]  /*508e0*/  LOP3.LUT R52, R53, R30, RZ, 0x3c, !PT ;  /* 0x0000001e35347212 */ /* 0x000fc400078e3cff */
[----:B------:R-:W-:Y:S02]  /*508f0*/  SHF.L.W.U32.HI R47, R50, 0xd, R50 ;  /* 0x0000000d322f7819 */ /* 0x000fe40000010e32 */
[----:B------:R-:W-:Y:S02]  /*50900*/  SHF.L.W.U32.HI R30, R54, 0x3, R54 ;  /* 0x00000003361e7819 */ /* 0x000fe40000010e36 */
[----:B------:R-:W-:Y:S02]  /*50910*/  LOP3.LUT R55, R55, R52, RZ, 0x3c, !PT ;  /* 0x0000003437377212 */ /* 0x000fe400078e3cff */
[----:B------:R-:W-:Y:S01]  /*50920*/  LOP3.LUT R56, R25, R34, R56, 0x6c, !PT ;  /* 0x0000002219387212 */ /* 0x000fe200078e6c38 */
[----:B------:R-:W-:Y:S01]  /*50930*/  IMAD.SHL.U32 R25, R47, 0x8, RZ ;  /* 0x000000082f197824 */ /* 0x000fe200078e00ff */
[----:B------:R-:W-:Y:S02]  /*50940*/  LOP3.LUT R51, R30, R51, R45, 0x96, !PT ;  /* 0x000000331e337212 */ /* 0x000fe400078e962d */
[----:B------:R-:W-:-:S02]  /*50950*/  SHF.L.W.U32.HI R34, R55, 0x3, R55 ;  /* 0x0000000337227819 */ /* 0x000fc40000010e37 */
[----:B------:R-:W-:Y:S02]  /*50960*/  SHF.L.W.U32.HI R45, R24, 0xd, R24 ;  /* 0x0000000d182d7819 */ /* 0x000fe40000010e18 */
[----:B------:R-:W-:Y:S02]  /*50970*/  SHF.L.W.U32.HI R48, R48, 0xd, R48 ;  /* 0x0000000d30307819 */ /* 0x000fe40000010e30 */
[----:B------:R-:W-:Y:S01]  /*50980*/  LOP3.LUT R38, R38, R35, RZ, 0x3c, !PT ;  /* 0x0000002326267212 */ /* 0x000fe200078e3cff */
[----:B------:R-:W-:Y:S01]  /*50990*/  IMAD.SHL.U32 R58, R45, 0x8, RZ ;  /* 0x000000082d3a7824 */ /* 0x000fe200078e00ff */
[----:B------:R-:W-:Y:S01]  /*509a0*/  SHF.L.W.U32.HI R41, R41, 0xd, R41 ;  /* 0x0000000d29297819 */ /* 0x000fe20000010e29 */
[----:B------:R-:W-:Y:S01]  /*509b0*/  IMAD.SHL.U32 R53, R48, 0x8, RZ ;  /* 0x0000000830357824 */ /* 0x000fe200078e00ff */
[----:B------:R-:W-:Y:S02]  /*509c0*/  LOP3.LUT R50, R34, R40, R25, 0x96, !PT ;  /* 0x0000002822327212 */ /* 0x000fe400078e9619 */
[----:B------:R-:W-:Y:S01]  /*509d0*/  LOP3.LUT R46, R46, R49, RZ, 0x3c, !PT ;  /* 0x000000312e2e7212 */ /* 0x000fe200078e3cff */
[----:B------:R-:W-:Y:S01]  /*509e0*/  IMAD.SHL.U32 R40, R41, 0x8, RZ ;  /* 0x0000000829287824 */ /* 0x000fe200078e00ff */
[----:B------:R-:W-:-:S02]  /*509f0*/  LOP3.LUT R25, R30, R11, R49, 0x96, !PT ;  /* 0x0000000b1e197212 */ /* 0x000fc400078e9631 */
[----:B------:R-:W-:Y:S02]  /*50a00*/  SHF.L.W.U32.HI R49, R38, 0x3, R38 ;  /* 0x0000000326317819 */ /* 0x000fe40000010e26 */
[----:B------:R-:W-:Y:S02]  /*50a10*/  SHF.L.W.U32.HI R54, R31, 0x3, R31 ;  /* 0x000000031f367819 */ /* 0x000fe40000010e1f */
[----:B------:R-:W-:Y:S02]  /*50a20*/  LOP3.LUT R51, RZ, R51, RZ, 0x33, !PT ;  /* 0x00000033ff337212 */ /* 0x000fe400078e33ff */
[----:B------:R-:W-:Y:S02]  /*50a30*/  SHF.L.W.U32.HI R25, R25, 0x1, R25 ;  /* 0x0000000119197819 */ /* 0x000fe40000010e19 */
[----:B------:R-:W-:Y:S02]  /*50a40*/  SHF.L.W.U32.HI R31, R46, 0x3, R46 ;  /* 0x000000032e1f7819 */ /* 0x000fe40000010e2e */
[----:B------:R-:W-:-:S02]  /*50a50*/  LOP3.LUT R37, R49, R37, R58, 0x96, !PT ;  /* 0x0000002531257212 */ /* 0x000fc400078e963a */
[----:B------:R-:W-:Y:S02]  /*50a60*/  LOP3.LUT R33, R34, R47, R33, 0x96, !PT ;  /* 0x0000002f22217212 */ /* 0x000fe400078e9621 */
[C---:B------:R-:W-:Y:S02]  /*50a70*/  LOP3.LUT R39, R54.reuse, R39, R53, 0x96, !PT ;  /* 0x0000002736277212 */ /* 0x040fe400078e9635 */
[----:B------:R-:W-:Y:S02]  /*50a80*/  LOP3.LUT R46, R49, R45, R52, 0x96, !PT ;  /* 0x0000002d312e7212 */ /* 0x000fe400078e9634 */
[----:B------:R-:W-:Y:S01]  /*50a90*/  SHF.L.W.U32.HI R24, R51, 0x7, R51 ;  /* 0x0000000733187819 */ /* 0x000fe20000010e33 */
[----:B------:R-:W-:Y:S01]  /*50aa0*/  IMAD.SHL.U32 R51, R25, 0x80, RZ ;  /* 0x0000008019337824 */ /* 0x000fe200078e00ff */
[----:B------:R-:W-:Y:S02]  /*50ab0*/  LOP3.LUT R56, R31, R56, R40, 0x96, !PT ;  /* 0x000000381f387212 */ /* 0x000fe400078e9628 */
[----:B------:R-:W-:-:S02]  /*50ac0*/  LOP3.LUT R35, R54, R48, R35, 0x96, !PT ;  /* 0x0000003036237212 */ /* 0x000fc400078e9623 */
[----:B------:R-:W-:Y:S02]  /*50ad0*/  SHF.L.W.U32.HI R40, R33, 0x1, R33 ;  /* 0x0000000121287819 */ /* 0x000fe40000010e21 */
[----:B------:R-:W-:Y:S02]  /*50ae0*/  LOP3.LUT R37, RZ, R37, RZ, 0x33, !PT ;  /* 0x00000025ff257212 */ /* 0x000fe400078e33ff */
[----:B------:R-:W-:Y:S02]  /*50af0*/  SHF.L.W.U32.HI R46, R46, 0x1, R46 ;  /* 0x000000012e2e7819 */ /* 0x000fe40000010e2e */
[----:B------:R-:W-:Y:S02]  /*50b00*/  LOP3.LUT R39, RZ, R39, RZ, 0x33, !PT ;  /* 0x00000027ff277212 */ /* 0x000fe400078e33ff */
[----:B------:R-:W-:Y:S02]  /*50b10*/  LOP3.LUT R50, RZ, R50, RZ, 0x33, !PT ;  /* 0x00000032ff327212 */ /* 0x000fe400078e33ff */
        /* <DEDUP_REMOVED lines=8> */
[----:B------:R-:W-:Y:S02]  /*50ba0*/  LOP3.LUT R44, R31, R41, R44, 0x96, !PT ;  /* 0x000000291f2c7212 */ /* 0x000fe400078e962c */
[----:B------:R-:W-:-:S02]  /*50bb0*/  LOP3.LUT R34, R51, R37, R34, 0x96, !PT ;  /* 0x0000002533227212 */ /* 0x000fc400078e9622 */
[----:B------:R-:W-:Y:S02]  /*50bc0*/  LOP3.LUT R37, R38, R39, R49, 0x96, !PT ;  /* 0x0000002726257212 */ /* 0x000fe400078e9631 */
[----:B------:R-:W-:Y:S02]  /*50bd0*/  LOP3.LUT R49, R24, R25, R11, 0x96, !PT ;  /* 0x0000001918317212 */ /* 0x000fe400078e960b */
[----:B------:R-:W-:Y:S02]  /*50be0*/  SHF.L.W.U32.HI R39, R25, 0xd, R25 ;  /* 0x0000000d19277819 */ /* 0x000fe40000010e19 */
[----:B------:R-:W-:Y:S02]  /*50bf0*/  SHF.L.W.U32.HI R44, R44, 0x1, R44 ;  /* 0x000000012c2c7819 */ /* 0x000fe40000010e2c */
[----:B------:R-:W-:Y:S02]  /*50c00*/  LOP3.LUT R25, R35, R33, R48, 0x96, !PT ;  /* 0x0000002123197212 */ /* 0x000fe400078e9630 */
[----:B------:R-:W-:Y:S01]  /*50c10*/  SHF.L.W.U32.HI R48, R33, 0x3, R33 ;  /* 0x0000000321307819 */ /* 0x000fe20000010e21 */
[----:B------:R-:W-:Y:S01]  /*50c20*/  IMAD.SHL.U32 R53, R44, 0x80, RZ ;  /* 0x000000802c357824 */ /* 0x000fe200078e00ff */
[----:B------:R-:W-:-:S02]  /*50c30*/  LOP3.LUT R56, RZ, R56, RZ, 0x33, !PT ;  /* 0x00000038ff387212 */ /* 0x000fc400078e33ff */
[C---:B------:R-:W-:Y:S02]  /*50c40*/  SHF.L.W.U32.HI R33, R32.reuse, 0xd, R32 ;  /* 0x0000000d20217819 */ /* 0x040fe40000010e20 */
[----:B------:R-:W-:Y:S02]  /*50c50*/  LOP3.LUT R54, R35, R52, R54, 0x96, !PT ;  /* 0x0000003423367212 */ /* 0x000fe400078e9636 */
[----:B------:R-:W-:Y:S01]  /*50c60*/  LOP3.LUT R11, R32, R10, R43, 0x96, !PT ;  /* 0x0000000a200b7212 */ /* 0x000fe200078e962b */
[----:B------:R-:W-:Y:S01]  /*50c70*/  IMAD.SHL.U32 R43, R39, 0x8, RZ ;  /* 0x00000008272b7824 */ /* 0x000fe200078e00ff */
[----:B------:R-:W-:Y:S02]  /*50c80*/  SHF.L.W.U32.HI R50, R56, 0x7, R56 ;  /* 0x0000000738327819 */ /* 0x000fe40000010e38 */
[C---:B------:R-:W-:Y:S02]  /*50c90*/  LOP3.LUT R32, R51.reuse, R40, R47, 0x96, !PT ;  /* 0x0000002833207212 */ /* 0x040fe400078e962f */
[----:B------:R-:W-:Y:S01]  /*50ca0*/  SHF.L.W.U32.HI R52, R51, 0x3, R51 ;  /* 0x0000000333347819 */ /* 0x000fe20000010e33 */
[----:B------:R-:W-:Y:S01]  /*50cb0*/  IMAD.SHL.U32 R51, R33, 0x8, RZ ;  /* 0x0000000821337824 */ /* 0x000fe200078e00ff */
[----:B------:R-:W-:-:S02]  /*50cc0*/  LOP3.LUT R31, R50, R53, R31, 0x96, !PT ;  /* 0x00000035321f7212 */ /* 0x000fc400078e961f */
[----:B------:R-:W-:Y:S02]  /*50cd0*/  LOP3.LUT R47, R5, R13, R36, 0x96, !PT ;  /* 0x0000000d052f7212 */ /* 0x000fe400078e9624 */
[----:B------:R-:W-:Y:S02]  /*50ce0*/  LOP3.LUT R53, R48, R43, R13, 0x96, !PT ;  /* 0x0000002b30357212 */ /* 0x000fe400078e960d */
[----:B------:R-:W-:Y:S02]  /*50cf0*/  LOP3.LUT R23, R7, R0, R23, 0x96, !PT ;  /* 0x0000000007177212 */ /* 0x000fe400078e9617 */
[----:B------:R-:W-:Y:S02]  /*50d00*/  LOP3.LUT R13, R52, R51, R7, 0x96, !PT ;  /* 0x00000033340d7212 */ /* 0x000fe400078e9607 */
[----:B------:R-:W5:Y:S01]  /*50d10*/  LDG.E.U8 R7, desc[UR16][R2.64+0x38] ;  /* 0x0000381002077981 */ /* 0x000f62000c1e1100 */
[----:B------:R-:W-:Y:S02]  /*50d20*/  LOP3.LUT R36, R48, R39, R46, 0x96, !PT ;  /* 0x0000002730247212 */ /* 0x000fe400078e962e */
[----:B------:R-:W-:-:S02]  /*50d30*/  LOP3.LUT R45, R38, R46, R45, 0x96, !PT ;  /* 0x0000002e262d7212 */ /* 0x000fc400078e962d */
[----:B------:R-:W-:Y:S02]  /*50d40*/  SHF.L.W.U32.HI R36, R36, 0x1, R36 ;  /* 0x0000000124247819 */ /* 0x000fe40000010e24 */
[----:B------:R-:W-:Y:S02]  /*50d50*/  SHF.L.W.U32.HI R46, R54, 0x16, R54 ;  /* 0x00000016362e7819 */ /* 0x000fe40000010e36 */
[----:B------:R-:W-:Y:S01]  /*50d60*/  SHF.L.W.U32.HI R54, R53, 0x7, R53 ;  /* 0x0000000735367819 */ /* 0x000fe20000010e35 */
[----:B------:R-:W-:Y:S01]  /*50d70*/  IMAD.SHL.U32 R53, R36, 0x80, RZ ;  /* 0x0000008024357824 */ /* 0x000fe200078e00ff */
[----:B------:R-:W-:Y:S02]  /*50d80*/  SHF.L.W.U32.HI R42, R42, 0x16, R42 ;  /* 0x000000162a2a7819 */ /* 0x000fe40000010e2a */
        /* <DEDUP_REMOVED lines=14> */
[----:B------:R-:W-:Y:S02]  /*50e70*/  SHF.L.W.U32.HI R41, R39, 0x5, R39 ;  /* 0x0000000527297819 */ /* 0x000fe40000010e27 */
[----:B------:R-:W-:Y:S02]  /*50e80*/  SHF.L.W.U32.HI R46, R46, 0x3, R46 ;  /* 0x000000032e2e7819 */ /* 0x000fe40000010e2e */
[----:B------:R-:W-:Y:S02]  /*50e90*/  SHF.L.W.U32.HI R26, R26, 0x1, R26 ;  /* 0x000000011a1a7819 */ /* 0x000fe40000010e1a */
[----:B------:R-:W-:-:S02]  /*50ea0*/  LOP3.LUT R50, R47, R13, R50, 0x96, !PT ;  /* 0x0000000d2f327212 */ /* 0x000fc400078e9632 */
[----:B----4-:R-:W-:Y:S02]  /*50eb0*/  LOP3.LUT R13, R40, UR10, RZ, 0x3c, !PT ;  /* 0x0000000a280d7c12 */ /* 0x010fe4000f8e3cff */
[----:B------:R-:W-:Y:S02]  /*50ec0*/  LOP3.LUT R40, R41, UR9, RZ, 0x3c, !PT ;  /* 0x0000000929287c12 */ /* 0x000fe4000f8e3cff */
[----:B------:R-:W-:Y:S02]  /*50ed0*/  SHF.L.W.U32.HI R34, R34, 0x16, R34 ;  /* 0x0000001622227819 */ /* 0x000fe40000010e22 */
[----:B---3--:R-:W-:Y:S02]  /*50ee0*/  LOP3.LUT R41, R0, UR13, RZ, 0x3c, !PT ;  /* 0x0000000d00297c12 */ /* 0x008fe4000f8e3cff */
[----:B------:R-:W-:Y:S01]  /*50ef0*/  LOP3.LUT R42, R46, R42, R51, 0x96, !PT ;  /* 0x0000002a2e2a7212 */ /* 0x000fe200078e9633 */
[----:B------:R-:W-:Y:S01]  /*50f00*/  IMAD.SHL.U32 R51, R26, 0x80, RZ ;  /* 0x000000801a337824 */ /* 0x000fe200078e00ff */
[----:B------:R-:W-:-:S02]  /*50f10*/  SHF.L.W.U32.HI R0, R23, 0x5, R23 ;  /* 0x0000000517007819 */ /* 0x000fc40000010e17 */
[----:B------:R-:W-:Y:S02]  /*50f20*/  SHF.L.W.U32.HI R45, R45, 0x5, R45 ;  /* 0x000000052d2d7819 */ /* 0x000fe40000010e2d */
[----:B------:R-:W-:Y:S02]  /*50f30*/  SHF.L.W.U32.HI R23, R37, 0x16, R37 ;  /* 0x0000001625177819 */ /* 0x000fe40000010e25 */
[----:B------:R-:W-:Y:S02]  /*50f40*/  LOP3.LUT R37, R46, R43, R34, 0x96, !PT ;  /* 0x0000002b2e257212 */ /* 0x000fe400078e9622 */
[----:B------:R-:W-:Y:S02]  /*50f50*/  LOP3.LUT R45, R47, R48, R45, 0x96, !PT ;  /* 0x000000302f2d7212 */ /* 0x000fe400078e962d */
[----:B--2---:R-:W-:Y:S02]  /*50f60*/  LOP3.LUT R34, R0, UR4, RZ, 0x3c, !PT ;  /* 0x0000000400227c12 */ /* 0x004fe4000f8e3cff */
[----:B------:R-:W-:-:S02]  /*50f70*/  LOP3.LUT R51, R49, R51, R52, 0x96, !PT ;  /* 0x0000003331337212 */ /* 0x000fc400078e9634 */
[----:B------:R-:W-:Y:S02]  /*50f80*/  SHF.L.W.U32.HI R0, R37, 0x1, R37 ;  /* 0x0000000125007819 */ /* 0x000fe40000010e25 */
[----:B------:R-:W-:Y:S02]  /*50f90*/  SHF.L.W.U32.HI R52, R53, 0x16, R53 ;  /* 0x0000001635347819 */ /* 0x000fe40000010e35 */
[----:B------:R-:W-:Y:S02]  /*50fa0*/  LOP3.LUT R53, R35, UR26, RZ, 0x3c, !PT ;  /* 0x0000001a23357c12 */ /* 0x000fe4000f8e3cff */
[----:B------:R-:W-:Y:S01]  /*50fb0*/  SHF.L.W.U32.HI R35, R45, 0x1, R45 ;  /* 0x000000012d237819 */ /* 0x000fe20000010e2d */
[----:B------:R-:W-:Y:S01]  /*50fc0*/  IMAD.SHL.U32 R37, R0, 0x80, RZ ;  /* 0x0000008000257824 */ /* 0x000fe200078e00ff */
[----:B------:R-:W-:Y:S02]  /*50fd0*/  SHF.L.W.U32.HI R45, R51, 0x16, R51 ;  /* 0x00000016332d7819 */ /* 0x000fe40000010e33 */
[----:B------:R-:W-:Y:S01]  /*50fe0*/  SHF.L.W.U32.HI R51, R42, 0x7, R42 ;  /* 0x000000072a337819 */ /* 0x000fe20000010e2a */
[----:B------:R-:W-:Y:S01]  /*50ff0*/  IMAD.SHL.U32 R42, R35, 0x80, RZ ;  /* 0x00000080232a7824 */ /* 0x000fe200078e00ff */
[----:B------:R-:W-:-:S02]  /*51000*/  SHF.L.W.U32.HI R50, R50, 0x7, R50 ;  /* 0x0000000732327819 */ /* 0x000fc40000010e32 */
[----:B-1----:R-:W-:Y:S02]  /*51010*/  LOP3.LUT R23, R23, UR20, RZ, 0x3c, !PT ;  /* 0x0000001417177c12 */ /* 0x002fe4000f8e3cff */
[----:B------:R-:W-:Y:S02]  /*51020*/  LOP3.LUT R55, R45, UR24, RZ, 0x3c, !PT ;  /* 0x000000182d377c12 */ /* 0x000fe4000f8e3cff */
[----:B------:R-:W-:Y:S02]  /*51030*/  LOP3.LUT R37, R51, R37, R46, 0x96, !PT ;  /* 0x0000002533257212 */ /* 0x000fe400078e962e */
[----:B------:R-:W-:Y:S02]  /*51040*/  SHF.L.W.U32.HI R46, R11, 0x5, R11 ;  /* 0x000000050b2e7819 */ /* 0x000fe40000010e0b */
[----:B------:R-:W-:Y:S02]  /*51050*/  LOP3.LUT R47, R50, R42, R47, 0x96, !PT ;  /* 0x0000002a322f7212 */ /* 0x000fe400078e962f */
[----:B------:R-:W-:-:S02]  /*51060*/  LOP3.LUT R52, R52, UR12, RZ, 0x3c, !PT ;  /* 0x0000000c34347c12 */ /* 0x000fc4000f8e3cff */
[----:B------:R-:W-:Y:S02]  /*51070*/  LOP3.LUT R45, R55, R23, R34, 0x78, !PT ;  /* 0x00000017372d7212 */ /* 0x000fe400078e7822 */
[C---:B------:R-:W-:Y:S02]  /*51080*/  LOP3.LUT R42, R51.reuse, R0, R43, 0x96, !PT ;  /* 0x00000000332a7212 */ /* 0x040fe400078e962b */
[----:B------:R-:W-:Y:S02]  /*51090*/  SHF.L.W.U32.HI R12, R12, 0x16, R12 ;  /* 0x000000160c0c7819 */ /* 0x000fe40000010e0c */
[----:B------:R-:W-:Y:S02]  /*510a0*/  LOP3.LUT R46, R46, UR6, RZ, 0x3c, !PT ;  /* 0x000000062e2e7c12 */ /* 0x000fe4000f8e3cff */
[----:B------:R-:W-:Y:S02]  /*510b0*/  LOP3.LUT R51, R51, UR22, RZ, 0x3c, !PT ;  /* 0x0000001633337c12 */ /* 0x000fe4000f8e3cff */
[----:B------:R-:W-:-:S02]  /*510c0*/  LOP3.LUT R39, R44, UR8, RZ, 0x3c, !PT ;  /* 0x000000082c277c12 */ /* 0x000fc4000f8e3cff */
[----:B------:R-:W-:Y:S02]  /*510d0*/  LOP3.LUT R44, R54, UR14, RZ, 0x3c, !PT ;  /* 0x0000000e362c7c12 */ /* 0x000fe4000f8e3cff */
[----:B------:R-:W-:Y:S02]  /*510e0*/  LOP3.LUT R54, R52, R55, R34, 0x1e, !PT ;  /* 0x0000003734367212 */ /* 0x000fe400078e1e22 */
[----:B------:R-:W-:Y:S02]  /*510f0*/  LOP3.LUT R23, R45, R23, R52, 0x96, !PT ;  /* 0x000000172d177212 */ /* 0x000fe400078e9634 */
[----:B------:R-:W-:Y:S02]  /*51100*/  SHF.L.W.U32.HI R43, R47, 0x16, R47 ;  /* 0x000000162f2b7819 */ /* 0x000fe40000010e2f */
[----:B------:R-:W-:Y:S02]  /*51110*/  LOP3.LUT R56, R49, UR27, RZ, 0x3c, !PT ;  /* 0x0000001b31387c12 */ /* 0x000fe4000f8e3cff */
[----:B------:R-:W-:-:S02]  /*51120*/  LOP3.LUT R12, R12, UR23, RZ, 0x3c, !PT ;  /* 0x000000170c0c7c12 */ /* 0x000fc4000f8e3cff */
[--C-:B------:R-:W-:Y:S02]  /*51130*/  LOP3.LUT R52, R53, R51, R46.reuse, 0x78, !PT ;  /* 0x0000003335347212 */ /* 0x100fe400078e782e */
[----:B------:R-:W-:Y:S02]  /*51140*/  LOP3.LUT R47, R50, UR7, RZ, 0x3c, !PT ;  /* 0x00000007322f7c12 */ /* 0x000fe4000f8e3cff */
[----:B------:R-:W-:Y:S02]  /*51150*/  SHF.L.W.U32.HI R37, R37, 0x16, R37 ;  /* 0x0000001625257819 */ /* 0x000fe40000010e25 */
[----:B------:R-:W-:Y:S02]  /*51160*/  LOP3.LUT R33, R49, R26, R33, 0x96, !PT ;  /* 0x0000001a31217212 */ /* 0x000fe400078e9621 */
[----:B------:R-:W-:Y:S02]  /*51170*/  LOP3.LUT R11, R44, R53, R46, 0x1e, !PT ;  /* 0x000000352c0b7212 */ /* 0x000fe400078e1e2e */
[----:B------:R-:W-:Y:S01]  /*51180*/  LOP3.LUT R10, R10, UR15, RZ, 0x3c, !PT ;  /* 0x0000000f0a0a7c12 */ /* 0x000fe2000f8e3cff */
[----:B------:R-:W1:Y:S01]  /*51190*/  LDCU.128 UR12, c[0x3][0x140] ;  /* 0x00c02800ff0c77ac */ /* 0x000e620008000c00 */
[----:B------:R-:W-:-:S02]  /*511a0*/  LOP3.LUT R48, R50, R35, R48, 0x96, !PT ;  /* 0x0000002332307212 */ /* 0x000fc400078e9630 */
[----:B------:R-:W-:Y:S02]  /*511b0*/  LOP3.LUT R44, R52, R51, R44, 0x96, !PT ;  /* 0x00000033342c7212 */ /* 0x000fe400078e962c */
[--C-:B------:R-:W-:Y:S02]  /*511c0*/  LOP3.LUT R49, R56, R12, R47.reuse, 0x78, !PT ;  /* 0x0000000c38317212 */ /* 0x100fe400078e782f */
[----:B------:R-:W-:Y:S01]  /*511d0*/  LOP3.LUT R38, R38, UR25, RZ, 0x3c, !PT ;  /* 0x0000001926267c12 */ /* 0x000fe2000f8e3cff */
[----:B------:R-:W2:Y:S01]  /*511e0*/  LDCU.128 UR24, c[0x3][0x160] ;  /* 0x00c02c00ff1877ac */ /* 0x000ea20008000c00 */
[----:B------:R-:W-:Y:S02]  /*511f0*/  LOP3.LUT R50, R43, UR5, RZ, 0x3c, !PT ;  /* 0x000000052b327c12 */ /* 0x000fe4000f8e3cff */
[----:B------:R-:W-:Y:S01]  /*51200*/  LOP3.LUT R51, R37, UR21, RZ, 0x3c, !PT ;  /* 0x0000001525337c12 */ /* 0x000fe2000f8e3cff */
[----:B------:R-:W3:Y:S01]  /*51210*/  LDCU.128 UR4, c[0x3][0x40] ;  /* 0x00c00800ff0477ac */ /* 0x000ee20008000c00 */
[----:B------:R-:W-:-:S02]  /*51220*/  LOP3.LUT R56, R10, R56, R47, 0x1e, !PT ;  /* 0x000000380a387212 */ /* 0x000fc400078e1e2f */
[----:B------:R-:W-:Y:S01]  /*51230*/  LOP3.LUT R12, R49, R12, R10, 0x96, !PT ;  /* 0x0000000c310c7212 */ /* 0x000fe200078e960a */
[----:B------:R-:W4:Y:S01]  /*51240*/  LDCU.128 UR20, c[0x3][0x150] ;  /* 0x00c02a00ff1477ac */ /* 0x000f220008000c00 */
[-CC-:B------:R-:W-:Y:S02]  /*51250*/  LOP3.LUT R10, R38, R51.reuse, R50.reuse, 0x78, !PT ;  /* 0x00000033260a7212 */ /* 0x180fe400078e7832 */
[----:B------:R-:W-:Y:S02]  /*51260*/  LOP3.LUT R53, R41, R38, R50, 0x1e, !PT ;  /* 0x0000002629357212 */ /* 0x000fe400078e1e32 */
[----:B------:R-:W-:Y:S02]  /*51270*/  LOP3.LUT R43, R23, R34, RZ, 0x3c, !PT ;  /* 0x00000022172b7212 */ /* 0x000fe400078e3cff */
[----:B------:R-:W-:Y:S02]  /*51280*/  LOP3.LUT R41, R10, R51, R41, 0x96, !PT ;  /* 0x000000330a297212 */ /* 0x000fe400078e9629 */
[----:B------:R-:W-:-:S02]  /*51290*/  LOP3.LUT R58, R54, R23, R34, 0xf6, !PT ;  /* 0x00000017363a7212 */ /* 0x000fc400078ef622 */
[----:B------:R-:W-:Y:S02]  /*512a0*/  LOP3.LUT R51, R44, R46, RZ, 0x3c, !PT ;  /* 0x0000002e2c337212 */ /* 0x000fe400078e3cff */
[CCC-:B------:R-:W-:Y:S02]  /*512b0*/  LOP3.LUT R37, R54.reuse, R43.reuse, R45.reuse, 0x6c, !PT ;  /* 0x0000002b36257212 */ /* 0x1c0fe400078e6c2d */
[----:B------:R-:W-:Y:S02]  /*512c0*/  LOP3.LUT R34, R54, R43, R45, 0x9c, !PT ;  /* 0x0000002b36227212 */ /* 0x000fe400078e9c2d */
[----:B------:R-:W-:Y:S02]  /*512d0*/  LOP3.LUT R43, R58, R45, RZ, 0x3c, !PT ;  /* 0x0000002d3a2b7212 */ /* 0x000fe400078e3cff */
[C---:B------:R-:W-:Y:S02]  /*512e0*/  LOP3.LUT R38, R11.reuse, R51, R52, 0x6c, !PT ;  /* 0x000000330b267212 */ /* 0x040fe400078e6c34 */
[----:B------:R-:W-:-:S02]  /*512f0*/  LOP3.LUT R45, R11, R44, R46, 0xf6, !PT ;  /* 0x0000002c0b2d7212 */ /* 0x000fc400078ef62e */
[----:B------:R-:W-:Y:S02]  /*51300*/  LOP3.LUT R51, R11, R51, R52, 0x9c, !PT ;  /* 0x000000330b337212 */ /* 0x000fe400078e9c34 */
[----:B------:R-:W-:Y:S02]  /*51310*/  LOP3.LUT R54, R12, R47, RZ, 0x3c, !PT ;  /* 0x0000002f0c367212 */ /* 0x000fe400078e3cff */
[----:B------:R-:W-:Y:S02]  /*51320*/  LOP3.LUT R58, R56, R12, R47, 0xf6, !PT ;  /* 0x0000000c383a7212 */ /* 0x000fe400078ef62f */
[----:B------:R-:W-:Y:S02]  /*51330*/  LOP3.LUT R11, R41, R50, RZ, 0x3c, !PT ;  /* 0x00000032290b7212 */ /* 0x000fe400078e3cff */
[----:B------:R-:W-:Y:S02]  /*51340*/  LOP3.LUT R55, R53, R41, R50, 0xf6, !PT ;  /* 0x0000002935377212 */ /* 0x000fe400078ef632 */
[----:B------:R-:W-:Y:S01]  /*51350*/  LOP3.LUT R36, R36, UR11, RZ, 0x3c, !PT ;  /* 0x0000000b24247c12 */ /* 0x000fe2000f8e3cff */
[----:B------:R-:W0:Y:S01]  /*51360*/  LDCU.128 UR8, c[0x3][0x60] ;  /* 0x00c00c00ff0877ac */ /* 0x000e220008000c00 */
[----:B------:R-:W-:-:S02]  /*51370*/  LOP3.LUT R46, R45, R52, RZ, 0x3c, !PT ;  /* 0x000000342d2e7212 */ /* 0x000fc400078e3cff */
[CCC-:B------:R-:W-:Y:S02]  /*51380*/  LOP3.LUT R52, R56.reuse, R54.reuse, R49.reuse, 0x6c, !PT ;  /* 0x0000003638347212 */ /* 0x1c0fe400078e6c31 */
[----:B------:R-:W-:Y:S02]  /*51390*/  LOP3.LUT R47, R56, R54, R49, 0x9c, !PT ;  /* 0x00000036382f7212 */ /* 0x000fe400078e9c31 */
[----:B------:R-:W-:Y:S02]  /*513a0*/  LOP3.LUT R50, R58, R49, RZ, 0x3c, !PT ;  /* 0x000000313a327212 */ /* 0x000fe400078e3cff */
[CCC-:B------:R-:W-:Y:S02]  /*513b0*/  LOP3.LUT R45, R53.reuse, R11.reuse, R10.reuse, 0x6c, !PT ;  /* 0x0000000b352d7212 */ /* 0x1c0fe400078e6c0a */
[----:B------:R-:W-:Y:S02]  /*513c0*/  LOP3.LUT R49, R53, R11, R10, 0x9c, !PT ;  /* 0x0000000b35317212 */ /* 0x000fe400078e9c0a */
[----:B------:R-:W-:-:S02]  /*513d0*/  LOP3.LUT R54, R55, R10, RZ, 0x3c, !PT ;  /* 0x0000000a37367212 */ /* 0x000fc400078e3cff */
[----:B------:R-:W1:Y:S01]  /*513e0*/  LDC.64 R10, c[0x3][RZ] ;  /* 0x00c00000ff0a7b82 */ /* 0x000e620000000a00 */
[----:B------:R-:W-:Y:S02]  /*513f0*/  SHF.L.W.U32.HI R23, R23, 0xd, R23 ;  /* 0x0000000d17177819 */ /* 0x000fe40000010e17 */
[----:B------:R-:W-:-:S03]  /*51400*/  LOP3.LUT R53, R51, R46, RZ, 0x3c, !PT ;  /* 0x0000002e33357212 */ /* 0x000fc600078e3cff */
[----:B------:R-:W-:Y:S01]  /*51410*/  IMAD.SHL.U32 R55, R23, 0x8, RZ ;  /* 0x0000000817377824 */ /* 0x000fe200078e00ff */
[----:B------:R-:W-:-:S04]  /*51420*/  SHF.L.W.U32.HI R53, R53, 0x3, R53 ;  /* 0x0000000335357819 */ /* 0x000fc80000010e35 */
[----:B------:R-:W-:Y:S02]  /*51430*/  LOP3.LUT R55, R53, R52, R55, 0x96, !PT ;  /* 0x0000003435377212 */ /* 0x000fe400078e9637 */
[----:B0-----:R-:W-:Y:S02]  /*51440*/  LOP3.LUT R52, R5, UR8, RZ, 0x3c, !PT ;  /* 0x0000000805347c12 */ /* 0x001fe4000f8e3cff */
[----:B------:R-:W-:Y:S02]  /*51450*/  LOP3.LUT R5, R53, R23, R54, 0x96, !PT ;  /* 0x0000001735057212 */ /* 0x000fe400078e9636 */
[----:B------:R-:W-:Y:S02]  /*51460*/  LOP3.LUT R56, RZ, R55, RZ, 0x33, !PT ;  /* 0x00000037ff387212 */ /* 0x000fe400078e33ff */
[----:B------:R-:W-:Y:S02]  /*51470*/  SHF.L.W.U32.HI R55, R48, 0x5, R48 ;  /* 0x0000000530377819 */ /* 0x000fe40000010e30 */
[----:B------:R-:W-:-:S02]  /*51480*/  SHF.L.W.U32.HI R31, R31, 0x16, R31 ;  /* 0x000000161f1f7819 */ /* 0x000fc40000010e1f */
[----:B------:R-:W-:Y:S02]  /*51490*/  SHF.L.W.U32.HI R42, R42, 0x5, R42 ;  /* 0x000000052a2a7819 */ /* 0x000fe40000010e2a */
[----:B------:R-:W-:Y:S02]  /*514a0*/  SHF.L.W.U32.HI R5, R5, 0x1, R5 ;  /* 0x0000000105057819 */ /* 0x000fe40000010e05 */
[----:B------:R-:W-:Y:S02]  /*514b0*/  SHF.L.W.U32.HI R48, R56, 0x7, R56 ;  /* 0x0000000738307819 */ /* 0x000fe40000010e38 */
[----:B---3--:R-:W-:Y:S02]  /*514c0*/  LOP3.LUT R51, R31, UR5, RZ, 0x3c, !PT ;  /* 0x000000051f337c12 */ /* 0x008fe4000f8e3cff */
[----:B------:R-:W-:Y:S02]  /*514d0*/  LOP3.LUT R42, R42, UR4, RZ, 0x3c, !PT ;  /* 0x000000042a2a7c12 */ /* 0x000fe4000f8e3cff */
[----:B-1----:R-:W-:-:S02]  /*514e0*/  LOP3.LUT R55, R55, R10, RZ, 0x3c, !PT ;  /* 0x0000000a37377212 */ /* 0x002fc400078e3cff */
[----:B------:R-:W-:Y:S01]  /*514f0*/  LOP3.LUT R23, R48, R5, R23, 0x96, !PT ;  /* 0x0000000530177212 */ /* 0x000fe200078e9617 */
[----:B------:R-:W-:Y:S01]  /*51500*/  IMAD.SHL.U32 R5, R5, 0x80, RZ ;  /* 0x0000008005057824 */ /* 0x000fe200078e00ff */
[----:B------:R-:W-:Y:S02]  /*51510*/  LOP3.LUT R31, R0, UR7, RZ, 0x3c, !PT ;  /* 0x00000007001f7c12 */ /* 0x000fe4000f8e3cff */
[----:B------:R-:W-:Y:S02]  /*51520*/  LOP3.LUT R0, R26, UR10, RZ, 0x3c, !PT ;  /* 0x0000000a1a007c12 */ /* 0x000fe4000f8e3cff */
[----:B------:R-:W-:Y:S02]  /*51530*/  SHF.L.W.U32.HI R26, R33, 0x5, R33 ;  /* 0x00000005211a7819 */ /* 0x000fe40000010e21 */
[----:B------:R-:W-:Y:S02]  /*51540*/  SHF.L.W.U32.HI R32, R32, 0x5, R32 ;  /* 0x0000000520207819 */ /* 0x000fe40000010e20 */
[----:B------:R-:W-:-:S02]  /*51550*/  LOP3.LUT R33, R52, R42, R55, 0x78, !PT ;  /* 0x0000002a34217212 */ /* 0x000fc400078e7837 */
[----:B------:R-:W-:Y:S02]  /*51560*/  SHF.L.W.U32.HI R10, R23, 0x5, R23 ;  /* 0x00000005170a7819 */ /* 0x000fe40000010e17 */
[----:B------:R-:W-:Y:S02]  /*51570*/  LOP3.LUT R5, R48, R5, R53, 0x96, !PT ;  /* 0x0000000530057212 */ /* 0x000fe400078e9635 */
[----:B------:R-:W-:Y:S02]  /*51580*/  LOP3.LUT R26, R26, UR9, RZ, 0x3c, !PT ;  /* 0x000000091a1a7c12 */ /* 0x000fe4000f8e3cff */
[----:B------:R-:W-:Y:S02]  /*51590*/  LOP3.LUT R48, R32, 0x5, R11, 0x96, !PT ;  /* 0x0000000520307812 */ /* 0x000fe400078e960b */
[----:B------:R-:W-:Y:S02]  /*515a0*/  LOP3.LUT R32, R33, R42, R39, 0x96, !PT ;  /* 0x0000002a21207212 */ /* 0x000fe400078e9627 */
[----:B------:R-:W-:-:S02]  /*515b0*/  LOP3.LUT R23, R19, R10, RZ, 0x3c, !PT ;  /* 0x0000000a13177212 */ /* 0x000fc400078e3cff */
[--C-:B------:R-:W-:Y:S02]  /*515c0*/  LOP3.LUT R52, R39, R52, R55.reuse, 0x1e, !PT ;  /* 0x0000003427347212 */ /* 0x100fe400078e1e37 */
[----:B------:R-:W-:Y:S02]  /*515d0*/  LOP3.LUT R19, R26, R51, R48, 0x78, !PT ;  /* 0x000000331a137212 */ /* 0x000fe400078e7830 */
[----:B------:R-:W-:Y:S02]  /*515e0*/  LOP3.LUT R10, R32, R55, RZ, 0x3c, !PT ;  /* 0x00000037200a7212 */ /* 0x000fe400078e3cff */
[----:B------:R-:W-:Y:S02]  /*515f0*/  LOP3.LUT R42, R52, R32, R55, 0xf6, !PT ;  /* 0x00000020342a7212 */ /* 0x000fe400078ef637 */
[----:B------:R-:W-:Y:S02]  /*51600*/  LOP3.LUT R47, R47, R50, RZ, 0x3c, !PT ;  /* 0x000000322f2f7212 */ /* 0x000fe400078e3cff */
[----:B------:R-:W-:-:S02]  /*51610*/  SHF.L.W.U32.HI R41, R41, 0xd, R41 ;  /* 0x0000000d29297819 */ /* 0x000fc40000010e29 */
[----:B------:R-:W-:Y:S02]  /*51620*/  LOP3.LUT R26, R40, R26, R48, 0x1e, !PT ;  /* 0x0000001a281a7212 */ /* 0x000fe400078e1e30 */
[----:B------:R-:W-:Y:S02]  /*51630*/  LOP3.LUT R51, R19, R51, R40, 0x96, !PT ;  /* 0x0000003313337212 */ /* 0x000fe400078e9628 */
[CCC-:B------:R-:W-:Y:S02]  /*51640*/  LOP3.LUT R40, R52.reuse, R10.reuse, R33.reuse, 0x6c, !PT ;  /* 0x0000000a34287212 */ /* 0x1c0fe400078e6c21 */
[----:B------:R-:W-:Y:S02]  /*51650*/  LOP3.LUT R52, R52, R10, R33, 0x9c, !PT ;  /* 0x0000000a34347212 */ /* 0x000fe400078e9c21 */
[----:B------:R-:W-:Y:S01]  /*51660*/  LOP3.LUT R33, R42, R33, RZ, 0x3c, !PT ;  /* 0x000000212a217212 */ /* 0x000fe200078e3cff */
[----:B------:R-:W-:Y:S01]  /*51670*/  IMAD.SHL.U32 R42, R41, 0x8, RZ ;  /* 0x00000008292a7824 */ /* 0x000fe200078e00ff */
[----:B------:R-:W-:Y:S01]  /*51680*/  SHF.L.W.U32.HI R47, R47, 0x3, R47 ;  /* 0x000000032f2f7819 */ /* 0x000fe20000010e2f */
[----:B------:R-:W0:Y:S01]  /*51690*/  LDC.64 R10, c[0x3][0x8] ;  /* 0x00c00200ff0a7b82 */ /* 0x000e220000000a00 */
[----:B------:R-:W-:-:S02]  /*516a0*/  SHF.L.W.U32.HI R53, R44, 0xd, R44 ;  /* 0x0000000d2c357819 */ /* 0x000fc40000010e2c */
[----:B------:R-:W-:Y:S02]  /*516b0*/  LOP3.LUT R39, R51, R48, RZ, 0x3c, !PT ;  /* 0x0000003033277212 */ /* 0x000fe400078e3cff */
[C---:B------:R-:W-:Y:S02]  /*516c0*/  LOP3.LUT R46, R47.reuse, R41, R46, 0x96, !PT ;  /* 0x000000292f2e7212 */ /* 0x040fe400078e962e */
[----:B------:R-:W-:Y:S02]  /*516d0*/  LOP3.LUT R52, R52, R33, RZ, 0x3c, !PT ;  /* 0x0000002134347212 */ /* 0x000fe400078e3cff */
[----:B------:R-:W-:Y:S01]  /*516e0*/  LOP3.LUT R42, R47, R40, R42, 0x96, !PT ;  /* 0x000000282f2a7212 */ /* 0x000fe200078e962a */
[----:B------:R-:W-:Y:S01]  /*516f0*/  IMAD.SHL.U32 R44, R53, 0x8, RZ ;  /* 0x00000008352c7824 */ /* 0x000fe200078e00ff */
[C---:B------:R-:W-:Y:S02]  /*51700*/  LOP3.LUT R55, R26.reuse, R39, R19, 0x6c, !PT ;  /* 0x000000271a377212 */ /* 0x040fe400078e6c13 */
[----:B------:R-:W-:-:S02]  /*51710*/  LOP3.LUT R48, R26, R51, R48, 0xf6, !PT ;  /* 0x000000331a307212 */ /* 0x000fc400078ef630 */
[----:B------:R-:W-:Y:S02]  /*51720*/  LOP3.LUT R39, R26, R39, R19, 0x9c, !PT ;  /* 0x000000271a277212 */ /* 0x000fe400078e9c13 */
[----:B------:R-:W-:Y:S02]  /*51730*/  SHF.L.W.U32.HI R46, R46, 0x1, R46 ;  /* 0x000000012e2e7819 */ /* 0x000fe40000010e2e */
[----:B------:R-:W-:Y:S02]  /*51740*/  SHF.L.W.U32.HI R26, R52, 0x3, R52 ;  /* 0x00000003341a7819 */ /* 0x000fe40000010e34 */
[----:B------:R-:W-:Y:S02]  /*51750*/  LOP3.LUT R42, RZ, R42, RZ, 0x33, !PT ;  /* 0x0000002aff2a7212 */ /* 0x000fe400078e33ff */
[----:B------:R-:W-:Y:S01]  /*51760*/  LOP3.LUT R40, R48, R19, RZ, 0x3c, !PT ;  /* 0x0000001330287212 */ /* 0x000fe200078e3cff */
[----:B------:R-:W-:Y:S01]  /*51770*/  IMAD.SHL.U32 R19, R46, 0x80, RZ ;  /* 0x000000802e137824 */ /* 0x000fe200078e00ff */
[----:B------:R-:W-:-:S02]  /*51780*/  LOP3.LUT R55, R26, R55, R44, 0x96, !PT ;  /* 0x000000371a377212 */ /* 0x000fc400078e962c */
[----:B------:R-:W-:-:S04]  /*51790*/  SHF.L.W.U32.HI R44, R42, 0x7, R42 ;  /* 0x000000072a2c7819 */ /* 0x000fc80000010e2a */
[----:B------:R-:W-:Y:S02]  /*517a0*/  LOP3.LUT R47, R44, R19, R47, 0x96, !PT ;  /* 0x000000132c2f7212 */ /* 0x000fe400078e962f */
[----:B------:R-:W3:Y:S01]  /*517b0*/  LDG.E.U8 R19, desc[UR16][R2.64+0x39] ;  /* 0x0000391002137981 */ /* 0x000ee2000c1e1100 */
[----:B------:R-:W-:Y:S02]  /*517c0*/  LOP3.LUT R50, R26, R53, R50, 0x96, !PT ;  /* 0x000000351a327212 */ /* 0x000fe400078e9632 */
[----:B------:R-:W-:Y:S02]  /*517d0*/  LOP3.LUT R55, RZ, R55, RZ, 0x33, !PT ;  /* 0x00000037ff377212 */ /* 0x000fe400078e33ff */
[----:B------:R-:W-:Y:S02]  /*517e0*/  SHF.L.W.U32.HI R50, R50, 0x1, R50 ;  /* 0x0000000132327819 */ /* 0x000fe40000010e32 */
[----:B------:R-:W-:Y:S02]  /*517f0*/  LOP3.LUT R42, R44, R46, R41, 0x96, !PT ;  /* 0x0000002e2c2a7212 */ /* 0x000fe400078e9629 */
[----:B------:R-:W-:Y:S01]  /*51800*/  SHF.L.W.U32.HI R44, R25, 0x5, R25 ;  /* 0x00000005192c7819 */ /* 0x000fe20000010e19 */
[----:B------:R-:W-:Y:S01]  /*51810*/  IMAD.SHL.U32 R46, R50, 0x80, RZ ;  /* 0x00000080322e7824 */ /* 0x000fe200078e00ff */
[----:B------:R-:W-:-:S02]  /*51820*/  SHF.L.W.U32.HI R30, R30, 0x16, R30 ;  /* 0x000000161e1e7819 */ /* 0x000fc40000010e1e */
[----:B------:R-:W-:Y:S02]  /*51830*/  SHF.L.W.U32.HI R41, R55, 0x7, R55 ;  /* 0x0000000737297819 */ /* 0x000fe40000010e37 */
[----:B------:R-:W-:Y:S01]  /*51840*/  LOP3.LUT R24, R24, UR11, RZ, 0x3c, !PT ;  /* 0x0000000b18187c12 */ /* 0x000fe2000f8e3cff */
[----:B------:R-:W1:Y:S01]  /*51850*/  LDCU.128 UR8, c[0x3][0x110] ;  /* 0x00c02200ff0877ac */ /* 0x000e620008000c00 */
[----:B0-----:R-:W-:Y:S02]  /*51860*/  LOP3.LUT R11, R44, R11, RZ, 0x3c, !PT ;  /* 0x0000000b2c0b7212 */ /* 0x001fe400078e3cff */
[----:B------:R-:W-:Y:S02]  /*51870*/  SHF.L.W.U32.HI R47, R47, 0x16, R47 ;  /* 0x000000162f2f7819 */ /* 0x000fe40000010e2f */
[----:B------:R-:W-:Y:S01]  /*51880*/  LOP3.LUT R30, R30, UR6, RZ, 0x3c, !PT ;  /* 0x000000061e1e7c12 */ /* 0x000fe2000f8e3cff */
[----:B------:R-:W0:Y:S01]  /*51890*/  LDCU.128 UR4, c[0x3][0x100] ;  /* 0x00c02000ff0477ac */ /* 0x000e220008000c00 */
[----:B------:R-:W-:-:S02]  /*518a0*/  LOP3.LUT R35, R35, R10, RZ, 0x3c, !PT ;  /* 0x0000000a23237212 */ /* 0x000fc400078e3cff */
[C---:B------:R-:W-:Y:S02]  /*518b0*/  LOP3.LUT R50, R41.reuse, R50, R53, 0x96, !PT ;  /* 0x0000003229327212 */ /* 0x040fe400078e9635 */
[----:B------:R-:W-:Y:S02]  /*518c0*/  LOP3.LUT R41, R41, R46, R26, 0x96, !PT ;  /* 0x0000002e29297212 */ /* 0x000fe400078e961a */
[----:B------:R-:W-:Y:S02]  /*518d0*/  LOP3.LUT R10, R24, R31, R11, 0x78, !PT ;  /* 0x0000001f180a7212 */ /* 0x000fe400078e780b */
[----:B------:R-:W-:Y:S02]  /*518e0*/  LOP3.LUT R26, R4, R47, RZ, 0x3c, !PT ;  /* 0x0000002f041a7212 */ /* 0x000fe400078e3cff */
[----:B------:R-:W-:Y:S02]  /*518f0*/  LOP3.LUT R4, R0, R30, R35, 0x78, !PT ;  /* 0x0000001e00047212 */ /* 0x000fe400078e7823 */
[----:B------:R-:W-:-:S02]  /*51900*/  SHF.L.W.U32.HI R50, R50, 0x5, R50 ;  /* 0x0000000532327819 */ /* 0x000fc40000010e32 */
[----:B------:R-:W-:Y:S02]  /*51910*/  LOP3.LUT R31, R10, R31, R36, 0x96, !PT ;  /* 0x0000001f0a1f7212 */ /* 0x000fe400078e9624 */
[----:B------:R-:W-:Y:S02]  /*51920*/  LOP3.LUT R36, R36, R24, R11, 0x1e, !PT ;  /* 0x0000001824247212 */ /* 0x000fe400078e1e0b */
[----:B------:R-:W-:Y:S02]  /*51930*/  LOP3.LUT R30, R4, R30, R13, 0x96, !PT ;  /* 0x0000001e041e7212 */ /* 0x000fe400078e960d */
[----:B------:R-:W-:Y:S02]  /*51940*/  LOP3.LUT R13, R13, R0, R35, 0x1e, !PT ;  /* 0x000000000d0d7212 */ /* 0x000fe400078e1e23 */
[----:B------:R-:W-:Y:S02]  /*51950*/  LOP3.LUT R25, R21, R50, RZ, 0x3c, !PT ;  /* 0x0000003215197212 */ /* 0x000fe400078e3cff */
[----:B------:R-:W-:-:S02]  /*51960*/  LOP3.LUT R47, R31, R11, RZ, 0x3c, !PT ;  /* 0x0000000b1f2f7212 */ /* 0x000fc400078e3cff */
[----:B------:R-:W-:Y:S02]  /*51970*/  LOP3.LUT R21, R36, R31, R11, 0xf6, !PT ;  /* 0x0000001f24157212 */ /* 0x000fe400078ef60b */
[----:B------:R-:W-:Y:S02]  /*51980*/  LOP3.LUT R11, R30, R35, RZ, 0x3c, !PT ;  /* 0x000000231e0b7212 */ /* 0x000fe400078e3cff */
[----:B------:R-:W-:Y:S02]  /*51990*/  LOP3.LUT R35, R13, R30, R35, 0xf6, !PT ;  /* 0x0000001e0d237212 */ /* 0x000fe400078ef623 */
[----:B------:R-:W-:Y:S02]  /*519a0*/  LOP3.LUT R0, R21, R10, RZ, 0x3c, !PT ;  /* 0x0000000a15007212 */ /* 0x000fe400078e3cff */
[----:B------:R-:W-:Y:S02]  /*519b0*/  LOP3.LUT R53, R36, R47, R10, 0x9c, !PT ;  /* 0x0000002f24357212 */ /* 0x000fe400078e9c0a */
[----:B------:R-:W-:-:S02]  /*519c0*/  LOP3.LUT R24, R35, R4, RZ, 0x3c, !PT ;  /* 0x0000000423187212 */ /* 0x000fc400078e3cff */
[-CC-:B------:R-:W-:Y:S02]  /*519d0*/  LOP3.LUT R21, R13, R11.reuse, R4.reuse, 0x9c, !PT ;  /* 0x0000000b0d157212 */ /* 0x180fe400078e9c04 */
[----:B------:R-:W-:Y:S02]  /*519e0*/  SHF.L.W.U32.HI R51, R51, 0xd, R51 ;  /* 0x0000000d33337819 */ /* 0x000fe40000010e33 */
[----:B------:R-:W-:Y:S02]  /*519f0*/  LOP3.LUT R13, R13, R11, R4, 0x6c, !PT ;  /* 0x0000000b0d0d7212 */ /* 0x000fe400078e6c04 */
[----:B------:R-:W-:Y:S02]  /*51a00*/  SHF.L.W.U32.HI R11, R32, 0xd, R32 ;  /* 0x0000000d200b7819 */ /* 0x000fe40000010e20 */
[----:B------:R-:W-:Y:S02]  /*51a10*/  LOP3.LUT R53, R53, R0, RZ, 0x3c, !PT ;  /* 0x0000000035357212 */ /* 0x000fe400078e3cff */
[----:B------:R-:W-:Y:S01]  /*51a20*/  LOP3.LUT R21, R21, R24, RZ, 0x3c, !PT ;  /* 0x0000001815157212 */ /* 0x000fe200078e3cff */
[----:B------:R-:W-:Y:S01]  /*51a30*/  IMAD.SHL.U32 R35, R51, 0x8, RZ ;  /* 0x0000000833237824 */ /* 0x000fe200078e00ff */
[----:B------:R-:W-:Y:S01]  /*51a40*/  LOP3.LUT R47, R36, R47, R10, 0x6c, !PT ;  /* 0x0000002f242f7212 */ /* 0x000fe200078e6c0a */
[----:B------:R-:W-:Y:S01]  /*51a50*/  IMAD.SHL.U32 R10, R11, 0x8, RZ ;  /* 0x000000080b0a7824 */ /* 0x000fe200078e00ff */
[----:B------:R-:W-:-:S02]  /*51a60*/  SHF.L.W.U32.HI R32, R53, 0x3, R53 ;  /* 0x0000000335207819 */ /* 0x000fc40000010e35 */
[----:B------:R-:W-:Y:S02]  /*51a70*/  SHF.L.W.U32.HI R4, R21, 0x3, R21 ;  /* 0x0000000315047819 */ /* 0x000fe40000010e15 */
[----:B------:R-:W-:Y:S02]  /*51a80*/  SHF.L.W.U32.HI R12, R12, 0xd, R12 ;  /* 0x0000000d0c0c7819 */ /* 0x000fe40000010e0c */
[----:B------:R-:W-:Y:S02]  /*51a90*/  LOP3.LUT R35, R32, R37, R35, 0x96, !PT ;  /* 0x0000002520237212 */ /* 0x000fe400078e9623 */
[----:B------:R-:W-:Y:S02]  /*51aa0*/  LOP3.LUT R39, R39, R40, RZ, 0x3c, !PT ;  /* 0x0000002827277212 */ /* 0x000fe400078e3cff */
[----:B------:R-:W-:Y:S01]  /*51ab0*/  LOP3.LUT R47, R4, R47, R10, 0x96, !PT ;  /* 0x0000002f042f7212 */ /* 0x000fe200078e960a */
[----:B------:R-:W-:Y:S01]  /*51ac0*/  IMAD.SHL.U32 R37, R12, 0x8, RZ ;  /* 0x000000080c257824 */ /* 0x000fe200078e00ff */
[----:B------:R-:W-:-:S02]  /*51ad0*/  SHF.L.W.U32.HI R21, R30, 0xd, R30 ;  /* 0x0000000d1e157819 */ /* 0x000fc40000010e1e */
[----:B------:R-:W-:Y:S02]  /*51ae0*/  SHF.L.W.U32.HI R10, R31, 0xd, R31 ;  /* 0x0000000d1f0a7819 */ /* 0x000fe40000010e1f */
[----:B------:R-:W-:Y:S02]  /*51af0*/  LOP3.LUT R34, R34, R43, RZ, 0x3c, !PT ;  /* 0x0000002b22227212 */ /* 0x000fe400078e3cff */
[----:B------:R-:W-:Y:S02]  /*51b00*/  LOP3.LUT R31, R32, R51, R24, 0x96, !PT ;  /* 0x00000033201f7212 */ /* 0x000fe400078e9618 */
[----:B------:R-:W-:Y:S02]  /*51b10*/  LOP3.LUT R35, RZ, R35, RZ, 0x33, !PT ;  /* 0x00000023ff237212 */ /* 0x000fe400078e33ff */
[----:B------:R-:W-:Y:S01]  /*51b20*/  SHF.L.W.U32.HI R24, R39, 0x3, R39 ;  /* 0x0000000327187819 */ /* 0x000fe20000010e27 */
[----:B------:R-:W-:Y:S01]  /*51b30*/  IMAD.SHL.U32 R36, R21, 0x8, RZ ;  /* 0x0000000815247824 */ /* 0x000fe200078e00ff */
[----:B------:R-:W-:-:S02]  /*51b40*/  LOP3.LUT R49, R49, R54, RZ, 0x3c, !PT ;  /* 0x0000003631317212 */ /* 0x000fc400078e3cff */
[----:B------:R-:W-:Y:S02]  /*51b50*/  SHF.L.W.U32.HI R30, R34, 0x3, R34 ;  /* 0x00000003221e7819 */ /* 0x000fe40000010e22 */
[----:B------:R-:W-:Y:S02]  /*51b60*/  SHF.L.W.U32.HI R34, R31, 0x1, R31 ;  /* 0x000000011f227819 */ /* 0x000fe40000010e1f */
[----:B------:R-:W-:Y:S02]  /*51b70*/  SHF.L.W.U32.HI R35, R35, 0x7, R35 ;  /* 0x0000000723237819 */ /* 0x000fe40000010e23 */
[----:B------:R-:W-:Y:S01]  /*51b80*/  LOP3.LUT R37, R24, R13, R37, 0x96, !PT ;  /* 0x0000000d18257212 */ /* 0x000fe200078e9625 */
[----:B------:R-:W-:Y:S01]  /*51b90*/  IMAD.SHL.U32 R13, R10, 0x8, RZ ;  /* 0x000000080a0d7824 */ /* 0x000fe200078e00ff */
[----:B------:R-:W-:Y:S02]  /*51ba0*/  SHF.L.W.U32.HI R49, R49, 0x3, R49 ;  /* 0x0000000331317819 */ /* 0x000fe40000010e31 */
[----:B------:R-:W-:-:S02]  /*51bb0*/  LOP3.LUT R40, R4, R11, R40, 0x96, !PT ;  /* 0x0000000b04287212 */ /* 0x000fc400078e9628 */
[----:B------:R-:W-:Y:S02]  /*51bc0*/  LOP3.LUT R47, RZ, R47, RZ, 0x33, !PT ;  /* 0x0000002fff2f7212 */ /* 0x000fe400078e33ff */
[----:B------:R-:W-:Y:S02]  /*51bd0*/  LOP3.LUT R36, R30, R45, R36, 0x96, !PT ;  /* 0x0000002d1e247212 */ /* 0x000fe400078e9624 */
[----:B------:R-:W-:Y:S01]  /*51be0*/  LOP3.LUT R51, R35, R34, R51, 0x96, !PT ;  /* 0x0000002223337212 */ /* 0x000fe200078e9633 */
[----:B------:R-:W-:Y:S01]  /*51bf0*/  IMAD.SHL.U32 R34, R34, 0x80, RZ ;  /* 0x0000008022227824 */ /* 0x000fe200078e00ff */
[----:B------:R-:W-:Y:S02]  /*51c00*/  LOP3.LUT R33, R24, R12, R33, 0x96, !PT ;  /* 0x0000000c18217212 */ /* 0x000fe400078e9621 */
[----:B------:R-:W-:Y:S02]  /*51c10*/  LOP3.LUT R37, RZ, R37, RZ, 0x33, !PT ;  /* 0x00000025ff257212 */ /* 0x000fe400078e33ff */
[----:B------:R-:W-:-:S02]  /*51c20*/  LOP3.LUT R38, R49, R38, R13, 0x96, !PT ;  /* 0x0000002631267212 */ /* 0x000fc400078e960d */
[----:B------:R-:W-:Y:S02]  /*51c30*/  SHF.L.W.U32.HI R40, R40, 0x1, R40 ;  /* 0x0000000128287819 */ /* 0x000fe40000010e28 */
[----:B------:R-:W-:Y:S02]  /*51c40*/  SHF.L.W.U32.HI R47, R47, 0x7, R47 ;  /* 0x000000072f2f7819 */ /* 0x000fe40000010e2f */
[----:B------:R-:W-:Y:S02]  /*51c50*/  LOP3.LUT R13, R30, R21, R0, 0x96, !PT ;  /* 0x000000151e0d7212 */ /* 0x000fe400078e9600 */
[----:B------:R-:W-:Y:S02]  /*51c60*/  LOP3.LUT R36, RZ, R36, RZ, 0x33, !PT ;  /* 0x00000024ff247212 */ /* 0x000fe400078e33ff */
[----:B------:R-:W-:Y:S02]  /*51c70*/  LOP3.LUT R43, R49, R10, R43, 0x96, !PT ;  /* 0x0000000a312b7212 */ /* 0x000fe400078e962b */
        /* <DEDUP_REMOVED lines=8> */
[----:B------:R-:W-:Y:S01]  /*51d00*/  LOP3.LUT R12, R37, R33, R12, 0x96, !PT ;  /* 0x00000021250c7212 */ /* 0x000fe200078e960c */
[----:B------:R-:W-:Y:S01]  /*51d10*/  IMAD.SHL.U32 R33, R33, 0x80, RZ ;  /* 0x0000008021217824 */ /* 0x000fe200078e00ff */
[----:B------:R-:W-:Y:S02]  /*51d20*/  LOP3.LUT R38, RZ, R38, RZ, 0x33, !PT ;  /* 0x00000026ff267212 */ /* 0x000fe400078e33ff */
[----:B------:R-:W-:Y:S02]  /*51d30*/  SHF.L.W.U32.HI R11, R11, 0x5, R11 ;  /* 0x000000050b0b7819 */ /* 0x000fe40000010e0b */
[----:B------:R-:W-:Y:S01]  /*51d40*/  LOP3.LUT R0, R47, R0, R4, 0x96, !PT ;  /* 0x000000002f007212 */ /* 0x000fe200078e9604 */
[----:B------:R-:W-:Y:S01]  /*51d50*/  IMAD.SHL.U32 R4, R43, 0x80, RZ ;  /* 0x000000802b047824 */ /* 0x000fe200078e00ff */
        /* <DEDUP_REMOVED lines=9> */
[----:B------:R-:W-:-:S02]  /*51df0*/  SHF.L.W.U32.HI R42, R42, 0x3, R42 ;  /* 0x000000032a2a7819 */ /* 0x000fc40000010e2a */
[----:B------:R-:W-:Y:S02]  /*51e00*/  SHF.L.W.U32.HI R21, R21, 0x5, R21 ;  /* 0x0000000515157819 */ /* 0x000fe40000010e15 */
[----:B------:R-:W-:Y:S02]  /*51e10*/  SHF.L.W.U32.HI R41, R41, 0x16, R41 ;  /* 0x0000001629297819 */ /* 0x000fe40000010e29 */
[----:B------:R-:W-:Y:S02]  /*51e20*/  SHF.L.W.U32.HI R51, R51, 0x5, R51 ;  /* 0x0000000533337819 */ /* 0x000fe40000010e33 */
[----:B------:R-:W-:Y:S02]  /*51e30*/  SHF.L.W.U32.HI R12, R12, 0x5, R12 ;  /* 0x000000050c0c7819 */ /* 0x000fe40000010e0c */
[----:B------:R-:W-:Y:S02]  /*51e40*/  SHF.L.W.U32.HI R0, R0, 0x16, R0 ;  /* 0x0000001600007819 */ /* 0x000fe40000010e00 */
[----:B------:R-:W-:-:S02]  /*51e50*/  SHF.L.W.U32.HI R13, R34, 0x16, R34 ;  /* 0x00000016220d7819 */ /* 0x000fc40000010e22 */
[----:B------:R-:W-:Y:S02]  /*51e60*/  SHF.L.W.U32.HI R4, R4, 0x16, R4 ;  /* 0x0000001604047819 */ /* 0x000fe40000010e04 */
[----:B------:R-:W-:Y:S02]  /*51e70*/  LOP3.LUT R10, R38, R43, R10, 0x96, !PT ;  /* 0x0000002b260a7212 */ /* 0x000fe400078e960a */
[----:B------:R-:W-:Y:S02]  /*51e80*/  LOP3.LUT R21, R42, R24, R21, 0x96, !PT ;  /* 0x000000182a157212 */ /* 0x000fe400078e9615 */
[----:B------:R-:W-:Y:S02]  /*51e90*/  SHF.L.W.U32.HI R41, R41, 0xd, R41 ;  /* 0x0000000d29297819 */ /* 0x000fe40000010e29 */
[----:B------:R-:W-:Y:S02]  /*51ea0*/  LOP3.LUT R30, R22, R51, RZ, 0x3c, !PT ;  /* 0x00000033161e7212 */ /* 0x000fe400078e3cff */
[----:B------:R-:W-:-:S02]  /*51eb0*/  LOP3.LUT R11, R42, R11, R12, 0x96, !PT ;  /* 0x0000000b2a0b7212 */ /* 0x000fc400078e960c */
[----:B------:R-:W-:Y:S02]  /*51ec0*/  LOP3.LUT R22, R6, R13, RZ, 0x3c, !PT ;  /* 0x0000000d06167212 */ /* 0x000fe400078e3cff */
[----:B------:R-:W-:Y:S02]  /*51ed0*/  LOP3.LUT R9, R9, R0, RZ, 0x3c, !PT ;  /* 0x0000000009097212 */ /* 0x000fe400078e3cff */
[----:B------:R-:W-:Y:S02]  /*51ee0*/  SHF.L.W.U32.HI R32, R32, 0x16, R32 ;  /* 0x0000001620207819 */ /* 0x000fe40000010e20 */
[----:B------:R-:W-:Y:S02]  /*51ef0*/  SHF.L.W.U32.HI R12, R4, 0x3, R4 ;  /* 0x00000003040c7819 */ /* 0x000fe40000010e04 */
[----:B------:R-:W-:Y:S01]  /*51f00*/  SHF.L.W.U32.HI R0, R10, 0x5, R10 ;  /* 0x000000050a007819 */ /* 0x000fe20000010e0a */
[----:B------:R-:W-:Y:S01]  /*51f10*/  IMAD.SHL.U32 R10, R41, 0x8, RZ ;  /* 0x00000008290a7824 */ /* 0x000fe200078e00ff */
[----:B------:R-:W-:-:S02]  /*51f20*/  SHF.L.W.U32.HI R6, R21, 0x1, R21 ;  /* 0x0000000115067819 */ /* 0x000fc40000010e15 */
[----:B------:R-:W-:Y:S02]  /*51f30*/  SHF.L.W.U32.HI R5, R5, 0x16, R5 ;  /* 0x0000001605057819 */ /* 0x000fe40000010e05 */
[----:B------:R-:W-:Y:S01]  /*51f40*/  LOP3.LUT R32, R12, R41, R32, 0x96, !PT ;  /* 0x000000290c207212 */ /* 0x000fe200078e9620 */
[----:B------:R-:W-:Y:S01]  /*51f50*/  IMAD.SHL.U32 R4, R6, 0x80, RZ ;  /* 0x0000008006047824 */ /* 0x000fe200078e00ff */
[----:B------:R-:W-:Y:S02]  /*51f60*/  SHF.L.W.U32.HI R11, R11, 0x7, R11 ;  /* 0x000000070b0b7819 */ /* 0x000fe40000010e0b */
[----:B------:R-:W-:Y:S02]  /*51f70*/  LOP3.LUT R5, R12, R10, R5, 0x96, !PT ;  /* 0x0000000a0c057212 */ /* 0x000fe400078e9605 */
[----:B------:R-:W-:Y:S02]  /*51f80*/  SHF.L.W.U32.HI R10, R32, 0x1, R32 ;  /* 0x00000001200a7819 */ /* 0x000fe40000010e20 */
[----:B------:R-:W-:-:S02]  /*51f90*/  LOP3.LUT R4, R11, R4, R42, 0x96, !PT ;  /* 0x000000040b047212 */ /* 0x000fc400078e962a */
[----:B------:R-:W-:Y:S01]  /*51fa0*/  LOP3.LUT R29, R29, R0, RZ, 0x3c, !PT ;  /* 0x000000001d1d7212 */ /* 0x000fe200078e3cff */
[----:B------:R-:W-:Y:S01]  /*51fb0*/  IMAD.SHL.U32 R0, R10, 0x80, RZ ;  /* 0x000000800a007824 */ /* 0x000fe200078e00ff */
[----:B------:R-:W-:Y:S02]  /*51fc0*/  SHF.L.W.U32.HI R21, R5, 0x7, R5 ;  /* 0x0000000705157819 */ /* 0x000fe40000010e05 */
[----:B------:R-:W-:Y:S02]  /*51fd0*/  SHF.L.W.U32.HI R4, R4, 0x16, R4 ;  /* 0x0000001604047819 */ /* 0x000fe40000010e04 */
[----:B------:R-:W-:Y:S02]  /*51fe0*/  LOP3.LUT R0, R21, R0, R12, 0x96, !PT ;  /* 0x0000000015007212 */ /* 0x000fe400078e960c */
[----:B------:R-:W-:Y:S01]  /*51ff0*/  LOP3.LUT R27, R27, R4, RZ, 0x3c, !PT ;  /* 0x000000041b1b7212 */ /* 0x000fe200078e3cff */
[----:B-----5:R-:W-:Y:S01]  /*52000*/  IMAD.SHL.U32 R4, R7, 0x40000000, RZ ;  /* 0x4000000007047824 */ /* 0x020fe200078e00ff */
[----:B------:R-:W-:-:S02]  /*52010*/  SHF.L.W.U32.HI R13, R0, 0x16, R0 ;  /* 0x00000016000d7819 */ /* 0x000fc40000010e00 */
[----:B------:R-:W-:Y:S02]  /*52020*/  LOP3.LUT R0, R7, 0x1, RZ, 0xc0, !PT ;  /* 0x0000000107007812 */ /* 0x000fe400078ec0ff */
[----:B------:R-:W-:Y:S02]  /*52030*/  LOP3.LUT R24, R11, R6, R24, 0x96, !PT ;  /* 0x000000060b187212 */ /* 0x000fe400078e9618 */
[----:B------:R-:W-:Y:S01]  /*52040*/  SHF.R.S32.HI R4, RZ, 0x1f, R4 ;  /* 0x0000001fff047819 */ /* 0x000fe20000011404 */
[----:B------:R-:W-:Y:S01]  /*52050*/  IMAD.MOV R57, RZ, RZ, -R0 ;  /* 0x000000ffff397224 */ /* 0x000fe200078e0a00 */
[----:B------:R-:W-:Y:S02]  /*52060*/  SHF.L.W.U32.HI R5, R24, 0x5, R24 ;  /* 0x0000000518057819 */ /* 0x000fe40000010e18 */
[C---:B------:R-:W-:Y:S02]  /*52070*/  LOP3.LUT R0, R4.reuse, UR12, RZ, 0xc0, !PT ;  /* 0x0000000c04007c12 */ /* 0x040fe4000f8ec0ff */
[----:B------:R-:W-:-:S02]  /*52080*/  LOP3.LUT R12, R4, UR13, RZ, 0xc0, !PT ;  /* 0x0000000d040c7c12 */ /* 0x000fc4000f8ec0ff */
[C---:B------:R-:W-:Y:S02]  /*52090*/  LOP3.LUT R24, R4.reuse, UR14, RZ, 0xc0, !PT ;  /* 0x0000000e04187c12 */ /* 0x040fe4000f8ec0ff */
[----:B------:R-:W-:Y:S01]  /*520a0*/  LOP3.LUT R32, R4, UR15, RZ, 0xc0, !PT ;  /* 0x0000000f04207c12 */ /* 0x000fe2000f8ec0ff */
[----:B------:R-:W5:Y:S01]  /*520b0*/  LDCU.128 UR12, c[0x3][0x120] ;  /* 0x00c02400ff0c77ac */ /* 0x000f620008000c00 */
[----:B------:R-:W-:Y:S02]  /*520c0*/  LOP3.LUT R28, R28, R5, RZ, 0x3c, !PT ;  /* 0x000000051c1c7212 */ /* 0x000fe400078e3cff */
[----:B0-----:R-:W-:Y:S02]  /*520d0*/  LOP3.LUT R5, R0, UR4, R57, 0x78, !PT ;  /* 0x0000000400057c12 */ /* 0x001fe4000f8e7839 */
[----:B----4-:R-:W-:-:S04]  /*520e0*/  LOP3.LUT R0, R4, UR20, RZ, 0xc0, !PT ;  /* 0x0000001404007c12 */ /* 0x010fc8000f8ec0ff */
[----:B-1----:R-:W-:Y:S02]  /*520f0*/  LOP3.LUT R35, R0, UR8, R57, 0x78, !PT ;  /* 0x0000000800237c12 */ /* 0x002fe4000f8e7839 */
[----:B--2---:R-:W-:-:S04]  /*52100*/  LOP3.LUT R0, R4, UR24, RZ, 0xc0, !PT ;  /* 0x0000001804007c12 */ /* 0x004fc8000f8ec0ff */
[----:B-----5:R-:W-:Y:S02]  /*52110*/  LOP3.LUT R43, R0, UR12, R57, 0x78, !PT ;  /* 0x0000000c002b7c12 */ /* 0x020fe4000f8e7839 */
[----:B------:R-:W2:Y:S01]  /*52120*/  LDG.E.U8 R0, desc[UR16][R2.64+0x3a] ;  /* 0x00003a1002007981 */ /* 0x000ea2000c1e1100 */
[----:B------:R-:W-:Y:S02]  /*52130*/  SHF.L.W.U32.HI R33, R33, 0x16, R33 ;  /* 0x0000001621217819 */ /* 0x000fe40000010e21 */
[----:B------:R-:W-:Y:S02]  /*52140*/  LOP3.LUT R41, R21, R10, R41, 0x96, !PT ;  /* 0x0000000a15297212 */ /* 0x000fe400078e9629 */
[----:B------:R-:W-:Y:S02]  /*52150*/  LOP3.LUT R8, R8, R33, RZ, 0x3c, !PT ;  /* 0x0000002108087212 */ /* 0x000fe400078e3cff */
[----:B------:R-:W-:Y:S02]  /*52160*/  LOP3.LUT R18, R18, R13, RZ, 0x3c, !PT ;  /* 0x0000000d12127212 */ /* 0x000fe400078e3cff */
[----:B------:R-:W-:-:S02]  /*52170*/  SHF.L.W.U32.HI R41, R41, 0x5, R41 ;  /* 0x0000000529297819 */ /* 0x000fc40000010e29 */
[--C-:B------:R-:W-:Y:S02]  /*52180*/  LOP3.LUT R13, R12, UR5, R57.reuse, 0x78, !PT ;  /* 0x000000050c0d7c12 */ /* 0x100fe4000f8e7839 */
[--C-:B------:R-:W-:Y:S02]  /*52190*/  LOP3.LUT R31, R24, UR6, R57.reuse, 0x78, !PT ;  /* 0x00000006181f7c12 */ /* 0x100fe4000f8e7839 */
[----:B------:R-:W-:Y:S01]  /*521a0*/  LOP3.LUT R33, R32, UR7, R57, 0x78, !PT ;  /* 0x0000000720217c12 */ /* 0x000fe2000f8e7839 */
[----:B------:R-:W0:Y:S01]  /*521b0*/  LDCU.128 UR4, c[0x3][0x130] ;  /* 0x00c02600ff0477ac */ /* 0x000e220008000c00 */
[C---:B------:R-:W-:Y:S02]  /*521c0*/  LOP3.LUT R12, R4.reuse, UR21, RZ, 0xc0, !PT ;  /* 0x00000015040c7c12 */ /* 0x040fe4000f8ec0ff */
[C---:B------:R-:W-:Y:S02]  /*521d0*/  LOP3.LUT R24, R4.reuse, UR22, RZ, 0xc0, !PT ;  /* 0x0000001604187c12 */ /* 0x040fe4000f8ec0ff */
[----:B------:R-:W-:Y:S01]  /*521e0*/  LOP3.LUT R32, R4, UR23, RZ, 0xc0, !PT ;  /* 0x0000001704207c12 */ /* 0x000fe2000f8ec0ff */
[----:B------:R-:W1:Y:S01]  /*521f0*/  LDCU.128 UR20, c[0x3][0x190] ;  /* 0x00c03200ff1477ac */ /* 0x000e620008000c00 */
[----:B------:R-:W-:-:S02]  /*52200*/  LOP3.LUT R14, R14, R41, RZ, 0x3c, !PT ;  /* 0x000000290e0e7212 */ /* 0x000fc400078e3cff */
[--C-:B------:R-:W-:Y:S02]  /*52210*/  LOP3.LUT R37, R12, UR9, R57.reuse, 0x78, !PT ;  /* 0x000000090c257c12 */ /* 0x100fe4000f8e7839 */
[--C-:B------:R-:W-:Y:S02]  /*52220*/  LOP3.LUT R39, R24, UR10, R57.reuse, 0x78, !PT ;  /* 0x0000000a18277c12 */ /* 0x100fe4000f8e7839 */
[--C-:B------:R-:W-:Y:S01]  /*52230*/  LOP3.LUT R41, R32, UR11, R57.reuse, 0x78, !PT ;  /* 0x0000000b20297c12 */ /* 0x100fe2000f8e7839 */
[----:B------:R-:W4:Y:S01]  /*52240*/  LDCU.128 UR8, c[0x3][0x180] ;  /* 0x00c03000ff0877ac */ /* 0x000f220008000c00 */
[C---:B------:R-:W-:Y:S02]  /*52250*/  LOP3.LUT R12, R4.reuse, UR25, RZ, 0xc0, !PT ;  /* 0x00000019040c7c12 */ /* 0x040fe4000f8ec0ff */
[C---:B------:R-:W-:Y:S02]  /*52260*/  LOP3.LUT R24, R4.reuse, UR26, RZ, 0xc0, !PT ;  /* 0x0000001a04187c12 */ /* 0x040fe4000f8ec0ff */
[----:B------:R-:W-:Y:S01]  /*52270*/  LOP3.LUT R32, R4, UR27, RZ, 0xc0, !PT ;  /* 0x0000001b04207c12 */ /* 0x000fe2000f8ec0ff */
[----:B------:R-:W-:Y:S01]  /*52280*/  IMAD.SHL.U32 R36, R7, 0x20000000, RZ ;  /* 0x2000000007247824 */ /* 0x000fe200078e00ff */
[--C-:B------:R-:W-:Y:S01]  /*52290*/  LOP3.LUT R45, R12, UR13, R57.reuse, 0x78, !PT ;  /* 0x0000000d0c2d7c12 */ /* 0x100fe2000f8e7839 */
[----:B------:R-:W5:Y:S01]  /*522a0*/  LDCU.128 UR24, c[0x3][0x1b0] ;  /* 0x00c03600ff1877ac */ /* 0x000f620008000c00 */
[----:B------:R-:W-:-:S02]  /*522b0*/  LOP3.LUT R47, R24, UR14, R57, 0x78, !PT ;  /* 0x0000000e182f7c12 */ /* 0x000fc4000f8e7839 */
[----:B------:R-:W-:Y:S01]  /*522c0*/  LOP3.LUT R49, R32, UR15, R57, 0x78, !PT ;  /* 0x0000000f20317c12 */ /* 0x000fe2000f8e7839 */
[----:B------:R-:W3:Y:S01]  /*522d0*/  LDCU.128 UR12, c[0x3][0x1a0] ;  /* 0x00c03400ff0c77ac */ /* 0x000ee20008000c00 */
[C---:B------:R-:W-:Y:S02]  /*522e0*/  LOP3.LUT R12, R4.reuse, UR28, RZ, 0xc0, !PT ;  /* 0x0000001c040c7c12 */ /* 0x040fe4000f8ec0ff */
[C---:B------:R-:W-:Y:S02]  /*522f0*/  LOP3.LUT R24, R4.reuse, UR29, RZ, 0xc0, !PT ;  /* 0x0000001d04187c12 */ /* 0x040fe4000f8ec0ff */
[C---:B------:R-:W-:Y:S02]  /*52300*/  LOP3.LUT R32, R4.reuse, UR30, RZ, 0xc0, !PT ;  /* 0x0000001e04207c12 */ /* 0x040fe4000f8ec0ff */
[----:B------:R-:W-:Y:S01]  /*52310*/  LOP3.LUT R34, R4, UR31, RZ, 0xc0, !PT ;  /* 0x0000001f04227c12 */ /* 0x000fe2000f8ec0ff */
[----:B------:R-:W2:Y:S01]  /*52320*/  LDCU.128 UR28, c[0x3][0x60] ;  /* 0x00c00c00ff1c77ac */ /* 0x000ea20008000c00 */
[----:B------:R-:W-:-:S02]  /*52330*/  SHF.R.S32.HI R4, RZ, 0x1f, R36 ;  /* 0x0000001fff047819 */ /* 0x000fc40000011424 */
        /* <DEDUP_REMOVED lines=20> */
[----:B------:R-:W-:Y:S01]  /*52480*/  IMAD.SHL.U32 R5, R7, 0x10000000, RZ ;  /* 0x1000000007057824 */ /* 0x000fe200078e00ff */
[--C-:B-----5:R-:W-:Y:S02]  /*52490*/  LOP3.LUT R52, R51, UR24, R4.reuse, 0x78, !PT ;  /* 0x0000001833347c12 */ /* 0x120fe4000f8e7804 */
[----:B------:R-:W-:Y:S02]  /*524a0*/  LOP3.LUT R54, R53, UR25, R4, 0x78, !PT ;  /* 0x0000001935367c12 */ /* 0x000fe4000f8e7804 */
[----:B------:R-:W-:-:S02]  /*524b0*/  SHF.R.S32.HI R5, RZ, 0x1f, R5 ;  /* 0x0000001fff057819 */ /* 0x000fc40000011405 */
        /* <DEDUP_REMOVED lines=21> */
[----:B------:R-:W-:Y:S01]  /*52610*/  LOP3.LUT R59, R58, UR15, R5, 0x78, !PT ;  /* 0x0000000f3a3b7c12 */ /* 0x000fe2000f8e7805 */
[----:B------:R-:W3:Y:S01]  /*52620*/  LDCU.128 UR12, c[0x3][0x240] ;  /* 0x00c04800ff0c77ac */ /* 0x000ee20008000c00 */
[----:B------:R-:W-:-:S02]  /*52630*/  IMAD.SHL.U32 R4, R7, 0x8000000, RZ ;  /* 0x0800000007047824 */ /* 0x000fc400078e00ff */
        /* <DEDUP_REMOVED lines=55> */
[----:B------:R-:W-:-:S02]  /*529b0*/  SHF.R.U32.HI R5, RZ, 0x7, R7 ;  /* 0x00000007ff057819 */ /* 0x000fc40000011607 */
[--C-:B-----5:R-:W-:Y:S02]  /*529c0*/  LOP3.LUT R44, R45, UR24, R4.reuse, 0x78, !PT ;  /* 0x000000182d2c7c12 */ /* 0x120fe4000f8e7804 */
[--C-:B------:R-:W-:Y:S01]  /*529d0*/  LOP3.LUT R46, R47, UR25, R4.reuse, 0x78, !PT ;  /* 0x000000192f2e7c12 */ /* 0x100fe2000f8e7804 */
        /* <DEDUP_REMOVED lines=22> */
[--C-:B------:R-:W-:Y:S01]  /*52b40*/  LOP3.LUT R49, R50, UR15, R5.reuse, 0x78, !PT ;  /* 0x0000000f32317c12 */ /* 0x100fe2000f8e7805 */
[----:B------:R-:W3:Y:S01]  /*52b50*/  LDCU.128 UR12, c[0x3][0x330] ;  /* 0x00c06600ff0c77ac */ /* 0x000ee20008000c00 */
[----:B------:R-:W-:Y:S02]  /*52b60*/  LOP3.LUT R4, R19, 0x1, RZ, 0xc0, !PT ;  /* 0x0000000113047812 */ /* 0x000fe400078ec0ff */
[--C-:B-----5:R-:W-:Y:S02]  /*52b70*/  LOP3.LUT R51, R52, UR24, R5.reuse, 0x78, !PT ;  /* 0x0000001834337c12 */ /* 0x120fe4000f8e7805 */
[--C-:B------:R-:W-:Y:S01]  /*52b80*/  LOP3.LUT R53, R54, UR25, R5.reuse, 0x78, !PT ;  /* 0x0000001936357c12 */ /* 0x100fe2000f8e7805 */
[----:B------:R-:W-:Y:S01]  /*52b90*/  IMAD.MOV R4, RZ, RZ, -R4 ;  /* 0x000000ffff047224 */ /* 0x000fe200078e0a04 */
        /* <DEDUP_REMOVED lines=16> */
[--C-:B------:R-:W-:Y:S02]  /*52ca0*/  LOP3.LUT R50, R49, UR23, R4.reuse, 0x78, !PT ;  /* 0x0000001731327c12 */ /* 0x100fe4000f8e7804 */
[----:B---3--:R-:W-:-:S02]  /*52cb0*/  LOP3.LUT R52, R51, UR12, R4, 0x78, !PT ;  /* 0x0000000c33347c12 */ /* 0x008fc4000f8e7804 */
[--C-:B------:R-:W-:Y:S02]  /*52cc0*/  LOP3.LUT R54, R53, UR13, R4.reuse, 0x78, !PT ;  /* 0x0000000d35367c12 */ /* 0x100fe4000f8e7804 */
[--C-:B------:R-:W-:Y:S01]  /*52cd0*/  LOP3.LUT R56, R55, UR14, R4.reuse, 0x78, !PT ;  /* 0x0000000e37387c12 */ /* 0x100fe2000f8e7804 */
[----:B------:R-:W-:Y:S01]  /*52ce0*/  IMAD.SHL.U32 R5, R19, 0x40000000, RZ ;  /* 0x4000000013057824 */ /* 0x000fe200078e00ff */
[----:B------:R-:W-:Y:S01]  /*52cf0*/  LOP3.LUT R58, R57, UR15, R4, 0x78, !PT ;  /* 0x0000000f393a7c12 */ /* 0x000fe2000f8e7804 */
[----:B------:R-:W1:Y:S01]  /*52d00*/  LDCU.128 UR20, c[0x3][0x370] ;  /* 0x00c06e00ff1477ac */ /* 0x000e620008000c00 */
[----:B------:R-:W3:Y:S02]  /*52d10*/  LDG.E.U8 R4, desc[UR16][R2.64+0x3b] ;  /* 0x00003b1002047981 */ /* 0x000ee4000c1e1100 */
[----:B------:R-:W-:Y:S01]  /*52d20*/  SHF.R.S32.HI R5, RZ, 0x1f, R5 ;  /* 0x0000001fff057819 */ /* 0x000fe20000011405 */
[----:B------:R-:W2:Y:S03]  /*52d30*/  LDCU.128 UR12, c[0x3][0x380] ;  /* 0x00c07000ff0c77ac */ /* 0x000ea60008000c00 */
        /* <DEDUP_REMOVED lines=19> */
[----:B------:R-:W-:Y:S01]  /*52e70*/  LOP3.LUT R58, R58, UR23, R5, 0x78, !PT ;  /* 0x000000173a3a7c12 */ /* 0x000fe2000f8e7805 */
[----:B------:R-:W1:Y:S01]  /*52e80*/  LDCU.128 UR20, c[0x3][0x3c0] ;  /* 0x00c07800ff1477ac */ /* 0x000e620008000c00 */
[----:B------:R-:W-:Y:S01]  /*52e90*/  SHF.R.S32.HI R7, RZ, 0x1f, R7 ;  /* 0x0000001fff077819 */ /* 0x000fe20000011407 */
[----:B------:R-:W-:-:S03]  /*52ea0*/  IMAD.SHL.U32 R5, R19, 0x10000000, RZ ;  /* 0x1000000013057824 */ /* 0x000fc600078e00ff */
        /* <DEDUP_REMOVED lines=10> */
[----:B------:R-:W-:Y:S02]  /*52f50*/  SHF.R.S32.HI R5, RZ, 0x1f, R5 ;  /* 0x0000001fff057819 */ /* 0x000fe40000011405 */
        /* <DEDUP_REMOVED lines=10> */
[--C-:B-1----:R-:W-:Y:S01]  /*53000*/  LOP3.LUT R12, R12, UR20, R5.reuse, 0x78, !PT ;  /* 0x000000140c0c7c12 */ /* 0x102fe2000f8e7805 */
[----:B------:R-:W-:Y:S01]  /*53010*/  IMAD.SHL.U32 R7, R19, 0x8000000, RZ ;  /* 0x0800000013077824 */ /* 0x000fe200078e00ff */
[----:B------:R-:W-:-:S02]  /*53020*/  LOP3.LUT R24, R24, UR21, R5, 0x78, !PT ;  /* 0x0000001518187c12 */ /* 0x000fc4000f8e7805 */
[--C-:B------:R-:W-:Y:S02]  /*53030*/  LOP3.LUT R32, R32, UR22, R5.reuse, 0x78, !PT ;  /* 0x0000001620207c12 */ /* 0x100fe4000f8e7805 */
[----:B------:R-:W-:Y:S01]  /*53040*/  LOP3.LUT R34, R34, UR23, R5, 0x78, !PT ;  /* 0x0000001722227c12 */ /* 0x000fe2000f8e7805 */
[----:B------:R-:W1:Y:S01]  /*53050*/  LDCU.128 UR20, c[0x3][0x410] ;  /* 0x00c08200ff1477ac */ /* 0x000e620008000c00 */
[----:B------:R-:W-:-:S04]  /*53060*/  SHF.R.S32.HI R7, RZ, 0x1f, R7 ;  /* 0x0000001fff077819 */ /* 0x000fc80000011407 */
        /* <DEDUP_REMOVED lines=74> */
[----:B------:R-:W-:Y:S02]  /*53510*/  SHF.R.U32.HI R5, RZ, 0x7, R19 ;  /* 0x00000007ff057819 */ /* 0x000fe40000011613 */
[--C-:B-1----:R-:W-:Y:S02]  /*53520*/  LOP3.LUT R52, R52, UR20, R7.reuse, 0x78, !PT ;  /* 0x0000001434347c12 */ /* 0x102fe4000f8e7807 */
[----:B------:R-:W-:-:S02]  /*53530*/  LOP3.LUT R54, R54, UR21, R7, 0x78, !PT ;  /* 0x0000001536367c12 */ /* 0x000fc4000f8e7807 */
[--C-:B------:R-:W-:Y:S02]  /*53540*/  LOP3.LUT R56, R56, UR22, R7.reuse, 0x78, !PT ;  /* 0x0000001638387c12 */ /* 0x100fe4000f8e7807 */
[----:B------:R-:W-:Y:S01]  /*53550*/  LOP3.LUT R58, R58, UR23, R7, 0x78, !PT ;  /* 0x000000173a3a7c12 */ /* 0x000fe2000f8e7807 */
[----:B------:R-:W1:Y:S01]  /*53560*/  LDCU.128 UR20, c[0x3][0x500] ;  /* 0x00c0a000ff1477ac */ /* 0x000e620008000c00 */
[----:B------:R-:W-:Y:S01]  /*53570*/  IMAD.MOV R5, RZ, RZ, -R5 ;  /* 0x000000ffff057224 */ /* 0x000fe200078e0a05 */
[----:B------:R-:W-:-:S04]  /*53580*/  LOP3.LUT R7, R0, 0x1, RZ, 0xc0, !PT ;  /* 0x0000000100077812 */ /* 0x000fc800078ec0ff */
[--C-:B----4-:R-:W-:Y:S02]  /*53590*/  LOP3.LUT R52, R52, UR8, R5.reuse, 0x78, !PT ;  /* 0x0000000834347c12 */ /* 0x110fe4000f8e7805 */
[--C-:B------:R-:W-:Y:S02]  /*535a0*/  LOP3.LUT R54, R54, UR9, R5.reuse, 0x78, !PT ;  /* 0x0000000936367c12 */ /* 0x100fe4000f8e7805 */
[--C-:B------:R-:W-:Y:S02]  /*535b0*/  LOP3.LUT R56, R56, UR10, R5.reuse, 0x78, !PT ;  /* 0x0000000a38387c12 */ /* 0x100fe4000f8e7805 */
[----:B------:R-:W-:Y:S01]  /*535c0*/  LOP3.LUT R58, R58, UR11, R5, 0x78, !PT ;  /* 0x0000000b3a3a7c12 */ /* 0x000fe2000f8e7805 */
[----:B------:R-:W4:Y:S01]  /*535d0*/  LDCU.128 UR8, c[0x3][0x540] ;  /* 0x00c0a800ff0877ac */ /* 0x000f220008000c00 */
[----:B------:R-:W-:Y:S01]  /*535e0*/  IMAD.MOV R7, RZ, RZ, -R7 ;  /* 0x000000ffff077224 */ /* 0x000fe200078e0a07 */
        /* <DEDUP_REMOVED lines=17> */
[----:B------:R-:W-:-:S04]  /*53700*/  LOP3.LUT R13, R24, UR21, R7, 0x78, !PT ;  /* 0x00000015180d7c12 */ /* 0x000fc8000f8e7807 */
[----:B------:R-:W-:Y:S02]  /*53710*/  SHF.R.S32.HI R12, RZ, 0x1f, R12 ;  /* 0x0000001fff0c7819 */ /* 0x000fe4000001140c */
[--C-:B------:R-:W-:Y:S02]  /*53720*/  LOP3.LUT R19, R32, UR22, R7.reuse, 0x78, !PT ;  /* 0x0000001620137c12 */ /* 0x100fe4000f8e7807 */
[--C-:B------:R-:W-:Y:S01]  /*53730*/  LOP3.LUT R31, R34, UR23, R7.reuse, 0x78, !PT ;  /* 0x00000017221f7c12 */ /* 0x100fe2000f8e7807 */
[----:B------:R-:W1:Y:S01]  /*53740*/  LDCU.128 UR20, c[0x3][0x550] ;  /* 0x00c0aa00ff1477ac */ /* 0x000e620008000c00 */
[----:B----4-:R-:W-:Y:S02]  /*53750*/  LOP3.LUT R24, R5, UR8, R12, 0x78, !PT ;  /* 0x0000000805187c12 */ /* 0x010fe4000f8e780c */
[----:B------:R-:W4:Y:S01]  /*53760*/  LDG.E.U8 R5, desc[UR16][R2.64+0x3c] ;  /* 0x00003c1002057981 */ /* 0x000f22000c1e1100 */
        /* <DEDUP_REMOVED lines=24> */
[----:B------:R-:W-:Y:S01]  /*538f0*/  IMAD.SHL.U32 R7, R0, 0x20000000, RZ ;  /* 0x2000000000077824 */ /* 0x000fe200078e00ff */
[--C-:B--2---:R-:W-:Y:S02]  /*53900*/  LOP3.LUT R46, R41, UR12, R12.reuse, 0x78, !PT ;  /* 0x0000000c292e7c12 */ /* 0x104fe4000f8e780c */
[----:B------:R-:W-:Y:S02]  /*53910*/  LOP3.LUT R48, R43, UR13, R12, 0x78, !PT ;  /* 0x0000000d2b307c12 */ /* 0x000fe4000f8e780c */
[----:B------:R-:W-:-:S02]  /*53920*/  SHF.R.S32.HI R7, RZ, 0x1f, R7 ;  /* 0x0000001fff077819 */ /* 0x000fc40000011407 */
        /* <DEDUP_REMOVED lines=26> */
[----:B------:R-:W-:Y:S02]  /*53ad0*/  SHF.R.S32.HI R12, RZ, 0x1f, R12 ;  /* 0x0000001fff0c7819 */ /* 0x000fe4000001140c */
[--C-:B------:R-:W-:Y:S02]  /*53ae0*/  LOP3.LUT R55, R58, UR14, R7.reuse, 0x78, !PT ;  /* 0x0000000e3a377c12 */ /* 0x100fe4000f8e7807 */
[----:B------:R-:W-:Y:S01]  /*53af0*/  LOP3.LUT R57, R60, UR15, R7, 0x78, !PT ;  /* 0x0000000f3c397c12 */ /* 0x000fe2000f8e7807 */
[----:B------:R-:W2:Y:S01]  /*53b00*/  LDCU.128 UR12, c[0x3][0x600] ;  /* 0x00c0c000ff0c77ac */ /* 0x000ea20008000c00 */
        /* <DEDUP_REMOVED lines=53> */
[--C-:B------:R-:W-:Y:S01]  /*53e60*/  LOP3.LUT R44, R41, UR15, R12.reuse, 0x78, !PT ;  /* 0x0000000f292c7c12 */ /* 0x100fe2000f8e780c */
[----:B------:R-:W2:Y:S01]  /*53e70*/  LDCU.128 UR12, c[0x3][0x6a0] ;  /* 0x00c0d400ff0c77ac */ /* 0x000ea20008000c00 */
        /* <DEDUP_REMOVED lines=21> */
[----:B------:R-:W-:-:S02]  /*53fd0*/  SHF.R.U32.HI R0, RZ, 0x7, R0 ;  /* 0x00000007ff007819 */ /* 0x000fc40000011600 */
[--C-:B--2---:R-:W-:Y:S02]  /*53fe0*/  LOP3.LUT R43, R46, UR12, R7.reuse, 0x78, !PT ;  /* 0x0000000c2e2b7c12 */ /* 0x104fe4000f8e7807 */
[--C-:B------:R-:W-:Y:S01]  /*53ff0*/  LOP3.LUT R45, R48, UR13, R7.reuse, 0x78, !PT ;  /* 0x0000000d302d7c12 */ /* 0x100fe2000f8e7807 */
[----:B------:R-:W-:Y:S01]  /*54000*/  IMAD.MOV R0, RZ, RZ, -R0 ;  /* 0x000000ffff007224 */ /* 0x000fe200078e0a00 */
[--C-:B------:R-:W-:Y:S02]  /*54010*/  LOP3.LUT R47, R50, UR14, R7.reuse, 0x78, !PT ;  /* 0x0000000e322f7c12 */ /* 0x100fe4000f8e7807 */
[--C-:B------:R-:W-:Y:S01]  /*54020*/  LOP3.LUT R49, R52, UR15, R7.reuse, 0x78, !PT ;  /* 0x0000000f34317c12 */ /* 0x100fe2000f8e7807 */
[----:B------:R-:W2:Y:S01]  /*54030*/  LDCU.128 UR12, c[0x3][0x6f0] ;  /* 0x00c0de00ff0c77ac */ /* 0x000ea20008000c00 */
        /* <DEDUP_REMOVED lines=20> */
[----:B------:R-:W-:Y:S02]  /*54180*/  LOP3.LUT R7, R4, 0x1, RZ, 0xc0, !PT ;  /* 0x0000000104077812 */ /* 0x000fe400078ec0ff */
[--C-:B--2---:R-:W-:Y:S02]  /*54190*/  LOP3.LUT R52, R51, UR12, R0.reuse, 0x78, !PT ;  /* 0x0000000c33347c12 */ /* 0x104fe4000f8e7800 */
[--C-:B------:R-:W-:Y:S01]  /*541a0*/  LOP3.LUT R54, R53, UR13, R0.reuse, 0x78, !PT ;  /* 0x0000000d35367c12 */ /* 0x100fe2000f8e7800 */
[----:B------:R-:W-:Y:S01]  /*541b0*/  IMAD.MOV R7, RZ, RZ, -R7 ;  /* 0x000000ffff077224 */ /* 0x000fe200078e0a07 */
[--C-:B------:R-:W-:Y:S02]  /*541c0*/  LOP3.LUT R56, R55, UR14, R0.reuse, 0x78, !PT ;  /* 0x0000000e37387c12 */ /* 0x100fe4000f8e7800 */
[----:B------:R-:W-:Y:S01]  /*541d0*/  LOP3.LUT R58, R57, UR15, R0, 0x78, !PT ;  /* 0x0000000f393a7c12 */ /* 0x000fe2000f8e7800 */
        /* <DEDUP_REMOVED lines=9> */
[--C-:B------:R-:W-:Y:S02]  /*54270*/  LOP3.LUT R41, R42, UR7, R7.reuse, 0x78, !PT ;  /* 0x000000072a297c12 */ /* 0x100fe4000f8e7807 */
[--C-:B---3--:R-:W-:Y:S02]  /*54280*/  LOP3.LUT R43, R44, UR8, R7.reuse, 0x78, !PT ;  /* 0x000000082c2b7c12 */ /* 0x108fe4000f8e7807 */
[--C-:B------:R-:W-:Y:S02]  /*54290*/  LOP3.LUT R45, R46, UR9, R7.reuse, 0x78, !PT ;  /* 0x000000092e2d7c12 */ /* 0x100fe4000f8e7807 */
[--C-:B------:R-:W-:Y:S02]  /*542a0*/  LOP3.LUT R47, R48, UR10, R7.reuse, 0x78, !PT ;  /* 0x0000000a302f7c12 */ /* 0x100fe4000f8e7807 */
[--C-:B------:R-:W-:Y:S01]  /*542b0*/  LOP3.LUT R49, R50, UR11, R7.reuse, 0x78, !PT ;  /* 0x0000000b32317c12 */ /* 0x100fe2000f8e7807 */
[----:B------:R-:W0:Y:S01]  /*542c0*/  LDCU.128 UR8, c[0x3][0x770] ;  /* 0x00c0ee00ff0877ac */ /* 0x000e220008000c00 */
[----:B-1----:R-:W-:-:S02]  /*542d0*/  LOP3.LUT R51, R52, UR20, R7, 0x78, !PT ;  /* 0x0000001434337c12 */ /* 0x002fc4000f8e7807 */
[--C-:B------:R-:W-:Y:S02]  /*542e0*/  LOP3.LUT R53, R54, UR21, R7.reuse, 0x78, !PT ;  /* 0x0000001536357c12 */ /* 0x100fe4000f8e7807 */
[--C-:B------:R-:W-:Y:S01]  /*542f0*/  LOP3.LUT R55, R56, UR22, R7.reuse, 0x78, !PT ;  /* 0x0000001638377c12 */ /* 0x100fe2000f8e7807 */
[----:B------:R-:W-:Y:S01]  /*54300*/  IMAD.SHL.U32 R0, R4, 0x40000000, RZ ;  /* 0x4000000004007824 */ /* 0x000fe200078e00ff */
[----:B------:R-:W-:Y:S01]  /*54310*/  LOP3.LUT R57, R58, UR23, R7, 0x78, !PT ;  /* 0x000000173a397c12 */ /* 0x000fe2000f8e7807 */
[----:B------:R-:W1:Y:S01]  /*54320*/  LDCU.128 UR4, c[0x3][0x760] ;  /* 0x00c0ec00ff0477ac */ /* 0x000e620008000c00 */
[----:B------:R-:W3:Y:S02]  /*54330*/  LDG.E.U8 R7, desc[UR16][R2.64+0x3d] ;  /* 0x00003d1002077981 */ /* 0x000ee4000c1e1100 */
[----:B------:R-:W-:Y:S01]  /*54340*/  SHF.R.S32.HI R0, RZ, 0x1f, R0 ;  /* 0x0000001fff007819 */ /* 0x000fe20000011400 */
[----:B------:R-:W4:Y:S03]  /*54350*/  LDCU.128 UR20, c[0x3][0x780] ;  /* 0x00c0f000ff1477ac */ /* 0x000f260008000c00 */
        /* <DEDUP_REMOVED lines=42> */
[----:B------:R-:W-:Y:S01]  /*54600*/  LOP3.LUT R33, R33, UR11, R0, 0x78, !PT ;  /* 0x0000000b21217c12 */ /* 0x000fe2000f8e7800 */
[----:B------:R-:W0:Y:S01]  /*54610*/  LDCU.128 UR8, c[0x3][0x810] ;  /* 0x00c10200ff0877ac */ /* 0x000e220008000c00 */
[--C-:B-1----:R-:W-:Y:S02]  /*54620*/  LOP3.LUT R51, R51, UR4, R12.reuse, 0x78, !PT ;  /* 0x0000000433337c12 */ /* 0x102fe4000f8e780c */
[----:B------:R-:W-:-:S02]  /*54630*/  LOP3.LUT R53, R53, UR5, R12, 0x78, !PT ;  /* 0x0000000535357c12 */ /* 0x000fc4000f8e780c */
[--C-:B------:R-:W-:Y:S02]  /*54640*/  LOP3.LUT R55, R55, UR6, R12.reuse, 0x78, !PT ;  /* 0x0000000637377c12 */ /* 0x100fe4000f8e780c */
[----:B------:R-:W-:Y:S01]  /*54650*/  LOP3.LUT R57, R57, UR7, R12, 0x78, !PT ;  /* 0x0000000739397c12 */ /* 0x000fe2000f8e780c */
[----:B------:R-:W1:Y:S01]  /*54660*/  LDCU.128 UR4, c[0x3][0x800] ;  /* 0x00c10000ff0477ac */ /* 0x000e620008000c00 */
[----:B------:R-:W-:Y:S01]  /*54670*/  IMAD.SHL.U32 R12, R4, 0x8000000, RZ ;  /* 0x08000000040c7824 */ /* 0x000fe200078e00ff */
        /* <DEDUP_REMOVED lines=15> */
[----:B------:R-:W-:Y:S01]  /*54770*/  SHF.R.S32.HI R12, RZ, 0x1f, R12 ;  /* 0x0000001fff0c7819 */ /* 0x000fe2000001140c */
[----:B------:R-:W-:-:S03]  /*54780*/  IMAD.SHL.U32 R0, R4, 0x4000000, RZ ;  /* 0x0400000004007824 */ /* 0x000fc600078e00ff */
        /* <DEDUP_REMOVED lines=10> */
[----:B------:R-:W-:Y:S02]  /*54830*/  SHF.R.S32.HI R0, RZ, 0x1f, R0 ;  /* 0x0000001fff007819 */ /* 0x000fe40000011400 */
        /* <DEDUP_REMOVED lines=20> */
[----:B------:R-:W-:Y:S01]  /*54980*/  IMAD.SHL.U32 R12, R4, 0x2000000, RZ ;  /* 0x02000000040c7824 */ /* 0x000fe200078e00ff */
        /* <DEDUP_REMOVED lines=28> */
[----:B------:R-:W-:Y:S01]  /*54b50*/  LOP3.LUT R45, R45, UR5, R12, 0x78, !PT ;  /* 0x000000052d2d7c12 */ /* 0x000fe2000f8e780c */
[----:B------:R-:W-:Y:S01]  /*54b60*/  IMAD.MOV R0, RZ, RZ, -R0 ;  /* 0x000000ffff007224 */ /* 0x000fe200078e0a00 */
[----:B------:R-:W-:-:S02]  /*54b70*/  LOP3.LUT R47, R47, UR6, R12, 0x78, !PT ;  /* 0x000000062f2f7c12 */ /* 0x000fc4000f8e780c */
[----:B------:R-:W-:Y:S01]  /*54b80*/  LOP3.LUT R49, R49, UR7, R12, 0x78, !PT ;  /* 0x0000000731317c12 */ /* 0x000fe2000f8e780c */
[----:B------:R-:W1:Y:S01]  /*54b90*/  LDCU.128 UR4, c[0x3][0x8f0] ;  /* 0x00c11e00ff0477ac */ /* 0x000e620008000c00 */
[----:B------:R-:W-:Y:S02]  /*54ba0*/  LOP3.LUT R4, R5, 0x1, RZ, 0xc0, !PT ;  /* 0x0000000105047812 */ /* 0x000fe400078ec0ff */
        /* <DEDUP_REMOVED lines=15> */
[----:B------:R-:W-:-:S05]  /*54ca0*/  IMAD.MOV R4, RZ, RZ, -R4 ;  /* 0x000000ffff047224 */ /* 0x000fca00078e0a04 */
        /* <DEDUP_REMOVED lines=26> */
[----:B------:R-:W3:Y:S01]  /*54e50*/  LDG.E.U8 R4, desc[UR16][R2.64+0x3e] ;  /* 0x00003e1002047981 */ /* 0x000ee2000c1e1100 */
[----:B------:R-:W-:-:S04]  /*54e60*/  SHF.R.S32.HI R0, RZ, 0x1f, R0 ;  /* 0x0000001fff007819 */ /* 0x000fc80000011400 */
        /* <DEDUP_REMOVED lines=20> */
[----:B------:R-:W-:Y:S01]  /*54fb0*/  LOP3.LUT R49, R49, UR11, R12, 0x78, !PT ;  /* 0x0000000b31317c12 */ /* 0x000fe2000f8e780c */
[----:B------:R-:W0:Y:S01]  /*54fc0*/  LDCU.128 UR8, c[0x3][0x9f0] ;  /* 0x00c13e00ff0877ac */ /* 0x000e220008000c00 */
        /* <DEDUP_REMOVED lines=27> */
[----:B------:R-:W-:Y:S01]  /*55180*/  IMAD.SHL.U32 R12, R5, 0x8000000, RZ ;  /* 0x08000000050c7824 */ /* 0x000fe200078e00ff */
        /* <DEDUP_REMOVED lines=42> */
[----:B------:R-:W-:Y:S01]  /*55430*/  IMAD.SHL.U32 R12, R5, 0x2000000, RZ ;  /* 0x02000000050c7824 */ /* 0x000fe200078e00ff */
[--C-:B----4-:R-:W-:Y:S01]  /*55440*/  LOP3.LUT R35, R35, UR20, R0.reuse, 0x78, !PT ;  /* 0x0000001423237c12 */ /* 0x110fe2000f8e7800 */
[----:B------:R-:W1:Y:S01]  /*55450*/  LDCU.128 UR4, c[0x3][0xa80] ;  /* 0x00c15000ff0477ac */ /* 0x000e620008000c00 */
[--C-:B------:R-:W-:Y:S02]  /*55460*/  LOP3.LUT R37, R37, UR21, R0.reuse, 0x78, !PT ;  /* 0x0000001525257c12 */ /* 0x100fe4000f8e7800 */
[----:B------:R-:W-:-:S02]  /*55470*/  LOP3.LUT R39, R39, UR22, R0, 0x78, !PT ;  /* 0x0000001627277c12 */ /* 0x000fc4000f8e7800 */
        /* <DEDUP_REMOVED lines=18> */
[----:B------:R-:W-:-:S02]  /*555a0*/  SHF.R.U32.HI R0, RZ, 0x7, R5 ;  /* 0x00000007ff007819 */ /* 0x000fc40000011605 */
[--C-:B-1----:R-:W-:Y:S02]  /*555b0*/  LOP3.LUT R13, R13, UR4, R12.reuse, 0x78, !PT ;  /* 0x000000040d0d7c12 */ /* 0x102fe4000f8e780c */
[----:B------:R-:W-:Y:S01]  /*555c0*/  LOP3.LUT R19, R19, UR5, R12, 0x78, !PT ;  /* 0x0000000513137c12 */ /* 0x000fe2000f8e780c */
[----:B------:R-:W-:Y:S01]  /*555d0*/  IMAD.MOV R0, RZ, RZ, -R0 ;  /* 0x000000ffff007224 */ /* 0x000fe200078e0a00 */
        /* <DEDUP_REMOVED lines=16> */
[----:B---3--:R-:W-:Y:S02]  /*556e0*/  LOP3.LUT R5, R7, 0x1, RZ, 0xc0, !PT ;  /* 0x0000000107057812 */ /* 0x008fe400078ec0ff */
[----:B------:R-:W-:Y:S01]  /*556f0*/  LOP3.LUT R57, R57, UR15, R12, 0x78, !PT ;  /* 0x0000000f39397c12 */ /* 0x000fe2000f8e780c */
[----:B------:R-:W2:Y:S01]  /*55700*/  LDCU.128 UR12, c[0x3][0xb00] ;  /* 0x00c16000ff0c77ac */ /* 0x000ea20008000c00 */
[--C-:B-----5:R-:W-:Y:S01]  /*55710*/  LOP3.LUT R12, R13, UR24, R0.reuse, 0x78, !PT ;  /* 0x000000180d0c7c12 */ /* 0x120fe2000f8e7800 */
        /* <DEDUP_REMOVED lines=14> */
[----:B------:R-:W4:Y:S03]  /*55800*/  LDCU.128 UR20, c[0x3][0xb40] ;  /* 0x00c16800ff1477ac */ /* 0x000f260008000c00 */
[--C-:B0-----:R-:W-:Y:S02]  /*55810*/  LOP3.LUT R57, R0, UR11, R5.reuse, 0x78, !PT ;  /* 0x0000000b00397c12 */ /* 0x101fe4000f8e7805 */
[----:B------:R-:W5:Y:S01]  /*55820*/  LDG.E.U8 R0, desc[UR16][R2.64+0x3f] ;  /* 0x00003f1002007981 */ /* 0x000f62000c1e1100 */
[----:B--2---:R-:W-:-:S02]  /*55830*/  LOP3.LUT R13, R12, UR12, R5, 0x78, !PT ;  /* 0x0000000c0c0d7c12 */ /* 0x004fc4000f8e7805 */
        /* <DEDUP_REMOVED lines=15> */
[----:B------:R-:W-:-:S02]  /*55930*/  SHF.R.S32.HI R12, RZ, 0x1f, R12 ;  /* 0x0000001fff0c7819 */ /* 0x000fc4000001140c */
[--C-:B------:R-:W-:Y:S02]  /*55940*/  LOP3.LUT R51, R52, UR8, R5.reuse, 0x78, !PT ;  /* 0x0000000834337c12 */ /* 0x100fe4000f8e7805 */
[--C-:B------:R-:W-:Y:S02]  /*55950*/  LOP3.LUT R53, R54, UR9, R5.reuse, 0x78, !PT ;  /* 0x0000000936357c12 */ /* 0x100fe4000f8e7805 */
[----:B------:R-:W-:Y:S01]  /*55960*/  LOP3.LUT R55, R56, UR10, R5, 0x78, !PT ;  /* 0x0000000a38377c12 */ /* 0x000fe2000f8e7805 */
[----:B------:R-:W3:Y:S01]  /*55970*/  LDCU.128 UR8, c[0x3][0xb80] ;  /* 0x00c17000ff0877ac */ /* 0x000ee20008000c00 */
        /* <DEDUP_REMOVED lines=8> */
[--C-:B------:R-:W-:Y:S01]  /*55a00*/  LOP3.LUT R44, R41, UR15, R12.reuse, 0x78, !PT ;  /* 0x0000000f292c7c12 */ /* 0x100fe2000f8e780c */
[----:B------:R-:W0:Y:S01]  /*55a10*/  LDCU.128 UR12, c[0x3][0xba0] ;  /* 0x00c17400ff0c77ac */ /* 0x000e220008000c00 */
[----:B------:R-:W-:Y:S01]  /*55a20*/  IMAD.SHL.U32 R5, R7, 0x20000000, RZ ;  /* 0x2000000007057824 */ /* 0x000fe200078e00ff */
        /* <DEDUP_REMOVED lines=21> */
[----:B------:R-:W-:Y:S01]  /*55b80*/  IMAD.SHL.U32 R12, R7, 0x10000000, RZ ;  /* 0x10000000070c7824 */ /* 0x000fe200078e00ff */
[--C-:B0-----:R-:W-:Y:S02]  /*55b90*/  LOP3.LUT R43, R46, UR12, R5.reuse, 0x78, !PT ;  /* 0x0000000c2e2b7c12 */ /* 0x101fe4000f8e7805 */
[--C-:B------:R-:W-:Y:S02]  /*55ba0*/  LOP3.LUT R45, R48, UR13, R5.reuse, 0x78, !PT ;  /* 0x0000000d302d7c12 */ /* 0x100fe4000f8e7805 */
[----:B------:R-:W-:-:S02]  /*55bb0*/  LOP3.LUT R47, R50, UR14, R5, 0x78, !PT ;  /* 0x0000000e322f7c12 */ /* 0x000fc4000f8e7805 */
[--C-:B------:R-:W-:Y:S01]  /*55bc0*/  LOP3.LUT R49, R52, UR15, R5.reuse, 0x78, !PT ;  /* 0x0000000f34317c12 */ /* 0x100fe2000f8e7805 */
[----:B------:R-:W0:Y:S01]  /*55bd0*/  LDCU.128 UR12, c[0x3][0xbf0] ;  /* 0x00c17e00ff0c77ac */ /* 0x000e220008000c00 */
[----:B------:R-:W-:Y:S02]  /*55be0*/  SHF.R.S32.HI R12, RZ, 0x1f, R12 ;  /* 0x0000001fff0c7819 */ /* 0x000fe4000001140c */
        /* <DEDUP_REMOVED lines=15> */
[----:B------:R-:W-:Y:S01]  /*55ce0*/  IMAD.SHL.U32 R5, R7, 0x8000000, RZ ;  /* 0x0800000007057824 */ /* 0x000fe200078e00ff */
[--C-:B----4-:R-:W-:Y:S02]  /*55cf0*/  LOP3.LUT R46, R43, UR20, R12.reuse, 0x78, !PT ;  /* 0x000000142b2e7c12 */ /* 0x110fe4000f8e780c */
[--C-:B------:R-:W-:Y:S02]  /*55d00*/  LOP3.LUT R48, R45, UR21, R12.reuse, 0x78, !PT ;  /* 0x000000152d307c12 */ /* 0x100fe4000f8e780c */
[--C-:B------:R-:W-:Y:S02]  /*55d10*/  LOP3.LUT R50, R47, UR22, R12.reuse, 0x78, !PT ;  /* 0x000000162f327c12 */ /* 0x100fe4000f8e780c */
[----:B------:R-:W-:Y:S01]  /*55d20*/  LOP3.LUT R52, R49, UR23, R12, 0x78, !PT ;  /* 0x0000001731347c12 */ /* 0x000fe2000f8e780c */
[----:B------:R-:W4:Y:S01]  /*55d30*/  LDCU.128 UR20, c[0x3][0xc30] ;  /* 0x00c18600ff1477ac */ /* 0x000f220008000c00 */
[----:B------:R-:W-:-:S02]  /*55d40*/  SHF.R.S32.HI R5, RZ, 0x1f, R5 ;  /* 0x0000001fff057819 */ /* 0x000fc40000011405 */
        /* <DEDUP_REMOVED lines=16> */
[----:B---3--:R-:W-:-:S02]  /*55e50*/  LOP3.LUT R43, R46, UR8, R5, 0x78, !PT ;  /* 0x000000082e2b7c12 */ /* 0x008fc4000f8e7805 */
[--C-:B------:R-:W-:Y:S02]  /*55e60*/  LOP3.LUT R45, R48, UR9, R5.reuse, 0x78, !PT ;  /* 0x00000009302d7c12 */ /* 0x100fe4000f8e7805 */
[--C-:B------:R-:W-:Y:S02]  /*55e70*/  LOP3.LUT R47, R50, UR10, R5.reuse, 0x78, !PT ;  /* 0x0000000a322f7c12 */ /* 0x100fe4000f8e7805 */
[--C-:B------:R-:W-:Y:S01]  /*55e80*/  LOP3.LUT R49, R52, UR11, R5.reuse, 0x78, !PT ;  /* 0x0000000b34317c12 */ /* 0x100fe2000f8e7805 */
[----:B------:R-:W3:Y:S01]  /*55e90*/  LDCU.128 UR8, c[0x3][0xc70] ;  /* 0x00c18e00ff0877ac */ /* 0x000ee20008000c00 */
[----:B------:R-:W-:Y:S02]  /*55ea0*/  SHF.R.S32.HI R12, RZ, 0x1f, R12 ;  /* 0x0000001fff0c7819 */ /* 0x000fe4000001140c */
        /* <DEDUP_REMOVED lines=35> */
[----:B------:R-:W-:Y:S01]  /*560e0*/  LOP3.LUT R44, R44, UR15, R5, 0x78, !PT ;  /* 0x0000000f2c2c7c12 */ /* 0x000fe2000f8e7805 */
[----:B------:R-:W0:Y:S01]  /*560f0*/  LDCU.128 UR12, c[0x3][0xce0] ;  /* 0x00c19c00ff0c77ac */ /* 0x000e220008000c00 */
[----:B------:R-:W-:Y:S02]  /*56100*/  SHF.R.U32.HI R7, RZ, 0x7, R7 ;  /* 0x00000007ff077819 */ /* 0x000fe40000011607 */
[--C-:B--2---:R-:W-:Y:S02]  /*56110*/  LOP3.LUT R46, R46, UR24, R5.reuse, 0x78, !PT ;  /* 0x000000182e2e7c12 */ /* 0x104fe4000f8e7805 */
[--C-:B------:R-:W-:Y:S02]  /*56120*/  LOP3.LUT R48, R48, UR25, R5.reuse, 0x78, !PT ;  /* 0x0000001930307c12 */ /* 0x100fe4000f8e7805 */
[--C-:B------:R-:W-:Y:S02]  /*56130*/  LOP3.LUT R50, R50, UR26, R5.reuse, 0x78, !PT ;  /* 0x0000001a32327c12 */ /* 0x100fe4000f8e7805 */
[----:B------:R-:W-:Y:S01]  /*56140*/  LOP3.LUT R52, R52, UR27, R5, 0x78, !PT ;  /* 0x0000001b34347c12 */ /* 0x000fe2000f8e7805 */
[----:B------:R-:W2:Y:S01]  /*56150*/  LDCU.128 UR24, c[0x3][0xcf0] ;  /* 0x00c19e00ff1877ac */ /* 0x000ea20008000c00 */
[----:B------:R-:W-:Y:S01]  /*56160*/  IMAD.MOV R7, RZ, RZ, -R7 ;  /* 0x000000ffff077224 */ /* 0x000fe200078e0a07 */
        /* <DEDUP_REMOVED lines=15> */
[----:B------:R-:W-:-:S02]  /*56260*/  LOP3.LUT R5, R4, 0x1, RZ, 0xc0, !PT ;  /* 0x0000000104057812 */ /* 0x000fc400078ec0ff */
[--C-:B0-----:R-:W-:Y:S02]  /*56270*/  LOP3.LUT R46, R46, UR12, R7.reuse, 0x78, !PT ;  /* 0x0000000c2e2e7c12 */ /* 0x101fe4000f8e7807 */
[--C-:B------:R-:W-:Y:S02]  /*56280*/  LOP3.LUT R48, R48, UR13, R7.reuse, 0x78, !PT ;  /* 0x0000000d30307c12 */ /* 0x100fe4000f8e7807 */
[--C-:B------:R-:W-:Y:S02]  /*56290*/  LOP3.LUT R50, R50, UR14, R7.reuse, 0x78, !PT ;  /* 0x0000000e32327c12 */ /* 0x100fe4000f8e7807 */
[----:B------:R-:W-:Y:S01]  /*562a0*/  LOP3.LUT R52, R52, UR15, R7, 0x78, !PT ;  /* 0x0000000f34347c12 */ /* 0x000fe2000f8e7807 */
[----:B------:R-:W0:Y:S01]  /*562b0*/  LDCU.128 UR12, c[0x3][0xd30] ;  /* 0x00c1a600ff0c77ac */ /* 0x000e220008000c00 */
[----:B------:R-:W-:Y:S01]  /*562c0*/  IMAD.MOV R5, RZ, RZ, -R5 ;  /* 0x000000ffff057224 */ /* 0x000fe200078e0a05 */
        /* <DEDUP_REMOVED lines=10> */
[--C-:B---3--:R-:W-:Y:S01]  /*56370*/  LOP3.LUT R38, R38, UR8, R5.reuse, 0x78, !PT ;  /* 0x0000000826267c12 */ /* 0x108fe2000f8e7805 */
[----:B------:R-:W-:Y:S01]  /*56380*/  IMAD.SHL.U32 R7, R4, 0x40000000, RZ ;  /* 0x4000000004077824 */ /* 0x000fe200078e00ff */
        /* <DEDUP_REMOVED lines=29> */
[----:B------:R-:W-:Y:S01]  /*56560*/  LOP3.LUT R52, R52, UR11, R7, 0x78, !PT ;  /* 0x0000000b34347c12 */ /* 0x000fe2000f8e7807 */
        /* <DEDUP_REMOVED lines=39> */
[----:B------:R-:W-:Y:S01]  /*567e0*/  IMAD.SHL.U32 R5, R4, 0x8000000, RZ ;  /* 0x0800000004057824 */ /* 0x000fe200078e00ff */
        /* <DEDUP_REMOVED lines=65> */
[----:B------:R-:W-:Y:S02]  /*56c00*/  SHF.R.U32.HI R4, RZ, 0x7, R4 ;  /* 0x00000007ff047819 */ /* 0x000fe40000011604 */
[--C-:B---3--:R-:W-:Y:S02]  /*56c10*/  LOP3.LUT R41, R46, UR8, R5.reuse, 0x78, !PT ;  /* 0x000000082e297c12 */ /* 0x108fe4000f8e7805 */
[--C-:B------:R-:W-:Y:S01]  /*56c20*/  LOP3.LUT R43, R48, UR9, R5.reuse, 0x78, !PT ;  /* 0x00000009302b7c12 */ /* 0x100fe2000f8e7805 */
[----:B------:R-:W-:Y:S01]  /*56c30*/  IMAD.MOV R4, RZ, RZ, -R4 ;  /* 0x000000ffff047224 */ /* 0x000fe200078e0a04 */
        /* <DEDUP_REMOVED lines=18> */
[----:B-----5:R-:W-:Y:S02]  /*56d60*/  LOP3.LUT R5, R0, 0x1, RZ, 0xc0, !PT ;  /* 0x0000000100057812 */ /* 0x020fe400078ec0ff */
[--C-:B-1----:R-:W-:Y:S02]  /*56d70*/  LOP3.LUT R44, R41, UR4, R4.reuse, 0x78, !PT ;  /* 0x00000004292c7c12 */ /* 0x102fe4000f8e7804 */
[--C-:B------:R-:W-:Y:S02]  /*56d80*/  LOP3.LUT R46, R43, UR5, R4.reuse, 0x78, !PT ;  /* 0x000000052b2e7c12 */ /* 0x100fe4000f8e7804 */
[--C-:B------:R-:W-:Y:S02]  /*56d90*/  LOP3.LUT R48, R45, UR6, R4.reuse, 0x78, !PT ;  /* 0x000000062d307c12 */ /* 0x100fe4000f8e7804 */
[--C-:B------:R-:W-:Y:S01]  /*56da0*/  LOP3.LUT R50, R47, UR7, R4.reuse, 0x78, !PT ;  /* 0x000000072f327c12 */ /* 0x100fe2000f8e7804 */
[----:B------:R-:W1:Y:S01]  /*56db0*/  LDCU.128 UR4, c[0x3][0xf30] ;  /* 0x00c1e600ff0477ac */ /* 0x000e620008000c00 */
[----:B------:R-:W-:Y:S01]  /*56dc0*/  IMAD.MOV R5, RZ, RZ, -R5 ;  /* 0x000000ffff057224 */ /* 0x000fe200078e0a05 */
[----:B---3--:R-:W-:-:S02]  /*56dd0*/  LOP3.LUT R52, R49, UR8, R4, 0x78, !PT ;  /* 0x0000000831347c12 */ /* 0x008fc4000f8e7804 */
        /* <DEDUP_REMOVED lines=11> */
[--C-:B------:R-:W-:Y:S01]  /*56e90*/  LOP3.LUT R38, R40, UR14, R5.reuse, 0x78, !PT ;  /* 0x0000000e28267c12 */ /* 0x100fe2000f8e7805 */
[----:B------:R-:W-:Y:S01]  /*56ea0*/  IMAD.SHL.U32 R7, R0, 0x40000000, RZ ;  /* 0x4000000000077824 */ /* 0x000fe200078e00ff */
[--C-:B------:R-:W-:Y:S01]  /*56eb0*/  LOP3.LUT R40, R42, UR15, R5.reuse, 0x78, !PT ;  /* 0x0000000f2a287c12 */ /* 0x100fe2000f8e7805 */
[----:B------:R-:W0:Y:S01]  /*56ec0*/  LDCU.128 UR12, c[0x3][0xf60] ;  /* 0x00c1ec00ff0c77ac */ /* 0x000e220008000c00 */
[----:B--2---:R-:W-:-:S02]  /*56ed0*/  LOP3.LUT R42, R44, UR24, R5, 0x78, !PT ;  /* 0x000000182c2a7c12 */ /* 0x004fc4000f8e7805 */
[--C-:B------:R-:W-:Y:S02]  /*56ee0*/  LOP3.LUT R44, R46, UR25, R5.reuse, 0x78, !PT ;  /* 0x000000192e2c7c12 */ /* 0x100fe4000f8e7805 */
[--C-:B------:R-:W-:Y:S02]  /*56ef0*/  LOP3.LUT R46, R48, UR26, R5.reuse, 0x78, !PT ;  /* 0x0000001a302e7c12 */ /* 0x100fe4000f8e7805 */
[--C-:B------:R-:W-:Y:S01]  /*56f00*/  LOP3.LUT R48, R50, UR27, R5.reuse, 0x78, !PT ;  /* 0x0000001b32307c12 */ /* 0x100fe2000f8e7805 */
[----:B------:R-:W2:Y:S01]  /*56f10*/  LDCU.128 UR24, c[0x3][0xf70] ;  /* 0x00c1ee00ff1877ac */ /* 0x000ea20008000c00 */
[----:B-1----:R-:W-:Y:S02]  /*56f20*/  LOP3.LUT R50, R52, UR4, R5, 0x78, !PT ;  /* 0x0000000434327c12 */ /* 0x002fe4000f8e7805 */
[----:B------:R-:W-:Y:S02]  /*56f30*/  SHF.R.S32.HI R7, RZ, 0x1f, R7 ;  /* 0x0000001fff077819 */ /* 0x000fe40000011407 */
        /* <DEDUP_REMOVED lines=9> */
[--C-:B----4-:R-:W-:Y:S01]  /*56fd0*/  LOP3.LUT R33, R34, UR20, R7.reuse, 0x78, !PT ;  /* 0x0000001422217c12 */ /* 0x110fe2000f8e7807 */
[----:B------:R-:W-:Y:S01]  /*56fe0*/  IMAD.SHL.U32 R4, R0, 0x20000000, RZ ;  /* 0x2000000000047824 */ /* 0x000fe200078e00ff */
        /* <DEDUP_REMOVED lines=53> */
[--C-:B----4-:R-:W-:Y:S02]  /*57340*/  LOP3.LUT R49, R52, UR20, R5.reuse, 0x78, !PT ;  /* 0x0000001434317c12 */ /* 0x110fe4000f8e7805 */
[--C-:B------:R-:W-:Y:S02]  /*57350*/  LOP3.LUT R51, R54, UR21, R5.reuse, 0x78, !PT ;  /* 0x0000001536337c12 */ /* 0x100fe4000f8e7805 */
[----:B------:R-:W-:-:S02]  /*57360*/  LOP3.LUT R53, R56, UR22, R5, 0x78, !PT ;  /* 0x0000001638357c12 */ /* 0x000fc4000f8e7805 */
[----:B------:R-:W-:Y:S01]  /*57370*/  LOP3.LUT R55, R58, UR23, R5, 0x78, !PT ;  /* 0x000000173a377c12 */ /* 0x000fe2000f8e7805 */
[----:B------:R-:W4:Y:S01]  /*57380*/  LDCU.128 UR20, c[0x3][0x1040] ;  /* 0x00c20800ff1477ac */ /* 0x000f220008000c00 */
[----:B------:R-:W-:Y:S01]  /*57390*/  SHF.R.S32.HI R4, RZ, 0x1f, R4 ;  /* 0x0000001fff047819 */ /* 0x000fe20000011404 */
[----:B------:R-:W-:-:S03]  /*573a0*/  IMAD.SHL.U32 R5, R0, 0x4000000, RZ ;  /* 0x0400000000057824 */ /* 0x000fc600078e00ff */
        /* <DEDUP_REMOVED lines=55> */
[--C-:B0-----:R-:W-:Y:S02]  /*57720*/  LOP3.LUT R41, R41, UR12, R4.reuse, 0x78, !PT ;  /* 0x0000000c29297c12 */ /* 0x101fe4000f8e7804 */
[----:B------:R-:W-:Y:S02]  /*57730*/  LOP3.LUT R43, R43, UR13, R4, 0x78, !PT ;  /* 0x0000000d2b2b7c12 */ /* 0x000fe4000f8e7804 */
[--C-:B-1----:R-:W-:Y:S02]  /*57740*/  LOP3.LUT R42, R7, UR4, R12.reuse, 0x78, !PT ;  /* 0x00000004072a7c12 */ /* 0x102fe4000f8e780c */
[--C-:B------:R-:W-:Y:S02]  /*57750*/  LOP3.LUT R13, R13, UR5, R12.reuse, 0x78, !PT ;  /* 0x000000050d0d7c12 */ /* 0x100fe4000f8e780c */
[--C-:B------:R-:W-:Y:S02]  /*57760*/  LOP3.LUT R24, R19, UR6, R12.reuse, 0x78, !PT ;  /* 0x0000000613187c12 */ /* 0x100fe4000f8e780c */
[----:B------:R-:W-:Y:S01]  /*57770*/  LOP3.LUT R32, R31, UR7, R12, 0x78, !PT ;  /* 0x000000071f207c12 */ /* 0x000fe2000f8e780c */
[----:B------:R-:W0:Y:S01]  /*57780*/  LDCU.128 UR4, c[0x3][0x10] ;  /* 0x00c00200ff0477ac */ /* 0x000e220008000c00 */
[----:B------:R-:W-:-:S02]  /*57790*/  LOP3.LUT R45, R45, UR14, R4, 0x78, !PT ;  /* 0x0000000e2d2d7c12 */ /* 0x000fc4000f8e7804 */
[----:B------:R-:W-:Y:S01]  /*577a0*/  LOP3.LUT R47, R47, UR15, R4, 0x78, !PT ;  /* 0x0000000f2f2f7c12 */ /* 0x000fe2000f8e7804 */
[----:B------:R-:W1:Y:S01]  /*577b0*/  LDCU.128 UR12, c[0x3][0x10f0] ;  /* 0x00c21e00ff0c77ac */ /* 0x000e620008000c00 */
        /* <DEDUP_REMOVED lines=15> */
[----:B0-----:R-:W-:Y:S02]  /*578b0*/  LOP3.LUT R41, R32, UR5, RZ, 0x3c, !PT ;  /* 0x0000000520297c12 */ /* 0x001fe4000f8e3cff */
[--C-:B-1----:R-:W-:Y:S02]  /*578c0*/  LOP3.LUT R49, R49, UR12, R12.reuse, 0x78, !PT ;  /* 0x0000000c31317c12 */ /* 0x102fe4000f8e780c */
[--C-:B------:R-:W-:Y:S02]  /*578d0*/  LOP3.LUT R51, R51, UR13, R12.reuse, 0x78, !PT ;  /* 0x0000000d33337c12 */ /* 0x100fe4000f8e780c */
[--C-:B------:R-:W-:Y:S02]  /*578e0*/  LOP3.LUT R46, R46, UR14, R12.reuse, 0x78, !PT ;  /* 0x0000000e2e2e7c12 */ /* 0x100fe4000f8e780c */
[----:B------:R-:W-:Y:S01]  /*578f0*/  LOP3.LUT R44, R44, UR15, R12, 0x78, !PT ;  /* 0x0000000f2c2c7c12 */ /* 0x000fe2000f8e780c */
[----:B------:R-:W0:Y:S01]  /*57900*/  LDCU.128 UR12, c[0x3][0x50] ;  /* 0x00c00a00ff0c77ac */ /* 0x000e220008000c00 */
[----:B---3--:R-:W-:-:S02]  /*57910*/  LOP3.LUT R32, R23, UR8, RZ, 0x3c, !PT ;  /* 0x0000000817207c12 */ /* 0x008fc4000f8e3cff */
[----:B------:R-:W-:Y:S02]  /*57920*/  LOP3.LUT R47, R27, UR9, RZ, 0x3c, !PT ;  /* 0x000000091b2f7c12 */ /* 0x000fe4000f8e3cff */
[----:B------:R-:W-:Y:S02]  /*57930*/  LOP3.LUT R40, R33, UR10, RZ, 0x3c, !PT ;  /* 0x0000000a21287c12 */ /* 0x000fe4000f8e3cff */
[----:B------:R-:W-:Y:S01]  /*57940*/  LOP3.LUT R43, R35, UR11, RZ, 0x3c, !PT ;  /* 0x0000000b232b7c12 */ /* 0x000fe2000f8e3cff */
[----:B------:R-:W1:Y:S01]  /*57950*/  LDCU.128 UR8, c[0x3][0x70] ;  /* 0x00c00e00ff0877ac */ /* 0x000e620008000c00 */
[----:B------:R-:W-:Y:S02]  /*57960*/  LOP3.LUT R38, R15, UR6, R6, 0x96, !PT ;  /* 0x000000060f267c12 */ /* 0x000fe4000f8e9606 */
[----:B------:R-:W-:Y:S02]  /*57970*/  LOP3.LUT R19, R29, UR7, RZ, 0x3c, !PT ;  /* 0x000000071d137c12 */ /* 0x000fe4000f8e3cff */
[----:B------:R-:W-:Y:S01]  /*57980*/  LOP3.LUT R31, R24, UR4, RZ, 0x3c, !PT ;  /* 0x00000004181f7c12 */ /* 0x000fe2000f8e3cff */
[----:B------:R-:W3:Y:S01]  /*57990*/  LDCU.128 UR4, c[0x3][0x30] ;  /* 0x00c00600ff0477ac */ /* 0x000ee20008000c00 */
[----:B--2---:R-:W-:-:S02]  /*579a0*/  LOP3.LUT R42, R42, UR24, RZ, 0x3c, !PT ;  /* 0x000000182a2a7c12 */ /* 0x004fc4000f8e3cff */
[----:B----4-:R-:W-:Y:S02]  /*579b0*/  LOP3.LUT R35, R36, UR20, RZ, 0x3c, !PT ;  /* 0x0000001424237c12 */ /* 0x010fe4000f8e3cff */
[----:B------:R-:W-:Y:S02]  /*579c0*/  LOP3.LUT R39, R22, UR28, RZ, 0x3c, !PT ;  /* 0x0000001c16277c12 */ /* 0x000fe4000f8e3cff */
[----:B------:R-:W-:Y:S02]  /*579d0*/  LOP3.LUT R45, R28, UR26, RZ, 0x3c, !PT ;  /* 0x0000001a1c2d7c12 */ /* 0x000fe4000f8e3cff */
[----:B------:R-:W-:Y:S02]  /*579e0*/  LOP3.LUT R34, R13, UR25, RZ, 0x3c, !PT ;  /* 0x000000190d227c12 */ /* 0x000fe4000f8e3cff */
[----:B------:R-:W-:Y:S02]  /*579f0*/  LOP3.LUT R48, R14, UR22, RZ, 0x3c, !PT ;  /* 0x000000160e307c12 */ /* 0x000fe4000f8e3cff */
[----:B------:R-:W-:-:S02]  /*57a00*/  LOP3.LUT R37, R37, UR21, RZ, 0x3c, !PT ;  /* 0x0000001525257c12 */ /* 0x000fc4000f8e3cff */
[----:B------:R-:W-:Y:S02]  /*57a10*/  LOP3.LUT R36, R18, UR29, RZ, 0x3c, !PT ;  /* 0x0000001d12247c12 */ /* 0x000fe4000f8e3cff */
[----:B------:R-:W-:Y:S02]  /*57a20*/  LOP3.LUT R49, R49, UR30, RZ, 0x3c, !PT ;  /* 0x0000001e31317c12 */ /* 0x000fe4000f8e3cff */
[--C-:B------:R-:W-:Y:S02]  /*57a30*/  LOP3.LUT R13, R39, R35, R42.reuse, 0x78, !PT ;  /* 0x00000023270d7212 */ /* 0x100fe400078e782a */
[----:B------:R-:W-:Y:S02]  /*57a40*/  LOP3.LUT R24, R32, R39, R42, 0x1e, !PT ;  /* 0x0000002720187212 */ /* 0x000fe400078e1e2a */
[----:B------:R-:W-:Y:S02]  /*57a50*/  LOP3.LUT R52, R36, R37, R34, 0x78, !PT ;  /* 0x0000002524347212 */ /* 0x000fe400078e7822 */
[----:B------:R-:W-:-:S02]  /*57a60*/  LOP3.LUT R39, R49, R48, R45, 0x78, !PT ;  /* 0x0000003031277212 */ /* 0x000fc400078e782d */
[----:B------:R-:W-:Y:S01]  /*57a70*/  LOP3.LUT R50, R51, UR31, RZ, 0x3c, !PT ;  /* 0x0000001f33327c12 */ /* 0x000fe2000f8e3cff */
[----:B------:R-:W2:Y:S01]  /*57a80*/  LDCU.128 UR28, c[0x3][0x60] ;  /* 0x00c00c00ff1c77ac */ /* 0x000ea20008000c00 */
[----:B------:R-:W-:Y:S02]  /*57a90*/  LOP3.LUT R51, R13, R35, R32, 0x96, !PT ;  /* 0x000000230d337212 */ /* 0x000fe400078e9620 */
[----:B------:R-:W-:Y:S02]  /*57aa0*/  LOP3.LUT R35, R47, R36, R34, 0x1e, !PT ;  /* 0x000000242f237212 */ /* 0x000fe400078e1e22 */
[----:B------:R-:W-:Y:S01]  /*57ab0*/  LOP3.LUT R12, R30, UR27, RZ, 0x3c, !PT ;  /* 0x0000001b1e0c7c12 */ /* 0x000fe2000f8e3cff */
[----:B------:R-:W4:Y:S01]  /*57ac0*/  LDCU.128 UR24, c[0x3][0x50] ;  /* 0x00c00a00ff1877ac */ /* 0x000f220008000c00 */
[----:B------:R-:W-:Y:S02]  /*57ad0*/  LOP3.LUT R33, R8, UR23, RZ, 0x3c, !PT ;  /* 0x0000001708217c12 */ /* 0x000fe4000f8e3cff */
[----:B------:R-:W-:Y:S01]  /*57ae0*/  LOP3.LUT R37, R52, R37, R47, 0x96, !PT ;  /* 0x0000002534257212 */ /* 0x000fe200078e962f */
[----:B------:R-:W5:Y:S01]  /*57af0*/  LDCU.128 UR20, c[0x3][0x40] ;  /* 0x00c00800ff1477ac */ /* 0x000f620008000c00 */
[----:B------:R-:W-:-:S02]  /*57b00*/  LOP3.LUT R36, R39, R48, R40, 0x96, !PT ;  /* 0x0000003027247212 */ /* 0x000fc400078e9628 */
[----:B-1----:R-:W-:Y:S02]  /*57b10*/  LOP3.LUT R48, R20, UR8, R21, 0x96, !PT ;  /* 0x0000000814307c12 */ /* 0x002fe4000f8e9615 */
[----:B0-----:R-:W-:Y:S02]  /*57b20*/  LOP3.LUT R47, R4, UR12, RZ, 0x3c, !PT ;  /* 0x0000000c042f7c12 */ /* 0x001fe4000f8e3cff */
[----:B------:R-:W-:Y:S02]  /*57b30*/  LOP3.LUT R56, R40, R49, R45, 0x1e, !PT ;  /* 0x0000003128387212 */ /* 0x000fe400078e1e2d */
[--C-:B------:R-:W-:Y:S02]  /*57b40*/  LOP3.LUT R40, R50, R33, R12.reuse, 0x78, !PT ;  /* 0x0000002132287212 */ /* 0x100fe400078e780c */
[----:B------:R-:W-:Y:S02]  /*57b50*/  LOP3.LUT R49, R43, R50, R12, 0x1e, !PT ;  /* 0x000000322b317212 */ /* 0x000fe400078e1e0c */
[----:B---3--:R-:W-:-:S02]  /*57b60*/  LOP3.LUT R32, R25, UR4, RZ, 0x3c, !PT ;  /* 0x0000000419207c12 */ /* 0x008fc4000f8e3cff */
[----:B------:R-:W-:Y:S02]  /*57b70*/  LOP3.LUT R4, R48, R47, R31, 0x78, !PT ;  /* 0x0000002f30047212 */ /* 0x000fe400078e781f */
[----:B------:R-:W-:Y:S02]  /*57b80*/  LOP3.LUT R54, R26, UR9, RZ, 0x3c, !PT ;  /* 0x000000091a367c12 */ /* 0x000fe4000f8e3cff */
[----:B------:R-:W-:Y:S02]  /*57b90*/  LOP3.LUT R50, R5, UR13, RZ, 0x3c, !PT ;  /* 0x0000000d05327c12 */ /* 0x000fe4000f8e3cff */
[----:B------:R-:W-:Y:S02]  /*57ba0*/  LOP3.LUT R43, R40, R33, R43, 0x96, !PT ;  /* 0x00000021282b7212 */ /* 0x000fe400078e962b */
[----:B------:R-:W-:Y:S02]  /*57bb0*/  LOP3.LUT R5, R32, R48, R31, 0x1e, !PT ;  /* 0x0000003020057212 */ /* 0x000fe400078e1e1f */
[----:B------:R-:W-:-:S02]  /*57bc0*/  LOP3.LUT R32, R4, R47, R32, 0x96, !PT ;  /* 0x0000002f04207212 */ /* 0x000fc400078e9620 */
[----:B------:R-:W-:Y:S02]  /*57bd0*/  LOP3.LUT R48, R16, UR5, R11, 0x96, !PT ;  /* 0x0000000510307c12 */ /* 0x000fe4000f8e960b */
[-C--:B------:R-:W-:Y:S02]  /*57be0*/  LOP3.LUT R33, R54, R50.reuse, R41, 0x78, !PT ;  /* 0x0000003236217212 */ /* 0x080fe400078e7829 */
[----:B------:R-:W-:Y:S02]  /*57bf0*/  LOP3.LUT R47, R9, UR14, RZ, 0x3c, !PT ;  /* 0x0000000e092f7c12 */ /* 0x000fe4000f8e3cff */
[----:B------:R-:W-:Y:S02]  /*57c00*/  LOP3.LUT R57, R46, UR10, RZ, 0x3c, !PT ;  /* 0x0000000a2e397c12 */ /* 0x000fe4000f8e3cff */
[----:B------:R-:W-:Y:S02]  /*57c10*/  LOP3.LUT R46, R33, R50, R48, 0x96, !PT ;  /* 0x00000032212e7212 */ /* 0x000fe400078e9630 */
[----:B------:R-:W-:-:S02]  /*57c20*/  LOP3.LUT R50, R7, UR6, RZ, 0x3c, !PT ;  /* 0x0000000607327c12 */ /* 0x000fc4000f8e3cff */
[--C-:B------:R-:W-:Y:S02]  /*57c30*/  LOP3.LUT R55, R57, R47, R38.reuse, 0x78, !PT ;  /* 0x0000002f39377212 */ /* 0x100fe400078e7826 */
[----:B------:R-:W-:Y:S02]  /*57c40*/  LOP3.LUT R54, R48, R54, R41, 0x1e, !PT ;  /* 0x0000003630367212 */ /* 0x000fe400078e1e29 */
[----:B------:R-:W-:Y:S02]  /*57c50*/  LOP3.LUT R48, R50, R57, R38, 0x1e, !PT ;  /* 0x0000003932307212 */ /* 0x000fe400078e1e26 */
[----:B------:R-:W-:Y:S02]  /*57c60*/  LOP3.LUT R47, R55, R47, R50, 0x96, !PT ;  /* 0x0000002f372f7212 */ /* 0x000fe400078e9632 */
[----:B------:R-:W-:Y:S02]  /*57c70*/  LOP3.LUT R50, R51, R42, RZ, 0x3c, !PT ;  /* 0x0000002a33327212 */ /* 0x000fe400078e3cff */
[----:B------:R-:W-:Y:S01]  /*57c80*/  LOP3.LUT R58, R44, UR11, RZ, 0x3c, !PT ;  /* 0x0000000b2c3a7c12 */ /* 0x000fe2000f8e3cff */
[----:B------:R-:W0:Y:S01]  /*57c90*/  LDCU.128 UR8, c[0x3][0x20] ;  /* 0x00c00400ff0877ac */ /* 0x000e220008000c00 */
[----:B------:R-:W-:-:S02]  /*57ca0*/  LOP3.LUT R53, R17, UR15, R10, 0x96, !PT ;  /* 0x0000000f11357c12 */ /* 0x000fc4000f8e960a */
[C---:B------:R-:W-:Y:S01]  /*57cb0*/  LOP3.LUT R42, R24.reuse, R51, R42, 0xf6, !PT ;  /* 0x00000033182a7212 */ /* 0x040fe200078ef62a */
[----:B------:R-:W1:Y:S01]  /*57cc0*/  LDCU.128 UR12, c[0x3][0x30] ;  /* 0x00c00600ff0c77ac */ /* 0x000e620008000c00 */
[-CC-:B------:R-:W-:Y:S02]  /*57cd0*/  LOP3.LUT R57, R24, R50.reuse, R13.reuse, 0x6c, !PT ;  /* 0x0000003218397212 */ /* 0x180fe400078e6c0d */
[----:B------:R-:W-:Y:S01]  /*57ce0*/  LOP3.LUT R44, R0, UR7, RZ, 0x3c, !PT ;  /* 0x00000007002c7c12 */ /* 0x000fe2000f8e3cff */
[----:B------:R-:W3:Y:S01]  /*57cf0*/  LDCU.128 UR4, c[0x3][0x10] ;  /* 0x00c00200ff0477ac */ /* 0x000ee20008000c00 */
[----:B------:R-:W-:Y:S02]  /*57d00*/  LOP3.LUT R24, R24, R50, R13, 0x9c, !PT ;  /* 0x0000003218187212 */ /* 0x000fe400078e9c0d */
[----:B------:R-:W-:Y:S02]  /*57d10*/  LOP3.LUT R0, R58, R53, R19, 0x78, !PT ;  /* 0x000000353a007212 */ /* 0x000fe400078e7813 */
[----:B------:R-:W-:-:S02]  /*57d20*/  LOP3.LUT R13, R42, R13, RZ, 0x3c, !PT ;  /* 0x0000000d2a0d7212 */ /* 0x000fc400078e3cff */
[----:B------:R-:W-:Y:S02]  /*57d30*/  LOP3.LUT R42, R37, R34, RZ, 0x3c, !PT ;  /* 0x00000022252a7212 */ /* 0x000fe400078e3cff */
[----:B------:R-:W-:Y:S02]  /*57d40*/  LOP3.LUT R7, R44, R58, R19, 0x1e, !PT ;  /* 0x0000003a2c077212 */ /* 0x000fe400078e1e13 */
[----:B------:R-:W-:Y:S02]  /*57d50*/  LOP3.LUT R44, R0, R53, R44, 0x96, !PT ;  /* 0x00000035002c7212 */ /* 0x000fe400078e962c */
[C---:B------:R-:W-:Y:S02]  /*57d60*/  LOP3.LUT R59, R35.reuse, R37, R34, 0xf6, !PT ;  /* 0x00000025233b7212 */ /* 0x040fe400078ef622 */
[CCC-:B------:R-:W-:Y:S02]  /*57d70*/  LOP3.LUT R53, R35.reuse, R42.reuse, R52.reuse, 0x6c, !PT ;  /* 0x0000002a23357212 */ /* 0x1c0fe400078e6c34 */
[----:B------:R-:W-:-:S02]  /*57d80*/  LOP3.LUT R35, R35, R42, R52, 0x9c, !PT ;  /* 0x0000002a23237212 */ /* 0x000fc400078e9c34 */
[----:B------:R-:W-:Y:S02]  /*57d90*/  LOP3.LUT R42, R36, R45, RZ, 0x3c, !PT ;  /* 0x0000002d242a7212 */ /* 0x000fe400078e3cff */
[C---:B------:R-:W-:Y:S02]  /*57da0*/  LOP3.LUT R50, R56.reuse, R36, R45, 0xf6, !PT ;  /* 0x0000002438327212 */ /* 0x040fe400078ef62d */
[CCC-:B------:R-:W-:Y:S02]  /*57db0*/  LOP3.LUT R34, R56.reuse, R42.reuse, R39.reuse, 0x6c, !PT ;  /* 0x0000002a38227212 */ /* 0x1c0fe400078e6c27 */
[----:B------:R-:W-:Y:S02]  /*57dc0*/  LOP3.LUT R56, R56, R42, R39, 0x9c, !PT ;  /* 0x0000002a38387212 */ /* 0x000fe400078e9c27 */
[----:B------:R-:W-:Y:S02]  /*57dd0*/  LOP3.LUT R42, R43, R12, RZ, 0x3c, !PT ;  /* 0x0000000c2b2a7212 */ /* 0x000fe400078e3cff */
[----:B------:R-:W-:-:S02]  /*57de0*/  LOP3.LUT R45, R49, R43, R12, 0xf6, !PT ;  /* 0x0000002b312d7212 */ /* 0x000fc400078ef60c */
[----:B------:R-:W-:Y:S02]  /*57df0*/  LOP3.LUT R39, R50, R39, RZ, 0x3c, !PT ;  /* 0x0000002732277212 */ /* 0x000fe400078e3cff */
[CCC-:B------:R-:W-:Y:S02]  /*57e00*/  LOP3.LUT R50, R49.reuse, R42.reuse, R40.reuse, 0x6c, !PT ;  /* 0x0000002a31327212 */ /* 0x1c0fe400078e6c28 */
[----:B------:R-:W-:Y:S02]  /*57e10*/  LOP3.LUT R12, R32, R31, RZ, 0x3c, !PT ;  /* 0x0000001f200c7212 */ /* 0x000fe400078e3cff */
[----:B------:R-:W-:Y:S02]  /*57e20*/  LOP3.LUT R49, R49, R42, R40, 0x9c, !PT ;  /* 0x0000002a31317212 */ /* 0x000fe400078e9c28 */
[----:B------:R-:W-:Y:S02]  /*57e30*/  LOP3.LUT R40, R45, R40, RZ, 0x3c, !PT ;  /* 0x000000282d287212 */ /* 0x000fe400078e3cff */
[----:B------:R-:W-:-:S02]  /*57e40*/  LOP3.LUT R42, R46, R41, RZ, 0x3c, !PT ;  /* 0x000000292e2a7212 */ /* 0x000fc400078e3cff */
[C---:B------:R-:W-:Y:S02]  /*57e50*/  LOP3.LUT R45, R5.reuse, R32, R31, 0xf6, !PT ;  /* 0x00000020052d7212 */ /* 0x040fe400078ef61f */
[C---:B------:R-:W-:Y:S02]  /*57e60*/  LOP3.LUT R58, R54.reuse, R46, R41, 0xf6, !PT ;  /* 0x0000002e363a7212 */ /* 0x040fe400078ef629 */
[--C-:B------:R-:W-:Y:S02]  /*57e70*/  LOP3.LUT R31, R5, R12, R4.reuse, 0x6c, !PT ;  /* 0x0000000c051f7212 */ /* 0x100fe400078e6c04 */
[----:B------:R-:W-:Y:S02]  /*57e80*/  LOP3.LUT R41, R47, R38, RZ, 0x3c, !PT ;  /* 0x000000262f297212 */ /* 0x000fe400078e3cff */
[----:B------:R-:W-:Y:S02]  /*57e90*/  LOP3.LUT R5, R5, R12, R4, 0x9c, !PT ;  /* 0x0000000c05057212 */ /* 0x000fe400078e9c04 */
[----:B------:R-:W-:-:S02]  /*57ea0*/  LOP3.LUT R12, R54, R42, R33, 0x6c, !PT ;  /* 0x0000002a360c7212 */ /* 0x000fc400078e6c21 */
[----:B------:R-:W-:Y:S02]  /*57eb0*/  LOP3.LUT R54, R54, R42, R33, 0x9c, !PT ;  /* 0x0000002a36367212 */ /* 0x000fe400078e9c21 */
[C---:B------:R-:W-:Y:S02]  /*57ec0*/  LOP3.LUT R38, R48.reuse, R47, R38, 0xf6, !PT ;  /* 0x0000002f30267212 */ /* 0x040fe400078ef626 */
[CCC-:B------:R-:W-:Y:S02]  /*57ed0*/  LOP3.LUT R42, R48.reuse, R41.reuse, R55.reuse, 0x6c, !PT ;  /* 0x00000029302a7212 */ /* 0x1c0fe400078e6c37 */
[----:B------:R-:W-:Y:S02]  /*57ee0*/  LOP3.LUT R4, R45, R4, RZ, 0x3c, !PT ;  /* 0x000000042d047212 */ /* 0x000fe400078e3cff */
[----:B------:R-:W-:Y:S02]  /*57ef0*/  LOP3.LUT R48, R48, R41, R55, 0x9c, !PT ;  /* 0x0000002930307212 */ /* 0x000fe400078e9c37 */
[----:B------:R-:W-:-:S02]  /*57f00*/  LOP3.LUT R41, R44, R19, RZ, 0x3c, !PT ;  /* 0x000000132c297212 */ /* 0x000fc400078e3cff */
[----:B------:R-:W-:Y:S02]  /*57f10*/  LOP3.LUT R19, R7, R44, R19, 0xf6, !PT ;  /* 0x0000002c07137212 */ /* 0x000fe400078ef613 */
[----:B------:R-:W-:Y:S02]  /*57f20*/  SHF.L.W.U32.HI R51, R51, 0xd, R51 ;  /* 0x0000000d33337819 */ /* 0x000fe40000010e33 */
[----:B------:R-:W-:Y:S02]  /*57f30*/  LOP3.LUT R55, R38, R55, RZ, 0x3c, !PT ;  /* 0x0000003726377212 */ /* 0x000fe400078e3cff */
[----:B------:R-:W-:Y:S02]  /*57f40*/  LOP3.LUT R5, R5, R4, RZ, 0x3c, !PT ;  /* 0x0000000405057212 */ /* 0x000fe400078e3cff */
[----:B------:R-:W-:Y:S02]  /*57f50*/  SHF.L.W.U32.HI R36, R36, 0xd, R36 ;  /* 0x0000000d24247819 */ /* 0x000fe40000010e24 */
[----:B------:R-:W-:-:S02]  /*57f60*/  LOP3.LUT R38, R7, R41, R0, 0x6c, !PT ;  /* 0x0000002907267212 */ /* 0x000fc400078e6c00 */
[----:B------:R-:W-:Y:S02]  /*57f70*/  LOP3.LUT R56, R56, R39, RZ, 0x3c, !PT ;  /* 0x0000002738387212 */ /* 0x000fe400078e3cff */
[----:B------:R-:W-:Y:S01]  /*57f80*/  LOP3.LUT R7, R7, R41, R0, 0x9c, !PT ;  /* 0x0000002907077212 */ /* 0x000fe200078e9c00 */
[----:B------:R-:W-:Y:S01]  /*57f90*/  IMAD.SHL.U32 R45, R51, 0x8, RZ ;  /* 0x00000008332d7824 */ /* 0x000fe200078e00ff */
[----:B------:R-:W-:Y:S02]  /*57fa0*/  LOP3.LUT R0, R19, R0, RZ, 0x3c, !PT ;  /* 0x0000000013007212 */ /* 0x000fe400078e3cff */
[----:B------:R-:W-:Y:S01]  /*57fb0*/  SHF.L.W.U32.HI R19, R5, 0x3, R5 ;  /* 0x0000000305137819 */ /* 0x000fe20000010e05 */
        /* <DEDUP_REMOVED lines=8> */
[----:B------:R-:W-:Y:S02]  /*58040*/  LOP3.LUT R24, R24, R13, RZ, 0x3c, !PT ;  /* 0x0000000d18187212 */ /* 0x000fe400078e3cff */
[----:B------:R-:W-:-:S02]  /*58050*/  SHF.L.W.U32.HI R47, R47, 0xd, R47 ;  /* 0x0000000d2f2f7819 */ /* 0x000fc40000010e2f */
[----:B------:R-:W-:Y:S02]  /*58060*/  LOP3.LUT R48, R7, R0, RZ, 0x3c, !PT ;  /* 0x0000000007307212 */ /* 0x000fe400078e3cff */
[----:B------:R-:W-:Y:S02]  /*58070*/  LOP3.LUT R7, R5, R38, R50, 0x96, !PT ;  /* 0x0000002605077212 */ /* 0x000fe400078e9632 */
[----:B------:R-:W-:Y:S02]  /*58080*/  LOP3.LUT R52, R59, R52, RZ, 0x3c, !PT ;  /* 0x000000343b347212 */ /* 0x000fe400078e3cff */
[----:B------:R-:W-:Y:S01]  /*58090*/  SHF.L.W.U32.HI R50, R24, 0x3, R24 ;  /* 0x0000000318327819 */ /* 0x000fe20000010e18 */
[----:B------:R-:W-:Y:S01]  /*580a0*/  IMAD.SHL.U32 R24, R47, 0x8, RZ ;  /* 0x000000082f187824 */ /* 0x000fe200078e00ff */
[----:B------:R-:W-:Y:S02]  /*580b0*/  SHF.L.W.U32.HI R44, R44, 0xd, R44 ;  /* 0x0000000d2c2c7819 */ /* 0x000fe40000010e2c */
[----:B------:R-:W-:-:S02]  /*580c0*/  LOP3.LUT R35, R35, R52, RZ, 0x3c, !PT ;  /* 0x0000003423237212 */ /* 0x000fc400078e3cff */
[----:B------:R-:W-:Y:S01]  /*580d0*/  LOP3.LUT R53, R50, R53, R24, 0x96, !PT ;  /* 0x0000003532357212 */ /* 0x000fe200078e9618 */
[----:B------:R-:W-:Y:S01]  /*580e0*/  IMAD.SHL.U32 R24, R44, 0x8, RZ ;  /* 0x000000082c187824 */ /* 0x000fe200078e00ff */
[----:B------:R-:W-:Y:S02]  /*580f0*/  SHF.L.W.U32.HI R37, R37, 0xd, R37 ;  /* 0x0000000d25257819 */ /* 0x000fe40000010e25 */
[----:B------:R-:W-:Y:S02]  /*58100*/  SHF.L.W.U32.HI R35, R35, 0x3, R35 ;  /* 0x0000000323237819 */ /* 0x000fe40000010e23 */
[----:B------:R-:W-:Y:S02]  /*58110*/  LOP3.LUT R49, R49, R40, RZ, 0x3c, !PT ;  /* 0x0000002831317212 */ /* 0x000fe400078e3cff */
[----:B------:R-:W-:Y:S01]  /*58120*/  LOP3.LUT R33, R58, R33, RZ, 0x3c, !PT ;  /* 0x000000213a217212 */ /* 0x000fe200078e3cff */
[----:B------:R-:W-:Y:S01]  /*58130*/  IMAD.SHL.U32 R56, R37, 0x8, RZ ;  /* 0x0000000825387824 */ /* 0x000fe200078e00ff */
[----:B------:R-:W-:-:S02]  /*58140*/  LOP3.LUT R34, R35, R34, R24, 0x96, !PT ;  /* 0x0000002223227212 */ /* 0x000fc400078e9618 */
[----:B------:R-:W-:Y:S02]  /*58150*/  SHF.L.W.U32.HI R24, R49, 0x3, R49 ;  /* 0x0000000331187819 */ /* 0x000fe40000010e31 */
        /* <DEDUP_REMOVED lines=8> */
[----:B------:R-:W-:Y:S02]  /*581e0*/  LOP3.LUT R49, R31, R42, R49, 0x96, !PT ;  /* 0x0000002a1f317212 */ /* 0x000fe400078e9631 */
[----:B------:R-:W-:Y:S01]  /*581f0*/  SHF.L.W.U32.HI R42, R45, 0x7, R45 ;  /* 0x000000072d2a7819 */ /* 0x000fe20000010e2d */
[----:B------:R-:W-:Y:S01]  /*58200*/  IMAD.SHL.U32 R45, R52, 0x80, RZ ;  /* 0x00000080342d7824 */ /* 0x000fe200078e00ff */
[----:B------:R-:W-:-:S04]  /*58210*/  SHF.L.W.U32.HI R46, R46, 0xd, R46 ;  /* 0x0000000d2e2e7819 */ /* 0x000fc80000010e2e */
[----:B------:R-:W-:Y:S02]  /*58220*/  LOP3.LUT R41, R42, R45, R41, 0x96, !PT ;  /* 0x0000002d2a297212 */ /* 0x000fe400078e9629 */
[----:B------:R-:W-:Y:S02]  /*58230*/  LOP3.LUT R45, R19, R36, R40, 0x96, !PT ;  /* 0x00000024132d7212 */ /* 0x000fe400078e9628 */
[----:B------:R-:W-:Y:S02]  /*58240*/  LOP3.LUT R54, RZ, R54, RZ, 0x33, !PT ;  /* 0x00000036ff367212 */ /* 0x000fe400078e33ff */
[----:B------:R-:W-:Y:S02]  /*58250*/  SHF.L.W.U32.HI R45, R45, 0x1, R45 ;  /* 0x000000012d2d7819 */ /* 0x000fe40000010e2d */
        /* <DEDUP_REMOVED lines=8> */
[----:B------:R-:W-:Y:S02]  /*582e0*/  SHF.L.W.U32.HI R49, R54, 0x1, R54 ;  /* 0x0000000136317819 */ /* 0x000fe40000010e36 */
[----:B------:R-:W-:-:S02]  /*582f0*/  LOP3.LUT R48, R38, R57, R48, 0x96, !PT ;  /* 0x0000003926307212 */ /* 0x000fc400078e9630 */
[----:B------:R-:W-:Y:S02]  /*58300*/  LOP3.LUT R55, R38, R46, R55, 0x96, !PT ;  /* 0x0000002e26377212 */ /* 0x000fe400078e9637 */
[----:B------:R-:W-:Y:S01]  /*58310*/  LOP3.LUT R19, R12, R4, R19, 0x96, !PT ;  /* 0x000000040c137212 */ /* 0x000fe200078e9613 */
[----:B------:R-:W-:Y:S01]  /*58320*/  IMAD.SHL.U32 R54, R49, 0x80, RZ ;  /* 0x0000008031367824 */ /* 0x000fe200078e00ff */
[----:B------:R-:W-:Y:S02]  /*58330*/  SHF.L.W.U32.HI R4, R56, 0x7, R56 ;  /* 0x0000000738047819 */ /* 0x000fe40000010e38 */
[----:B------:R-:W-:Y:S02]  /*58340*/  LOP3.LUT R56, RZ, R48, RZ, 0x33, !PT ;  /* 0x00000030ff387212 */ /* 0x000fe400078e33ff */
[----:B------:R-:W-:Y:S02]  /*58350*/  SHF.L.W.U32.HI R48, R55, 0x1, R55 ;  /* 0x0000000137307819 */ /* 0x000fe40000010e37 */
[----:B------:R-:W-:-:S02]  /*58360*/  LOP3.LUT R31, R4, R54, R31, 0x96, !PT ;  /* 0x00000036041f7212 */ /* 0x000fc400078e961f */
[----:B------:R-:W-:Y:S01]  /*58370*/  LOP3.LUT R55, R35, R44, R13, 0x96, !PT ;  /* 0x0000002c23377212 */ /* 0x000fe200078e960d */
[----:B------:R-:W-:Y:S01]  /*58380*/  IMAD.SHL.U32 R54, R48, 0x80, RZ ;  /* 0x0000008030367824 */ /* 0x000fe200078e00ff */
[----:B------:R-:W-:Y:S02]  /*58390*/  SHF.L.W.U32.HI R13, R56, 0x7, R56 ;  /* 0x00000007380d7819 */ /* 0x000fe40000010e38 */
[----:B------:R-:W-:Y:S02]  /*583a0*/  LOP3.LUT R56, RZ, R34, RZ, 0x33, !PT ;  /* 0x00000022ff387212 */ /* 0x000fe400078e33ff */
[----:B------:R-:W-:Y:S02]  /*583b0*/  LOP3.LUT R38, R13, R54, R38, 0x96, !PT ;  /* 0x000000360d267212 */ /* 0x000fe400078e9626 */
[----:B------:R-:W-:Y:S02]  /*583c0*/  LOP3.LUT R54, R5, R32, R33, 0x96, !PT ;  /* 0x0000002005367212 */ /* 0x000fe400078e9621 */
[----:B------:R-:W-:-:S02]  /*583d0*/  SHF.L.W.U32.HI R34, R55, 0x1, R55 ;  /* 0x0000000137227819 */ /* 0x000fc40000010e37 */
[----:B------:R-:W-:Y:S02]  /*583e0*/  LOP3.LUT R55, RZ, R7, RZ, 0x33, !PT ;  /* 0x00000007ff377212 */ /* 0x000fe400078e33ff */
[----:B------:R-:W-:Y:S02]  /*583f0*/  SHF.L.W.U32.HI R7, R54, 0x1, R54 ;  /* 0x0000000136077819 */ /* 0x000fe40000010e36 */
[----:B------:R-:W-:Y:S01]  /*58400*/  SHF.L.W.U32.HI R33, R56, 0x7, R56 ;  /* 0x0000000738217819 */ /* 0x000fe20000010e38 */
[----:B------:R-:W-:Y:S01]  /*58410*/  IMAD.SHL.U32 R56, R34, 0x80, RZ ;  /* 0x0000008022387824 */ /* 0x000fe200078e00ff */
[----:B------:R-:W-:Y:S01]  /*58420*/  SHF.L.W.U32.HI R54, R55, 0x7, R55 ;  /* 0x0000000737367819 */ /* 0x000fe20000010e37 */
[----:B------:R-:W-:-:S03]  /*58430*/  IMAD.SHL.U32 R55, R7, 0x80, RZ ;  /* 0x0000008007377824 */ /* 0x000fc600078e00ff */
[----:B------:R-:W-:Y:S02]  /*58440*/  LOP3.LUT R35, R33, R56, R35, 0x96, !PT ;  /* 0x0000003821237212 */ /* 0x000fe400078e9623 */
[----:B------:R-:W-:Y:S02]  /*58450*/  LOP3.LUT R56, RZ, R53, RZ, 0x33, !PT ;  /* 0x00000035ff387212 */ /* 0x000fe400078e33ff */
[----:B------:R-:W-:Y:S02]  /*58460*/  LOP3.LUT R53, R54, R55, R5, 0x96, !PT ;  /* 0x0000003736357212 */ /* 0x000fe400078e9605 */
[----:B------:R-:W-:Y:S02]  /*58470*/  SHF.L.W.U32.HI R5, R52, 0xd, R52 ;  /* 0x0000000d34057819 */ /* 0x000fe40000010e34 */
[----:B------:R-:W-:Y:S02]  /*58480*/  LOP3.LUT R0, R50, R47, R0, 0x96, !PT ;  /* 0x0000002f32007212 */ /* 0x000fe400078e9600 */
[----:B------:R-:W-:Y:S01]  /*58490*/  LOP3.LUT R51, R42, R52, R51, 0x96, !PT ;  /* 0x000000342a337212 */ /* 0x000fe200078e9633 */
[----:B------:R-:W-:Y:S01]  /*584a0*/  IMAD.SHL.U32 R52, R5, 0x8, RZ ;  /* 0x0000000805347824 */ /* 0x000fe200078e00ff */
[----:B------:R-:W-:-:S02]  /*584b0*/  LOP3.LUT R39, R24, R37, R39, 0x96, !PT ;  /* 0x0000002518277212 */ /* 0x000fc400078e9627 */
[----:B------:R-:W-:Y:S02]  /*584c0*/  SHF.L.W.U32.HI R0, R0, 0x1, R0 ;  /* 0x0000000100007819 */ /* 0x000fe40000010e00 */
[----:B------:R-:W-:Y:S02]  /*584d0*/  LOP3.LUT R43, R4, R49, R43, 0x96, !PT ;  /* 0x00000031042b7212 */ /* 0x000fe400078e962b */
[----:B------:R-:W-:Y:S02]  /*584e0*/  SHF.L.W.U32.HI R49, R49, 0x3, R49 ;  /* 0x0000000331317819 */ /* 0x000fe40000010e31 */
[----:B------:R-:W-:Y:S01]  /*584f0*/  SHF.L.W.U32.HI R55, R56, 0x7, R56 ;  /* 0x0000000738377819 */ /* 0x000fe20000010e38 */
[----:B------:R-:W-:Y:S01]  /*58500*/  IMAD.SHL.U32 R56, R0, 0x80, RZ ;  /* 0x0000008000387824 */ /* 0x000fe200078e00ff */
[----:B------:R-:W-:Y:S02]  /*58510*/  SHF.L.W.U32.HI R39, R39, 0x1, R39 ;  /* 0x0000000127277819 */ /* 0x000fe40000010e27 */
[----:B------:R-:W-:-:S02]  /*58520*/  LOP3.LUT R46, R13, R48, R46, 0x96, !PT ;  /* 0x000000300d2e7212 */ /* 0x000fc400078e962e */
[----:B------:R-:W-:Y:S02]  /*58530*/  LOP3.LUT R48, R49, R52, R48, 0x96, !PT ;  /* 0x0000003431307212 */ /* 0x000fe400078e9630 */
[----:B------:R-:W-:Y:S02]  /*58540*/  LOP3.LUT R52, R12, R45, R36, 0x96, !PT ;  /* 0x0000002d0c347212 */ /* 0x000fe400078e9624 */
[----:B------:R-:W-:Y:S01]  /*58550*/  SHF.L.W.U32.HI R36, R55, 0xd, R55 ;  /* 0x0000000d37247819 */ /* 0x000fe20000010e37 */
[----:B------:R-:W-:Y:S01]  /*58560*/  IMAD.SHL.U32 R57, R39, 0x80, RZ ;  /* 0x0000008027397824 */ /* 0x000fe200078e00ff */
[C---:B------:R-:W-:Y:S02]  /*58570*/  LOP3.LUT R50, R55.reuse, R56, R50, 0x96, !PT ;  /* 0x0000003837327212 */ /* 0x040fe400078e9632 */
[----:B------:R-:W-:Y:S01]  /*58580*/  LOP3.LUT R47, R55, R0, R47, 0x96, !PT ;  /* 0x00000000372f7212 */ /* 0x000fe200078e962f */
[----:B------:R-:W-:Y:S01]  /*58590*/  IMAD.SHL.U32 R56, R36, 0x8, RZ ;  /* 0x0000000824387824 */ /* 0x000fe200078e00ff */
[----:B------:R-:W-:-:S02]  /*585a0*/  LOP3.LUT R55, R49, R5, R45, 0x96, !PT ;  /* 0x0000000531377212 */ /* 0x000fc400078e962d */
[C---:B------:R-:W-:Y:S02]  /*585b0*/  SHF.L.W.U32.HI R45, R40.reuse, 0x3, R40 ;  /* 0x00000003282d7819 */ /* 0x040fe40000010e28 */
[C---:B------:R-:W-:Y:S02]  /*585c0*/  LOP3.LUT R24, R40.reuse, R57, R24, 0x96, !PT ;  /* 0x0000003928187212 */ /* 0x040fe400078e9618 */
[----:B------:R-:W-:Y:S02]  /*585d0*/  LOP3.LUT R37, R40, R39, R37, 0x96, !PT ;  /* 0x0000002728257212 */ /* 0x000fe400078e9625 */
[----:B------:R-:W-:Y:S02]  /*585e0*/  SHF.L.W.U32.HI R40, R55, 0x1, R55 ;  /* 0x0000000137287819 */ /* 0x000fe40000010e37 */
[----:B------:R-:W-:Y:S02]  /*585f0*/  LOP3.LUT R32, R54, R7, R32, 0x96, !PT ;  /* 0x0000000736207212 */ /* 0x000fe400078e9620 */
[----:B------:R-:W-:-:S02]  /*58600*/  SHF.L.W.U32.HI R55, R51, 0x5, R51 ;  /* 0x0000000533377819 */ /* 0x000fc40000010e33 */
[----:B------:R-:W-:Y:S02]  /*58610*/  LOP3.LUT R54, R45, R56, R54, 0x96, !PT ;  /* 0x000000382d367212 */ /* 0x000fe400078e9636 */
[----:B------:R-:W-:Y:S02]  /*58620*/  LOP3.LUT R56, R33, R34, R44, 0x96, !PT ;  /* 0x0000002221387212 */ /* 0x000fe400078e962c */
[----:B------:R-:W-:Y:S02]  /*58630*/  SHF.L.W.U32.HI R44, R46, 0x5, R46 ;  /* 0x000000052e2c7819 */ /* 0x000fe40000010e2e */
[----:B------:R-:W-:Y:S01]  /*58640*/  SHF.L.W.U32.HI R46, R55, 0xd, R55 ;  /* 0x0000000d372e7819 */ /* 0x000fe20000010e37 */
[----:B------:R-:W-:Y:S01]  /*58650*/  IMAD.SHL.U32 R57, R40, 0x80, RZ ;  /* 0x0000008028397824 */ /* 0x000fe200078e00ff */
[----:B------:R-:W-:Y:S02]  /*58660*/  SHF.L.W.U32.HI R55, R44, 0x3, R44 ;  /* 0x000000032c377819 */ /* 0x000fe40000010e2c */
        /* <DEDUP_REMOVED lines=8> */
[----:B------:R-:W-:-:S02]  /*586f0*/  SHF.L.W.U32.HI R44, R33, 0x1, R33 ;  /* 0x00000001212c7819 */ /* 0x000fc40000010e21 */
        /* <DEDUP_REMOVED lines=10> */
[----:B------:R-:W-:Y:S02]  /*587a0*/  LOP3.LUT R24, R57, R58, R45, 0x96, !PT ;  /* 0x0000003a39187212 */ /* 0x000fe400078e962d */
[----:B------:R-:W-:Y:S02]  /*587b0*/  SHF.L.W.U32.HI R45, R52, 0x1, R52 ;  /* 0x00000001342d7819 */ /* 0x000fe40000010e34 */
[----:B------:R-:W-:Y:S02]  /*587c0*/  SHF.L.W.U32.HI R54, R54, 0x1, R54 ;  /* 0x0000000136367819 */ /* 0x000fe40000010e36 */
[----:B------:R-:W-:Y:S01]  /*587d0*/  LOP3.LUT R53, R50, R31, R53, 0x96, !PT ;  /* 0x0000001f32357212 */ /* 0x000fe200078e9635 */
        /* <DEDUP_REMOVED lines=8> */
[----:B------:R-:W-:Y:S02]  /*58860*/  SHF.L.W.U32.HI R24, R24, 0x16, R24 ;  /* 0x0000001618187819 */ /* 0x000fe40000010e18 */
[----:B------:R-:W-:-:S02]  /*58870*/  SHF.L.W.U32.HI R58, R55, 0x16, R55 ;  /* 0x00000016373a7819 */ /* 0x000fc40000010e37 */
[----:B------:R-:W-:Y:S02]  /*58880*/  SHF.L.W.U32.HI R50, R50, 0x16, R50 ;  /* 0x0000001632327819 */ /* 0x000fe40000010e32 */
[----:B---3--:R-:W-:Y:S02]  /*58890*/  LOP3.LUT R31, R31, UR4, RZ, 0x3c, !PT ;  /* 0x000000041f1f7c12 */ /* 0x008fe4000f8e3cff */
[----:B----4-:R-:W-:Y:S02]  /*588a0*/  LOP3.LUT R32, R32, UR24, RZ, 0x3c, !PT ;  /* 0x0000001820207c12 */ /* 0x010fe4000f8e3cff */
[----:B------:R-:W-:Y:S02]  /*588b0*/  SHF.L.W.U32.HI R51, R51, 0x16, R51 ;  /* 0x0000001633337819 */ /* 0x000fe40000010e33 */
[----:B------:R-:W-:Y:S02]  /*588c0*/  LOP3.LUT R24, R24, UR32, RZ, 0x3c, !PT ;  /* 0x0000002018187c12 */ /* 0x000fe4000f8e3cff */
[----:B------:R-:W-:-:S02]  /*588d0*/  LOP3.LUT R12, R12, UR33, RZ, 0x3c, !PT ;  /* 0x000000210c0c7c12 */ /* 0x000fc4000f8e3cff */
[----:B------:R-:W-:Y:S02]  /*588e0*/  LOP3.LUT R58, R58, UR5, RZ, 0x3c, !PT ;  /* 0x000000053a3a7c12 */ /* 0x000fe4000f8e3cff */
[----:B------:R-:W-:Y:S02]  /*588f0*/  LOP3.LUT R50, R50, UR25, RZ, 0x3c, !PT ;  /* 0x0000001932327c12 */ /* 0x000fe4000f8e3cff */
[----:B-1----:R-:W-:Y:S02]  /*58900*/  LOP3.LUT R52, R51, UR12, RZ, 0x3c, !PT ;  /* 0x0000000c33347c12 */ /* 0x002fe4000f8e3cff */
        /* <DEDUP_REMOVED lines=9> */
[----:B------:R-:W-:Y:S02]  /*589a0*/  LOP3.LUT R52, R51, R58, RZ, 0x3c, !PT ;  /* 0x0000003a33347212 */ /* 0x000fe400078e3cff */
[CCC-:B------:R-:W-:Y:S02]  /*589b0*/  LOP3.LUT R31, R24.reuse, R7.reuse, R33.reuse, 0x6c, !PT ;  /* 0x00000007181f7212 */ /* 0x1c0fe400078e6c21 */
[----:B------:R-:W-:Y:S02]  /*589c0*/  LOP3.LUT R24, R24, R7, R33, 0x9c, !PT ;  /* 0x0000000718187212 */ /* 0x000fe400078e9c21 */
[----:B------:R-:W-:Y:S02]  /*589d0*/  SHF.L.W.U32.HI R55, R47, 0x5, R47 ;  /* 0x000000052f377819 */ /* 0x000fe40000010e2f */
[----:B------:R-:W-:Y:S02]  /*589e0*/  LOP3.LUT R7, R50, R33, RZ, 0x3c, !PT ;  /* 0x0000002132077212 */ /* 0x000fe400078e3cff */
[----:B------:R-:W-:-:S02]  /*589f0*/  LOP3.LUT R60, R4, UR34, RZ, 0x3c, !PT ;  /* 0x00000022043c7c12 */ /* 0x000fc4000f8e3cff */
[----:B------:R-:W-:Y:S02]  /*58a00*/  LOP3.LUT R47, R48, R40, R5, 0x96, !PT ;  /* 0x00000028302f7212 */ /* 0x000fe400078e9605 */
[CCC-:B------:R-:W-:Y:S01]  /*58a10*/  LOP3.LUT R33, R12.reuse, R52.reuse, R19.reuse, 0x6c, !PT ;  /* 0x000000340c217212 */ /* 0x1c0fe200078e6c13 */
[----:B------:R-:W1:Y:S01]  /*58a20*/  LDC.64 R4, c[0x3][RZ] ;  /* 0x00c00000ff047b82 */ /* 0x000e620000000a00 */
[C---:B------:R-:W-:Y:S02]  /*58a30*/  LOP3.LUT R58, R12.reuse, R51, R58, 0xf6, !PT ;  /* 0x000000330c3a7212 */ /* 0x040fe400078ef63a */
[----:B------:R-:W-:Y:S02]  /*58a40*/  LOP3.LUT R52, R12, R52, R19, 0x9c, !PT ;  /* 0x000000340c347212 */ /* 0x000fe400078e9c13 */
[----:B------:R-:W-:Y:S02]  /*58a50*/  LOP3.LUT R55, R55, UR6, RZ, 0x3c, !PT ;  /* 0x0000000637377c12 */ /* 0x000fe4000f8e3cff */
[----:B------:R-:W-:-:S02]  /*58a60*/  LOP3.LUT R12, R53, UR26, RZ, 0x3c, !PT ;  /* 0x0000001a350c7c12 */ /* 0x000fc4000f8e3cff */
[----:B------:R-:W-:Y:S02]  /*58a70*/  LOP3.LUT R50, R53, R54, R49, 0x96, !PT ;  /* 0x0000003635327212 */ /* 0x000fe400078e9631 */
[----:B------:R-:W-:Y:S02]  /*58a80*/  LOP3.LUT R49, R48, UR14, RZ, 0x3c, !PT ;  /* 0x0000000e30317c12 */ /* 0x000fe4000f8e3cff */
[----:B------:R-:W-:-:S04]  /*58a90*/  LOP3.LUT R48, R60, R12, R55, 0x78, !PT ;  /* 0x0000000c3c307212 */ /* 0x000fc800078e7837 */
[----:B------:R-:W-:Y:S02]  /*58aa0*/  LOP3.LUT R12, R48, R12, R49, 0x96, !PT ;  /* 0x0000000c300c7212 */ /* 0x000fe400078e9631 */
[--C-:B------:R-:W-:Y:S02]  /*58ab0*/  LOP3.LUT R59, R49, R60, R55.reuse, 0x1e, !PT ;  /* 0x0000003c313b7212 */ /* 0x100fe400078e1e37 */
[----:B------:R-:W-:Y:S02]  /*58ac0*/  LOP3.LUT R53, R58, R19, RZ, 0x3c, !PT ;  /* 0x000000133a357212 */ /* 0x000fe400078e3cff */
[----:B------:R-:W-:Y:S02]  /*58ad0*/  LOP3.LUT R58, R12, R55, RZ, 0x3c, !PT ;  /* 0x000000370c3a7212 */ /* 0x000fe400078e3cff */
[----:B------:R-:W-:Y:S02]  /*58ae0*/  LOP3.LUT R36, R57, R44, R36, 0x96, !PT ;  /* 0x0000002c39247212 */ /* 0x000fe400078e9624 */
[----:B------:R-:W-:-:S02]  /*58af0*/  LOP3.LUT R49, R59, R12, R55, 0xf6, !PT ;  /* 0x0000000c3b317212 */ /* 0x000fc400078ef637 */
[CCC-:B------:R-:W-:Y:S02]  /*58b00*/  LOP3.LUT R19, R59.reuse, R58.reuse, R48.reuse, 0x6c, !PT ;  /* 0x0000003a3b137212 */ /* 0x1c0fe400078e6c30 */
[----:B------:R-:W-:Y:S02]  /*58b10*/  LOP3.LUT R55, R59, R58, R48, 0x9c, !PT ;  /* 0x0000003a3b377212 */ /* 0x000fe400078e9c30 */
[----:B------:R-:W-:Y:S02]  /*58b20*/  LOP3.LUT R58, R56, R45, R46, 0x96, !PT ;  /* 0x0000002d383a7212 */ /* 0x000fe400078e962e */
[----:B------:R-:W-:Y:S02]  /*58b30*/  SHF.L.W.U32.HI R46, R37, 0x5, R37 ;  /* 0x00000005252e7819 */ /* 0x000fe40000010e25 */
[----:B------:R-:W-:Y:S02]  /*58b40*/  SHF.L.W.U32.HI R35, R35, 0x16, R35 ;  /* 0x0000001623237819 */ /* 0x000fe40000010e23 */
[----:B------:R-:W-:-:S02]  /*58b50*/  SHF.L.W.U32.HI R36, R36, 0x5, R36 ;  /* 0x0000000524247819 */ /* 0x000fc40000010e24 */
[----:B------:R-:W-:Y:S02]  /*58b60*/  SHF.L.W.U32.HI R37, R58, 0x5, R58 ;  /* 0x000000053a257819 */ /* 0x000fe40000010e3a */
[----:B-1----:R-:W-:Y:S02]  /*58b70*/  LOP3.LUT R46, R46, 0x1, R5, 0x96, !PT ;  /* 0x000000012e2e7812 */ /* 0x002fe400078e9605 */
[----:B-----5:R-:W-:Y:S02]  /*58b80*/  LOP3.LUT R35, R35, UR21, RZ, 0x3c, !PT ;  /* 0x0000001523237c12 */ /* 0x020fe4000f8e3cff */
[----:B------:R-:W-:Y:S02]  /*58b90*/  SHF.L.W.U32.HI R47, R47, 0x5, R47 ;  /* 0x000000052f2f7819 */ /* 0x000fe40000010e2f */
[----:B--2---:R-:W-:Y:S02]  /*58ba0*/  LOP3.LUT R36, R36, UR29, RZ, 0x3c, !PT ;  /* 0x0000001d24247c12 */ /* 0x004fe4000f8e3cff */
[----:B------:R-:W-:-:S02]  /*58bb0*/  LOP3.LUT R5, R37, R4, RZ, 0x3c, !PT ;  /* 0x0000000425057212 */ /* 0x000fc400078e3cff */
[----:B0-----:R-:W-:Y:S02]  /*58bc0*/  LOP3.LUT R47, R47, UR9, RZ, 0x3c, !PT ;  /* 0x000000092f2f7c12 */ /* 0x001fe4000f8e3cff */
[-C--:B------:R-:W-:Y:S02]  /*58bd0*/  LOP3.LUT R4, R36, R35.reuse, R46, 0x78, !PT ;  /* 0x0000002324047212 */ /* 0x080fe400078e782e */
[----:B------:R-:W-:Y:S02]  /*58be0*/  SHF.L.W.U32.HI R50, R50, 0x5, R50 ;  /* 0x0000000532327819 */ /* 0x000fe40000010e32 */
[----:B------:R-:W-:Y:S02]  /*58bf0*/  LOP3.LUT R37, R47, R36, R46, 0x1e, !PT ;  /* 0x000000242f257212 */ /* 0x000fe400078e1e2e */
[----:B------:R-:W-:Y:S02]  /*58c00*/  LOP3.LUT R35, R4, R35, R47, 0x96, !PT ;  /* 0x0000002304237212 */ /* 0x000fe400078e962f */
[----:B------:R-:W-:-:S02]  /*58c10*/  LOP3.LUT R47, R13, UR28, RZ, 0x3c, !PT ;  /* 0x0000001c0d2f7c12 */ /* 0x000fc4000f8e3cff */
[----:B------:R-:W-:Y:S02]  /*58c20*/  LOP3.LUT R36, R50, UR20, RZ, 0x3c, !PT ;  /* 0x0000001432247c12 */ /* 0x000fe4000f8e3cff */
[----:B------:R-:W-:Y:S02]  /*58c30*/  LOP3.LUT R34, R34, UR8, RZ, 0x3c, !PT ;  /* 0x0000000822227c12 */ /* 0x000fe4000f8e3cff */
[-CC-:B------:R-:W-:Y:S02]  /*58c40*/  LOP3.LUT R13, R47, R36.reuse, R5.reuse, 0x78, !PT ;  /* 0x000000242f0d7212 */ /* 0x180fe400078e7805 */
        /* <DEDUP_REMOVED lines=11> */
[----:B------:R-:W0:Y:S01]  /*58d00*/  LDC.64 R4, c[0x3][0x8] ;  /* 0x00c00200ff047b82 */ /* 0x000e220000000a00 */
[----:B------:R-:W-:Y:S02]  /*58d10*/  SHF.L.W.U32.HI R38, R38, 0x16, R38 ;  /* 0x0000001626267819 */ /* 0x000fe40000010e26 */
[----:B------:R-:W-:Y:S01]  /*58d20*/  LOP3.LUT R59, R56, UR7, RZ, 0x3c, !PT ;  /* 0x00000007383b7c12 */ /* 0x000fe2000f8e3cff */
[----:B------:R-:W1:Y:S01]  /*58d30*/  LDCU.128 UR4, c[0x3][0x10] ;  /* 0x00c00200ff0477ac */ /* 0x000e620008000c00 */
[----:B------:R-:W-:Y:S02]  /*58d40*/  LOP3.LUT R38, R38, UR27, RZ, 0x3c, !PT ;  /* 0x0000001b26267c12 */ /* 0x000fe4000f8e3cff */
[----:B------:R-:W-:Y:S01]  /*58d50*/  LOP3.LUT R56, R57, UR35, RZ, 0x3c, !PT ;  /* 0x0000002339387c12 */ /* 0x000fe2000f8e3cff */
[----:B------:R-:W2:Y:S01]  /*58d60*/  LDCU.128 UR32, c[0x3][0x70] ;  /* 0x00c00e00ff2077ac */ /* 0x000ea20008000c00 */
[----:B------:R-:W-:-:S02]  /*58d70*/  LOP3.LUT R0, R0, UR15, RZ, 0x3c, !PT ;  /* 0x0000000f00007c12 */ /* 0x000fc4000f8e3cff */
[--C-:B------:R-:W-:Y:S01]  /*58d80*/  LOP3.LUT R57, R56, R38, R59.reuse, 0x78, !PT ;  /* 0x0000002638397212 */ /* 0x100fe200078e783b */
[----:B------:R-:W3:Y:S01]  /*58d90*/  LDCU.128 UR24, c[0x3][0x50] ;  /* 0x00c00a00ff1877ac */ /* 0x000ee20008000c00 */
[----:B------:R-:W-:Y:S02]  /*58da0*/  LOP3.LUT R56, R0, R56, R59, 0x1e, !PT ;  /* 0x0000003800387212 */ /* 0x000fe400078e1e3b */
[----:B------:R-:W-:Y:S01]  /*58db0*/  LOP3.LUT R38, R57, R38, R0, 0x96, !PT ;  /* 0x0000002639267212 */ /* 0x000fe200078e9600 */
[----:B------:R-:W4:Y:S01]  /*58dc0*/  LDCU.128 UR12, c[0x3][0x30] ;  /* 0x00c00600ff0c77ac */ /* 0x000f220008000c00 */
[----:B------:R-:W-:Y:S02]  /*58dd0*/  LOP3.LUT R48, R49, R48, RZ, 0x3c, !PT ;  /* 0x0000003031307212 */ /* 0x000fe400078e3cff */
[----:B------:R-:W-:Y:S02]  /*58de0*/  LOP3.LUT R49, R38, R59, RZ, 0x3c, !PT ;  /* 0x0000003b26317212 */ /* 0x000fe400078e3cff */
[----:B------:R-:W-:-:S02]  /*58df0*/  LOP3.LUT R13, R58, R13, RZ, 0x3c, !PT ;  /* 0x0000000d3a0d7212 */ /* 0x000fc400078e3cff */
[----:B------:R-:W-:Y:S02]  /*58e00*/  SHF.L.W.U32.HI R41, R41, 0x16, R41 ;  /* 0x0000001629297819 */ /* 0x000fe40000010e29 */
[C---:B------:R-:W-:Y:S02]  /*58e10*/  LOP3.LUT R58, R56.reuse, R38, R59, 0xf6, !PT ;  /* 0x00000026383a7212 */ /* 0x040fe400078ef63b */
[CCC-:B------:R-:W-:Y:S02]  /*58e20*/  LOP3.LUT R0, R56.reuse, R49.reuse, R57.reuse, 0x6c, !PT ;  /* 0x0000003138007212 */ /* 0x1c0fe400078e6c39 */
[----:B0-----:R-:W-:Y:S02]  /*58e30*/  LOP3.LUT R4, R45, R4, RZ, 0x3c, !PT ;  /* 0x000000042d047212 */ /* 0x001fe400078e3cff */
[----:B------:R-:W-:Y:S02]  /*58e40*/  LOP3.LUT R56, R56, R49, R57, 0x9c, !PT ;  /* 0x0000003138387212 */ /* 0x000fe400078e9c39 */
[----:B------:R-:W-:-:S02]  /*58e50*/  LOP3.LUT R41, R41, UR22, RZ, 0x3c, !PT ;  /* 0x0000001629297c12 */ /* 0x000fc4000f8e3cff */
[----:B------:R-:W-:Y:S02]  /*58e60*/  LOP3.LUT R45, R44, UR30, RZ, 0x3c, !PT ;  /* 0x0000001e2c2d7c12 */ /* 0x000fe4000f8e3cff */
[----:B------:R-:W-:Y:S02]  /*58e70*/  LOP3.LUT R49, R58, R57, RZ, 0x3c, !PT ;  /* 0x000000393a317212 */ /* 0x000fe400078e3cff */
[----:B------:R-:W-:Y:S02]  /*58e80*/  SHF.L.W.U32.HI R58, R43, 0x5, R43 ;  /* 0x000000052b3a7819 */ /* 0x000fe40000010e2b */
[----:B------:R-:W-:Y:S02]  /*58e90*/  LOP3.LUT R44, R39, UR10, RZ, 0x3c, !PT ;  /* 0x0000000a272c7c12 */ /* 0x000fe4000f8e3cff */
[----:B------:R-:W-:Y:S02]  /*58ea0*/  LOP3.LUT R43, R45, R41, R4, 0x78, !PT ;  /* 0x000000292d2b7212 */ /* 0x000fe400078e7804 */
[----:B------:R-:W-:-:S02]  /*58eb0*/  LOP3.LUT R5, R58, R5, RZ, 0x3c, !PT ;  /* 0x000000053a057212 */ /* 0x000fc400078e3cff */
[----:B------:R-:W-:Y:S01]  /*58ec0*/  LOP3.LUT R57, R54, UR23, RZ, 0x3c, !PT ;  /* 0x0000001736397c12 */ /* 0x000fe2000f8e3cff */
[----:B------:R-:W0:Y:S01]  /*58ed0*/  LDCU.128 UR20, c[0x3][0x40] ;  /* 0x00c00800ff1477ac */ /* 0x000e220008000c00 */
[----:B------:R-:W-:Y:S02]  /*58ee0*/  LOP3.LUT R58, R42, UR31, RZ, 0x3c, !PT ;  /* 0x0000001f2a3a7c12 */ /* 0x000fe4000f8e3cff */
[----:B------:R-:W-:Y:S01]  /*58ef0*/  LOP3.LUT R39, R43, R41, R44, 0x96, !PT ;  /* 0x000000292b277212 */ /* 0x000fe200078e962c */
[----:B------:R-:W5:Y:S01]  /*58f00*/  LDCU.128 UR28, c[0x3][0x60] ;  /* 0x00c00c00ff1c77ac */ /* 0x000f620008000c00 */
[----:B------:R-:W-:Y:S02]  /*58f10*/  LOP3.LUT R42, R44, R45, R4, 0x1e, !PT ;  /* 0x0000002d2c2a7212 */ /* 0x000fe400078e1e04 */
[----:B------:R-:W-:Y:S01]  /*58f20*/  LOP3.LUT R40, R40, UR11, RZ, 0x3c, !PT ;  /* 0x0000000b28287c12 */ /* 0x000fe2000f8e3cff */
[----:B------:R-:W5:Y:S01]  /*58f30*/  LDCU.128 UR8, c[0x3][0x20] ;  /* 0x00c00400ff0877ac */ /* 0x000f620008000c00 */
        /* <DEDUP_REMOVED lines=8> */
[----:B------:R-:W-:Y:S02]  /*58fc0*/  LOP3.LUT R4, R40, R5, RZ, 0x3c, !PT ;  /* 0x0000000528047212 */ /* 0x000fe400078e3cff */
[----:B------:R-:W-:Y:S02]  /*58fd0*/  LOP3.LUT R55, R55, R48, RZ, 0x3c, !PT ;  /* 0x0000003037377212 */ /* 0x000fe400078e3cff */
[----:B------:R-:W-:Y:S02]  /*58fe0*/  SHF.L.W.U32.HI R32, R32, 0xd, R32 ;  /* 0x0000000d20207819 */ /* 0x000fe40000010e20 */
[C---:B------:R-:W-:Y:S02]  /*58ff0*/  LOP3.LUT R5, R45.reuse, R40, R5, 0xf6, !PT ;  /* 0x000000282d057212 */ /* 0x040fe400078ef605 */
[----:B------:R-:W-:-:S02]  /*59000*/  LOP3.LUT R44, R45, R4, R54, 0x6c, !PT ;  /* 0x000000042d2c7212 */ /* 0x000fc400078e6c36 */
[----:B------:R-:W-:Y:S02]  /*59010*/  LOP3.LUT R45, R45, R4, R54, 0x9c, !PT ;  /* 0x000000042d2d7212 */ /* 0x000fe400078e9c36 */
[----:B------:R-:W-:Y:S01]  /*59020*/  SHF.L.W.U32.HI R4, R55, 0x3, R55 ;  /* 0x0000000337047819 */ /* 0x000fe20000010e37 */
[----:B------:R-:W-:-:S05]  /*59030*/  IMAD.SHL.U32 R55, R32, 0x8, RZ ;  /* 0x0000000820377824 */ /* 0x000fca00078e00ff */
[C---:B------:R-:W-:Y:S02]  /*59040*/  LOP3.LUT R55, R4.reuse, R0, R55, 0x96, !PT ;  /* 0x0000000004377212 */ /* 0x040fe400078e9637 */
[----:B------:R-:W-:Y:S02]  /*59050*/  LOP3.LUT R0, R4, R32, R53, 0x96, !PT ;  /* 0x0000002004007212 */ /* 0x000fe400078e9635 */
[----:B------:R-:W-:Y:S02]  /*59060*/  LOP3.LUT R55, RZ, R55, RZ, 0x33, !PT ;  /* 0x00000037ff377212 */ /* 0x000fe400078e33ff */
[----:B------:R-:W-:Y:S02]  /*59070*/  SHF.L.W.U32.HI R0, R0, 0x1, R0 ;  /* 0x0000000100007819 */ /* 0x000fe40000010e00 */
[----:B------:R-:W-:Y:S02]  /*59080*/  LOP3.LUT R52, R52, R53, RZ, 0x3c, !PT ;  /* 0x0000003534347212 */ /* 0x000fe400078e3cff */
[----:B------:R-:W-:Y:S01]  /*59090*/  LOP3.LUT R54, R5, R54, RZ, 0x3c, !PT ;  /* 0x0000003605367212 */ /* 0x000fe200078e3cff */
[----:B------:R-:W-:Y:S01]  /*590a0*/  IMAD.SHL.U32 R53, R0, 0x80, RZ ;  /* 0x0000008000357824 */ /* 0x000fe200078e00ff */
[----:B------:R-:W-:-:S02]  /*590b0*/  SHF.L.W.U32.HI R5, R55, 0x7, R55 ;  /* 0x0000000737057819 */ /* 0x000fc40000010e37 */
[----:B------:R-:W-:Y:S02]  /*590c0*/  LOP3.LUT R56, R56, R49, RZ, 0x3c, !PT ;  /* 0x0000003138387212 */ /* 0x000fe400078e3cff */
[----:B------:R-:W-:Y:S02]  /*590d0*/  SHF.L.W.U32.HI R51, R51, 0xd, R51 ;  /* 0x0000000d33337819 */ /* 0x000fe40000010e33 */
[----:B------:R-:W-:Y:S02]  /*590e0*/  LOP3.LUT R4, R5, R53, R4, 0x96, !PT ;  /* 0x0000003505047212 */ /* 0x000fe400078e9604 */
[----:B------:R-:W-:Y:S01]  /*590f0*/  SHF.L.W.U32.HI R53, R56, 0x3, R56 ;  /* 0x0000000338357819 */ /* 0x000fe20000010e38 */
[----:B------:R-:W-:Y:S01]  /*59100*/  IMAD.SHL.U32 R56, R51, 0x8, RZ ;  /* 0x0000000833387824 */ /* 0x000fe200078e00ff */
[----:B------:R-:W-:Y:S02]  /*59110*/  LOP3.LUT R55, R50, R13, RZ, 0x3c, !PT ;  /* 0x0000000d32377212 */ /* 0x000fe400078e3cff */
[----:B------:R-:W-:-:S02]  /*59120*/  SHF.L.W.U32.HI R50, R12, 0xd, R12 ;  /* 0x0000000d0c327819 */ /* 0x000fc40000010e0c */
[C---:B------:R-:W-:Y:S02]  /*59130*/  LOP3.LUT R56, R53.reuse, R47, R56, 0x96, !PT ;  /* 0x0000002f35387212 */ /* 0x040fe400078e9638 */
[----:B------:R-:W-:Y:S01]  /*59140*/  LOP3.LUT R47, R53, R51, R48, 0x96, !PT ;  /* 0x00000033352f7212 */ /* 0x000fe200078e9630 */
[----:B------:R-:W-:Y:S01]  /*59150*/  IMAD.SHL.U32 R12, R50, 0x8, RZ ;  /* 0x00000008320c7824 */ /* 0x000fe200078e00ff */
[----:B------:R-:W-:Y:S02]  /*59160*/  SHF.L.W.U32.HI R55, R55, 0x3, R55 ;  /* 0x0000000337377819 */ /* 0x000fe40000010e37 */
[----:B------:R-:W-:Y:S02]  /*59170*/  SHF.L.W.U32.HI R47, R47, 0x1, R47 ;  /* 0x000000012f2f7819 */ /* 0x000fe40000010e2f */
[----:B------:R-:W-:Y:S02]  /*59180*/  LOP3.LUT R56, RZ, R56, RZ, 0x33, !PT ;  /* 0x00000038ff387212 */ /* 0x000fe400078e33ff */
[----:B------:R-:W-:-:S02]  /*59190*/  LOP3.LUT R46, R55, R46, R12, 0x96, !PT ;  /* 0x0000002e372e7212 */ /* 0x000fc400078e960c */
[----:B------:R-:W-:Y:S01]  /*591a0*/  LOP3.LUT R48, R55, R50, R49, 0x96, !PT ;  /* 0x0000003237307212 */ /* 0x000fe200078e9631 */
        /* <DEDUP_REMOVED lines=13> */
[----:B------:R-:W-:Y:S02]  /*59280*/  LOP3.LUT R59, R56, R31, R59, 0x96, !PT ;  /* 0x0000001f383b7212 */ /* 0x000fe400078e963b */
[----:B------:R-:W-:-:S02]  /*59290*/  LOP3.LUT R24, R24, R7, RZ, 0x3c, !PT ;  /* 0x0000000718187212 */ /* 0x000fc400078e3cff */
[----:B------:R-:W-:Y:S02]  /*592a0*/  SHF.L.W.U32.HI R31, R39, 0xd, R39 ;  /* 0x0000000d271f7819 */ /* 0x000fe40000010e27 */
[----:B------:R-:W-:Y:S02]  /*592b0*/  SHF.L.W.U32.HI R45, R36, 0xd, R36 ;  /* 0x0000000d242d7819 */ /* 0x000fe40000010e24 */
[----:B------:R-:W-:Y:S02]  /*592c0*/  SHF.L.W.U32.HI R55, R42, 0x3, R42 ;  /* 0x000000032a377819 */ /* 0x000fe40000010e2a */
[----:B------:R-:W-:Y:S02]  /*592d0*/  LOP3.LUT R39, R56, R46, R43, 0x96, !PT ;  /* 0x0000002e38277212 */ /* 0x000fe400078e962b */
[----:B------:R-:W-:Y:S01]  /*592e0*/  SHF.L.W.U32.HI R42, R24, 0x3, R24 ;  /* 0x00000003182a7819 */ /* 0x000fe20000010e18 */
[----:B------:R-:W-:Y:S01]  /*592f0*/  IMAD.SHL.U32 R24, R31, 0x8, RZ ;  /* 0x000000081f187824 */ /* 0x000fe200078e00ff */
[----:B------:R-:W-:Y:S01]  /*59300*/  SHF.L.W.U32.HI R36, R38, 0xd, R38 ;  /* 0x0000000d26247819 */ /* 0x000fe20000010e26 */
[----:B------:R-:W-:Y:S01]  /*59310*/  IMAD.SHL.U32 R57, R45, 0x8, RZ ;  /* 0x000000082d397824 */ /* 0x000fe200078e00ff */
[----:B------:R-:W-:-:S02]  /*59320*/  SHF.L.W.U32.HI R39, R39, 0x1, R39 ;  /* 0x0000000127277819 */ /* 0x000fc40000010e27 */
[----:B------:R-:W-:Y:S02]  /*59330*/  LOP3.LUT R37, R37, R34, RZ, 0x3c, !PT ;  /* 0x0000002225257212 */ /* 0x000fe400078e3cff */
[----:B------:R-:W-:Y:S02]  /*59340*/  LOP3.LUT R59, RZ, R59, RZ, 0x33, !PT ;  /* 0x0000003bff3b7212 */ /* 0x000fe400078e33ff */
[----:B------:R-:W-:Y:S01]  /*59350*/  LOP3.LUT R38, R42, R33, R24, 0x96, !PT ;  /* 0x000000212a267212 */ /* 0x000fe200078e9618 */
[----:B------:R-:W-:Y:S01]  /*59360*/  IMAD.SHL.U32 R33, R36, 0x8, RZ ;  /* 0x0000000824217824 */ /* 0x000fe200078e00ff */
[----:B------:R-:W-:Y:S01]  /*59370*/  LOP3.LUT R57, R55, R44, R57, 0x96, !PT ;  /* 0x0000002c37397212 */ /* 0x000fe200078e9639 */
[----:B------:R-:W-:Y:S01]  /*59380*/  IMAD.SHL.U32 R24, R39, 0x80, RZ ;  /* 0x0000008027187824 */ /* 0x000fe200078e00ff */
[----:B------:R-:W-:Y:S02]  /*59390*/  SHF.L.W.U32.HI R58, R37, 0x3, R37 ;  /* 0x00000003253a7819 */ /* 0x000fe40000010e25 */
[----:B------:R-:W-:-:S02]  /*593a0*/  SHF.L.W.U32.HI R44, R40, 0xd, R40 ;  /* 0x0000000d282c7819 */ /* 0x000fc40000010e28 */
[----:B------:R-:W-:Y:S02]  /*593b0*/  SHF.L.W.U32.HI R37, R59, 0x7, R59 ;  /* 0x000000073b257819 */ /* 0x000fe40000010e3b */
[----:B------:R-:W-:Y:S02]  /*593c0*/  LOP3.LUT R34, R55, R45, R34, 0x96, !PT ;  /* 0x0000002d37227212 */ /* 0x000fe400078e9622 */
[----:B------:R-:W-:Y:S01]  /*593d0*/  LOP3.LUT R33, R58, R41, R33, 0x96, !PT ;  /* 0x000000293a217212 */ /* 0x000fe200078e9621 */
[----:B------:R-:W-:Y:S01]  /*593e0*/  IMAD.SHL.U32 R41, R44, 0x8, RZ ;  /* 0x000000082c297824 */ /* 0x000fe200078e00ff */
[----:B------:R-:W-:Y:S02]  /*593f0*/  LOP3.LUT R24, R37, R24, R56, 0x96, !PT ;  /* 0x0000001825187212 */ /* 0x000fe400078e9638 */
[----:B------:R-:W-:Y:S02]  /*59400*/  SHF.L.W.U32.HI R52, R52, 0x3, R52 ;  /* 0x0000000334347819 */ /* 0x000fe40000010e34 */
[----:B------:R-:W-:-:S02]  /*59410*/  SHF.L.W.U32.HI R56, R34, 0x1, R34 ;  /* 0x0000000122387819 */ /* 0x000fc40000010e22 */
[----:B------:R-:W-:Y:S02]  /*59420*/  LOP3.LUT R40, RZ, R57, RZ, 0x33, !PT ;  /* 0x00000039ff287212 */ /* 0x000fe400078e33ff */
[----:B------:R-:W-:Y:S01]  /*59430*/  LOP3.LUT R57, R52, R19, R41, 0x96, !PT ;  /* 0x0000001334397212 */ /* 0x000fe200078e9629 */
[----:B------:R-:W-:Y:S01]  /*59440*/  IMAD.SHL.U32 R41, R56, 0x80, RZ ;  /* 0x0000008038297824 */ /* 0x000fe200078e00ff */
[----:B------:R-:W-:Y:S02]  /*59450*/  SHF.L.W.U32.HI R40, R40, 0x7, R40 ;  /* 0x0000000728287819 */ /* 0x000fe40000010e28 */
[----:B------:R-:W-:Y:S02]  /*59460*/  LOP3.LUT R43, R42, R31, R54, 0x96, !PT ;  /* 0x0000001f2a2b7212 */ /* 0x000fe400078e9636 */
[----:B------:R-:W-:Y:S02]  /*59470*/  LOP3.LUT R41, R40, R41, R55, 0x96, !PT ;  /* 0x0000002928297212 */ /* 0x000fe400078e9637 */
[----:B------:R-:W-:-:S02]  /*59480*/  LOP3.LUT R55, R52, R44, R7, 0x96, !PT ;  /* 0x0000002c34377212 */ /* 0x000fc400078e9607 */
[----:B------:R-:W-:Y:S02]  /*59490*/  SHF.L.W.U32.HI R43, R43, 0x1, R43 ;  /* 0x000000012b2b7819 */ /* 0x000fe40000010e2b */
[----:B------:R-:W-:Y:S02]  /*594a0*/  SHF.L.W.U32.HI R55, R55, 0x1, R55 ;  /* 0x0000000137377819 */ /* 0x000fe40000010e37 */
[----:B------:R-:W-:Y:S02]  /*594b0*/  LOP3.LUT R38, RZ, R38, RZ, 0x33, !PT ;  /* 0x00000026ff267212 */ /* 0x000fe400078e33ff */
[----:B------:R-:W-:Y:S02]  /*594c0*/  LOP3.LUT R13, R58, R36, R13, 0x96, !PT ;  /* 0x000000243a0d7212 */ /* 0x000fe400078e960d */
[----:B------:R-:W-:Y:S02]  /*594d0*/  LOP3.LUT R33, RZ, R33, RZ, 0x33, !PT ;  /* 0x00000021ff217212 */ /* 0x000fe400078e33ff */
        /* <DEDUP_REMOVED lines=13> */
[----:B------:R-:W-:Y:S02]  /*595b0*/  SHF.L.W.U32.HI R36, R56, 0xd, R56 ;  /* 0x0000000d38247819 */ /* 0x000fe40000010e38 */
[----:B------:R-:W-:Y:S02]  /*595c0*/  SHF.L.W.U32.HI R52, R51, 0x5, R51 ;  /* 0x0000000533347819 */ /* 0x000fe40000010e33 */
[----:B------:R-:W-:Y:S02]  /*595d0*/  SHF.L.W.U32.HI R51, R45, 0xd, R45 ;  /* 0x0000000d2d337819 */ /* 0x000fe40000010e2d */
[----:B------:R-:W-:Y:S01]  /*595e0*/  SHF.L.W.U32.HI R57, R42, 0x5, R42 ;  /* 0x000000052a397819 */ /* 0x000fe20000010e2a */
[----:B------:R-:W-:Y:S01]  /*595f0*/  IMAD.SHL.U32 R45, R36, 0x8, RZ ;  /* 0x00000008242d7824 */ /* 0x000fe200078e00ff */
[----:B------:R-:W-:-:S02]  /*59600*/  LOP3.LUT R42, R13, R55, R44, 0x96, !PT ;  /* 0x000000370d2a7212 */ /* 0x000fc400078e962c */
[----:B------:R-:W-:Y:S02]  /*59610*/  SHF.L.W.U32.HI R56, R55, 0x3, R55 ;  /* 0x0000000337387819 */ /* 0x000fe40000010e37 */
[----:B------:R-:W-:Y:S01]  /*59620*/  SHF.L.W.U32.HI R44, R52, 0x3, R52 ;  /* 0x00000003342c7819 */ /* 0x000fe20000010e34 */
[----:B------:R-:W-:Y:S01]  /*59630*/  IMAD.SHL.U32 R52, R51, 0x8, RZ ;  /* 0x0000000833347824 */ /* 0x000fe200078e00ff */
[C---:B------:R-:W-:Y:S01]  /*59640*/  LOP3.LUT R50, R53.reuse, R48, R50, 0x96, !PT ;  /* 0x0000003035327212 */ /* 0x040fe200078e9632 */
[----:B------:R-:W-:Y:S01]  /*59650*/  IMAD.SHL.U32 R33, R34, 0x80, RZ ;  /* 0x0000008022217824 */ /* 0x000fe200078e00ff */
[----:B------:R-:W-:Y:S02]  /*59660*/  SHF.L.W.U32.HI R53, R53, 0xd, R53 ;  /* 0x0000000d35357819 */ /* 0x000fe40000010e35 */
[----:B------:R-:W-:Y:S02]  /*59670*/  LOP3.LUT R31, R38, R43, R31, 0x96, !PT ;  /* 0x0000002b261f7212 */ /* 0x000fe400078e961f */
[----:B------:R-:W-:-:S02]  /*59680*/  LOP3.LUT R43, R56, R36, R43, 0x96, !PT ;  /* 0x00000024382b7212 */ /* 0x000fc400078e962b */
[----:B------:R-:W-:Y:S02]  /*59690*/  LOP3.LUT R45, R56, R45, R47, 0x96, !PT ;  /* 0x0000002d382d7212 */ /* 0x000fe400078e962f */
[----:B------:R-:W-:Y:S01]  /*596a0*/  LOP3.LUT R47, R44, R52, R57, 0x96, !PT ;  /* 0x000000342c2f7212 */ /* 0x000fe200078e9639 */
[----:B------:R-:W-:Y:S01]  /*596b0*/  IMAD.SHL.U32 R57, R53, 0x8, RZ ;  /* 0x0000000835397824 */ /* 0x000fe200078e00ff */
[----:B------:R-:W-:Y:S02]  /*596c0*/  SHF.L.W.U32.HI R31, R31, 0x5, R31 ;  /* 0x000000051f1f7819 */ /* 0x000fe40000010e1f */
[----:B------:R-:W-:Y:S02]  /*596d0*/  LOP3.LUT R33, R7, R33, R58, 0x96, !PT ;  /* 0x0000002107217212 */ /* 0x000fe400078e963a */
[----:B------:R-:W-:Y:S02]  /*596e0*/  SHF.L.W.U32.HI R58, R37, 0x3, R37 ;  /* 0x00000003253a7819 */ /* 0x000fe40000010e25 */
[----:B------:R-:W-:-:S02]  /*596f0*/  SHF.L.W.U32.HI R43, R43, 0x1, R43 ;  /* 0x000000012b2b7819 */ /* 0x000fc40000010e2b */
[----:B------:R-:W-:Y:S02]  /*59700*/  LOP3.LUT R31, R44, R51, R31, 0x96, !PT ;  /* 0x000000332c1f7212 */ /* 0x000fe400078e961f */
[----:B------:R-:W-:Y:S01]  /*59710*/  LOP3.LUT R52, R37, R39, R46, 0x96, !PT ;  /* 0x0000002725347212 */ /* 0x000fe200078e962e */
[----:B------:R-:W-:Y:S01]  /*59720*/  IMAD.SHL.U32 R37, R43, 0x80, RZ ;  /* 0x000000802b257824 */ /* 0x000fe200078e00ff */
[----:B------:R-:W-:Y:S02]  /*59730*/  LOP3.LUT R32, R5, R0, R32, 0x96, !PT ;  /* 0x0000000005207212 */ /* 0x000fe400078e9620 */
[----:B------:R-:W-:Y:S02]  /*59740*/  LOP3.LUT R57, R58, R57, R5, 0x96, !PT ;  /* 0x000000393a397212 */ /* 0x000fe400078e9605 */
[----:B------:R-:W-:Y:S02]  /*59750*/  SHF.L.W.U32.HI R5, R45, 0x7, R45 ;  /* 0x000000072d057819 */ /* 0x000fe40000010e2d */
[----:B------:R-:W-:-:S02]  /*59760*/  SHF.L.W.U32.HI R45, R31, 0x1, R31 ;  /* 0x000000011f2d7819 */ /* 0x000fc40000010e1f */
[----:B------:R-:W-:Y:S02]  /*59770*/  LOP3.LUT R31, R5, R37, R56, 0x96, !PT ;  /* 0x00000025051f7212 */ /* 0x000fe400078e9638 */
[----:B------:R-:W-:Y:S01]  /*59780*/  SHF.L.W.U32.HI R56, R47, 0x7, R47 ;  /* 0x000000072f387819 */ /* 0x000fe20000010e2f */
[----:B------:R-:W-:Y:S01]  /*59790*/  IMAD.SHL.U32 R37, R45, 0x80, RZ ;  /* 0x000000802d257824 */ /* 0x000fe200078e00ff */
[----:B------:R-:W-:Y:S02]  /*597a0*/  SHF.L.W.U32.HI R35, R35, 0x16, R35 ;  /* 0x0000001623237819 */ /* 0x000fe40000010e23 */
[----:B------:R-:W-:Y:S02]  /*597b0*/  SHF.L.W.U32.HI R54, R54, 0x16, R54 ;  /* 0x0000001636367819 */ /* 0x000fe40000010e36 */
[----:B------:R-:W-:Y:S02]  /*597c0*/  LOP3.LUT R37, R56, R37, R44, 0x96, !PT ;  /* 0x0000002538257212 */ /* 0x000fe400078e962c */
[----:B------:R-:W-:-:S02]  /*597d0*/  SHF.L.W.U32.HI R35, R35, 0xd, R35 ;  /* 0x0000000d23237819 */ /* 0x000fc40000010e23 */
[----:B------:R-:W-:Y:S02]  /*597e0*/  SHF.L.W.U32.HI R44, R24, 0x16, R24 ;  /* 0x00000016182c7819 */ /* 0x000fe40000010e18 */
[----:B------:R-:W-:Y:S02]  /*597f0*/  SHF.L.W.U32.HI R24, R54, 0x3, R54 ;  /* 0x0000000336187819 */ /* 0x000fe40000010e36 */
[----:B------:R-:W-:Y:S02]  /*59800*/  LOP3.LUT R7, R58, R53, R7, 0x96, !PT ;  /* 0x000000353a077212 */ /* 0x000fe400078e9607 */
[----:B------:R-:W-:Y:S01]  /*59810*/  SHF.L.W.U32.HI R47, R4, 0x16, R4 ;  /* 0x00000016042f7819 */ /* 0x000fe20000010e04 */
[----:B------:R-:W-:Y:S01]  /*59820*/  IMAD.SHL.U32 R4, R35, 0x8, RZ ;  /* 0x0000000823047824 */ /* 0x000fe200078e00ff */
[----:B------:R-:W-:Y:S02]  /*59830*/  LOP3.LUT R46, R24, R35, R44, 0x96, !PT ;  /* 0x00000023182e7212 */ /* 0x000fe400078e962c */
[----:B------:R-:W-:-:S02]  /*59840*/  SHF.L.W.U32.HI R44, R7, 0x1, R7 ;  /* 0x00000001072c7819 */ /* 0x000fc40000010e07 */
[----:B------:R-:W-:Y:S02]  /*59850*/  SHF.L.W.U32.HI R46, R46, 0x1, R46 ;  /* 0x000000012e2e7819 */ /* 0x000fe40000010e2e */
[----:B------:R-:W-:Y:S01]  /*59860*/  LOP3.LUT R4, R24, R4, R47, 0x96, !PT ;  /* 0x0000000418047212 */ /* 0x000fe200078e962f */
[----:B------:R-:W-:Y:S01]  /*59870*/  IMAD.SHL.U32 R47, R44, 0x80, RZ ;  /* 0x000000802c2f7824 */ /* 0x000fe200078e00ff */
        /* <DEDUP_REMOVED lines=8> */
[----:B-1----:R-:W-:Y:S02]  /*59900*/  LOP3.LUT R24, R24, UR4, RZ, 0x3c, !PT ;  /* 0x0000000418187c12 */ /* 0x002fe4000f8e3cff */
[----:B---3--:R-:W-:Y:S02]  /*59910*/  LOP3.LUT R47, R47, UR24, RZ, 0x3c, !PT ;  /* 0x000000182f2f7c12 */ /* 0x008fe4000f8e3cff */
[----:B------:R-:W-:-:S02]  /*59920*/  SHF.L.W.U32.HI R32, R31, 0x16, R31 ;  /* 0x000000161f207819 */ /* 0x000fc40000010e1f */
[----:B--2---:R-:W-:Y:S02]  /*59930*/  LOP3.LUT R55, R58, UR32, RZ, 0x3c, !PT ;  /* 0x000000203a377c12 */ /* 0x004fe4000f8e3cff */
[----:B------:R-:W-:Y:S02]  /*59940*/  SHF.L.W.U32.HI R19, R37, 0x16, R37 ;  /* 0x0000001625137819 */ /* 0x000fe40000010e25 */
[----:B------:R-:W-:Y:S02]  /*59950*/  SHF.L.W.U32.HI R31, R7, 0x16, R7 ;  /* 0x00000016071f7819 */ /* 0x000fe40000010e07 */
[----:B----4-:R-:W-:Y:S02]  /*59960*/  LOP3.LUT R32, R32, UR12, RZ, 0x3c, !PT ;  /* 0x0000000c20207c12 */ /* 0x010fe4000f8e3cff */
[----:B------:R-:W-:Y:S02]  /*59970*/  LOP3.LUT R7, R55, R47, R24, 0x78, !PT ;  /* 0x0000002f37077212 */ /* 0x000fe400078e7818 */
[----:B------:R-:W-:-:S02]  /*59980*/  LOP3.LUT R38, R38, UR33, RZ, 0x3c, !PT ;  /* 0x0000002126267c12 */ /* 0x000fc4000f8e3cff */
[----:B------:R-:W-:Y:S02]  /*59990*/  LOP3.LUT R19, R19, UR5, RZ, 0x3c, !PT ;  /* 0x0000000513137c12 */ /* 0x000fe4000f8e3cff */
[----:B------:R-:W-:Y:S02]  /*599a0*/  LOP3.LUT R31, R31, UR25, RZ, 0x3c, !PT ;  /* 0x000000191f1f7c12 */ /* 0x000fe4000f8e3cff */
[----:B------:R-:W-:Y:S02]  /*599b0*/  LOP3.LUT R54, R32, R55, R24, 0x1e, !PT ;  /* 0x0000003720367212 */ /* 0x000fe400078e1e18 */
[----:B------:R-:W-:Y:S02]  /*599c0*/  LOP3.LUT R47, R7, R47, R32, 0x96, !PT ;  /* 0x0000002f072f7212 */ /* 0x000fe400078e9620 */
[----:B------:R-:W-:Y:S02]  /*599d0*/  LOP3.LUT R0, R0, UR13, RZ, 0x3c, !PT ;  /* 0x0000000d00007c12 */ /* 0x000fe4000f8e3cff */
[----:B------:R-:W-:-:S02]  /*599e0*/  LOP3.LUT R55, R38, R31, R19, 0x78, !PT ;  /* 0x0000001f26377212 */ /* 0x000fc400078e7813 */
[----:B------:R-:W-:Y:S02]  /*599f0*/  LOP3.LUT R32, R0, R38, R19, 0x1e, !PT ;  /* 0x0000002600207212 */ /* 0x000fe400078e1e13 */
[----:B------:R-:W-:Y:S02]  /*59a00*/  LOP3.LUT R37, R47, R24, RZ, 0x3c, !PT ;  /* 0x000000182f257212 */ /* 0x000fe400078e3cff */
[----:B------:R-:W-:Y:S02]  /*59a10*/  LOP3.LUT R0, R55, R31, R0, 0x96, !PT ;  /* 0x0000001f37007212 */ /* 0x000fe400078e9600 */
[C---:B------:R-:W-:Y:S02]  /*59a20*/  LOP3.LUT R38, R54.reuse, R47, R24, 0xf6, !PT ;  /* 0x0000002f36267212 */ /* 0x040fe400078ef618 */
[CCC-:B------:R-:W-:Y:S02]  /*59a30*/  LOP3.LUT R31, R54.reuse, R37.reuse, R7.reuse, 0x6c, !PT ;  /* 0x00000025361f7212 */ /* 0x1c0fe400078e6c07 */
[----:B------:R-:W-:-:S02]  /*59a40*/  LOP3.LUT R24, R54, R37, R7, 0x9c, !PT ;  /* 0x0000002536187212 */ /* 0x000fc400078e9c07 */
[----:B------:R-:W-:Y:S02]  /*59a50*/  LOP3.LUT R37, R0, R19, RZ, 0x3c, !PT ;  /* 0x0000001300257212 */ /* 0x000fe400078e3cff */
[----:B------:R-:W-:Y:S02]  /*59a60*/  LOP3.LUT R7, R38, R7, RZ, 0x3c, !PT ;  /* 0x0000000726077212 */ /* 0x000fe400078e3cff */
[C---:B------:R-:W-:Y:S02]  /*59a70*/  LOP3.LUT R38, R32.reuse, R0, R19, 0xf6, !PT ;  /* 0x0000000020267212 */ /* 0x040fe400078ef613 */
[CCC-:B------:R-:W-:Y:S02]  /*59a80*/  LOP3.LUT R19, R32.reuse, R37.reuse, R55.reuse, 0x6c, !PT ;  /* 0x0000002520137212 */ /* 0x1c0fe400078e6c37 */
[----:B------:R-:W-:Y:S02]  /*59a90*/  LOP3.LUT R37, R32, R37, R55, 0x9c, !PT ;  /* 0x0000002520257212 */ /* 0x000fe400078e9c37 */
[----:B------:R-:W-:-:S02]  /*59aa0*/  SHF.L.W.U32.HI R32, R50, 0x5, R50 ;  /* 0x0000000532207819 */ /* 0x000fc40000010e32 */
[----:B------:R-:W-:Y:S02]  /*59ab0*/  LOP3.LUT R50, R13, UR34, RZ, 0x3c, !PT ;  /* 0x000000220d327c12 */ /* 0x000fe4000f8e3cff */
[----:B------:R-:W-:Y:S02]  /*59ac0*/  LOP3.LUT R13, R32, UR6, RZ, 0x3c, !PT ;  /* 0x00000006200d7c12 */ /* 0x000fe4000f8e3cff */
[C---:B------:R-:W-:Y:S02]  /*59ad0*/  LOP3.LUT R32, R5.reuse, R43, R36, 0x96, !PT ;  /* 0x0000002b05207212 */ /* 0x040fe400078e9624 */
[C---:B------:R-:W-:Y:S02]  /*59ae0*/  LOP3.LUT R35, R4.reuse, R46, R35, 0x96, !PT ;  /* 0x0000002e04237212 */ /* 0x040fe400078e9623 */
[----:B------:R-:W-:Y:S02]  /*59af0*/  LOP3.LUT R36, R4, UR26, RZ, 0x3c, !PT ;  /* 0x0000001a04247c12 */ /* 0x000fe4000f8e3cff */
[----:B------:R-:W-:-:S02]  /*59b00*/  LOP3.LUT R59, R5, UR14, RZ, 0x3c, !PT ;  /* 0x0000000e053b7c12 */ /* 0x000fc4000f8e3cff */
[----:B------:R-:W1:Y:S01]  /*59b10*/  LDC.64 R4, c[0x3][RZ] ;  /* 0x00c00000ff047b82 */ /* 0x000e620000000a00 */
        /* <DEDUP_REMOVED lines=8> */
[----:B------:R-:W-:Y:S02]  /*59ba0*/  SHF.L.W.U32.HI R33, R33, 0x16, R33 ;  /* 0x0000001621217819 */ /* 0x000fe40000010e21 */
[----:B------:R-:W-:Y:S02]  /*59bb0*/  SHF.L.W.U32.HI R53, R53, 0x5, R53 ;  /* 0x0000000535357819 */ /* 0x000fe40000010e35 */
[C---:B------:R-:W-:Y:S02]  /*59bc0*/  LOP3.LUT R55, R59.reuse, R36, R13, 0xf6, !PT ;  /* 0x000000243b377212 */ /* 0x040fe400078ef60d */
[----:B------:R-:W-:-:S02]  /*59bd0*/  LOP3.LUT R13, R59, R50, R54, 0x6c, !PT ;  /* 0x000000323b0d7212 */ /* 0x000fc400078e6c36 */
[----:B------:R-:W-:Y:S02]  /*59be0*/  SHF.L.W.U32.HI R51, R51, 0x5, R51 ;  /* 0x0000000533337819 */ /* 0x000fe40000010e33 */
[----:B------:R-:W-:Y:S02]  /*59bf0*/  LOP3.LUT R50, R59, R50, R54, 0x9c, !PT ;  /* 0x000000323b327212 */ /* 0x000fe400078e9c36 */
[----:B------:R-:W-:Y:S02]  /*59c00*/  SHF.L.W.U32.HI R32, R32, 0x5, R32 ;  /* 0x0000000520207819 */ /* 0x000fe40000010e20 */
[----:B------:R-:W-:Y:S02]  /*59c10*/  SHF.L.W.U32.HI R35, R35, 0x5, R35 ;  /* 0x0000000523237819 */ /* 0x000fe40000010e23 */
[----:B-1----:R-:W-:Y:S02]  /*59c20*/  LOP3.LUT R52, R52, 0x2, R5, 0x96, !PT ;  /* 0x0000000234347812 */ /* 0x002fe400078e9605 */
[----:B0-----:R-:W-:-:S02]  /*59c30*/  LOP3.LUT R59, R33, UR21, RZ, 0x3c, !PT ;  /* 0x00000015213b7c12 */ /* 0x001fc4000f8e3cff */
[----:B-----5:R-:W-:Y:S02]  /*59c40*/  LOP3.LUT R53, R53, UR29, RZ, 0x3c, !PT ;  /* 0x0000001d35357c12 */ /* 0x020fe4000f8e3cff */
[----:B------:R-:W-:Y:S02]  /*59c50*/  LOP3.LUT R5, R51, R4, RZ, 0x3c, !PT ;  /* 0x0000000433057212 */ /* 0x000fe400078e3cff */
[----:B------:R-:W-:Y:S02]  /*59c60*/  LOP3.LUT R33, R32, UR9, RZ, 0x3c, !PT ;  /* 0x0000000920217c12 */ /* 0x000fe4000f8e3cff */
[----:B------:R-:W-:Y:S02]  /*59c70*/  LOP3.LUT R4, R12, UR28, RZ, 0x3c, !PT ;  /* 0x0000001c0c047c12 */ /* 0x000fe4000f8e3cff */
[----:B------:R-:W-:Y:S02]  /*59c80*/  LOP3.LUT R35, R35, UR20, RZ, 0x3c, !PT ;  /* 0x0000001423237c12 */ /* 0x000fe4000f8e3cff */
[----:B------:R-:W-:-:S02]  /*59c90*/  LOP3.LUT R32, R53, R59, R52, 0x78, !PT ;  /* 0x0000003b35207212 */ /* 0x000fc400078e7834 */
[----:B------:R-:W-:Y:S02]  /*59ca0*/  LOP3.LUT R34, R34, UR8, RZ, 0x3c, !PT ;  /* 0x0000000822227c12 */ /* 0x000fe4000f8e3cff */
[----:B------:R-:W-:Y:S02]  /*59cb0*/  LOP3.LUT R51, R33, R53, R52, 0x1e, !PT ;  /* 0x0000003521337212 */ /* 0x000fe400078e1e34 */
[----:B------:R-:W-:Y:S02]  /*59cc0*/  LOP3.LUT R12, R4, R35, R5, 0x78, !PT ;  /* 0x00000023040c7212 */ /* 0x000fe400078e7805 */
[----:B------:R-:W-:Y:S02]  /*59cd0*/  LOP3.LUT R33, R32, R59, R33, 0x96, !PT ;  /* 0x0000003b20217212 */ /* 0x000fe400078e9621 */
[----:B------:R-:W-:Y:S02]  /*59ce0*/  LOP3.LUT R59, R34, R4, R5, 0x1e, !PT ;  /* 0x00000004223b7212 */ /* 0x000fe400078e1e05 */
        /* <DEDUP_REMOVED lines=9> */
[----:B------:R-:W-:Y:S02]  /*59d80*/  LOP3.LUT R51, R59, R51, R12, 0x9c, !PT ;  /* 0x000000333b337212 */ /* 0x000fe400078e9c0c */
[----:B------:R-:W-:Y:S02]  /*59d90*/  LOP3.LUT R12, R5, R12, RZ, 0x3c, !PT ;  /* 0x0000000c050c7212 */ /* 0x000fe400078e3cff */
[----:B------:R-:W0:Y:S01]  /*59da0*/  LDC.64 R4, c[0x3][0x8] ;  /* 0x00c00200ff047b82 */ /* 0x000e220000000a00 */
[----:B------:R-:W-:Y:S02]  /*59db0*/  SHF.L.W.U32.HI R49, R49, 0x16, R49 ;  /* 0x0000001631317819 */ /* 0x000fe40000010e31 */
[----:B------:R-:W-:Y:S01]  /*59dc0*/  LOP3.LUT R59, R56, UR7, RZ, 0x3c, !PT ;  /* 0x00000007383b7c12 */ /* 0x000fe2000f8e3cff */
[----:B------:R-:W1:Y:S01]  /*59dd0*/  LDCU.128 UR4, c[0x3][0x10] ;  /* 0x00c00200ff0477ac */ /* 0x000e620008000c00 */
[----:B------:R-:W-:-:S02]  /*59de0*/  LOP3.LUT R58, R49, UR27, RZ, 0x3c, !PT ;  /* 0x0000001b313a7c12 */ /* 0x000fc4000f8e3cff */
[----:B------:R-:W-:Y:S01]  /*59df0*/  LOP3.LUT R49, R57, UR35, RZ, 0x3c, !PT ;  /* 0x0000002339317c12 */ /* 0x000fe2000f8e3cff */
[----:B------:R-:W2:Y:S01]  /*59e00*/  LDCU.128 UR32, c[0x3][0x70] ;  /* 0x00c00e00ff2077ac */ /* 0x000ea20008000c00 */
[----:B------:R-:W-:Y:S02]  /*59e10*/  LOP3.LUT R56, R48, UR15, RZ, 0x3c, !PT ;  /* 0x0000000f30387c12 */ /* 0x000fe4000f8e3cff */
[-CC-:B------:R-:W-:Y:S01]  /*59e20*/  LOP3.LUT R57, R49, R58.reuse, R59.reuse, 0x78, !PT ;  /* 0x0000003a31397212 */ /* 0x180fe200078e783b */
[----:B------:R-:W3:Y:S03]  /*59e30*/  LDCU.128 UR24, c[0x3][0x50] ;  /* 0x00c00a00ff1877ac */ /* 0x000ee60008000c00 */
[----:B------:R-:W-:Y:S01]  /*59e40*/  LOP3.LUT R48, R57, R58, R56, 0x96, !PT ;  /* 0x0000003a39307212 */ /* 0x000fe200078e9638 */
[----:B------:R-:W4:Y:S01]  /*59e50*/  LDCU.128 UR12, c[0x3][0x30] ;  /* 0x00c00600ff0c77ac */ /* 0x000f220008000c00 */
[----:B------:R-:W-:-:S02]  /*59e60*/  LOP3.LUT R58, R56, R49, R59, 0x1e, !PT ;  /* 0x00000031383a7212 */ /* 0x000fc400078e1e3b */
[----:B------:R-:W-:Y:S02]  /*59e70*/  LOP3.LUT R49, R55, R54, RZ, 0x3c, !PT ;  /* 0x0000003637317212 */ /* 0x000fe400078e3cff */
[----:B------:R-:W-:Y:S02]  /*59e80*/  LOP3.LUT R55, R48, R59, RZ, 0x3c, !PT ;  /* 0x0000003b30377212 */ /* 0x000fe400078e3cff */
[----:B------:R-:W-:Y:S02]  /*59e90*/  SHF.L.W.U32.HI R41, R41, 0x16, R41 ;  /* 0x0000001629297819 */ /* 0x000fe40000010e29 */
[CC--:B------:R-:W-:Y:S02]  /*59ea0*/  LOP3.LUT R56, R58.reuse, R55.reuse, R57, 0x6c, !PT ;  /* 0x000000373a387212 */ /* 0x0c0fe400078e6c39 */
[C---:B------:R-:W-:Y:S02]  /*59eb0*/  LOP3.LUT R54, R58.reuse, R48, R59, 0xf6, !PT ;  /* 0x000000303a367212 */ /* 0x040fe400078ef63b */
[----:B------:R-:W-:-:S02]  /*59ec0*/  LOP3.LUT R55, R58, R55, R57, 0x9c, !PT ;  /* 0x000000373a377212 */ /* 0x000fc400078e9c39 */
[----:B0-----:R-:W-:Y:S02]  /*59ed0*/  LOP3.LUT R58, R45, R4, RZ, 0x3c, !PT ;  /* 0x000000042d3a7212 */ /* 0x001fe400078e3cff */
[----:B------:R-:W-:Y:S02]  /*59ee0*/  LOP3.LUT R41, R41, UR22, RZ, 0x3c, !PT ;  /* 0x0000001629297c12 */ /* 0x000fe4000f8e3cff */
[----:B------:R-:W-:Y:S02]  /*59ef0*/  LOP3.LUT R44, R44, UR30, RZ, 0x3c, !PT ;  /* 0x0000001e2c2c7c12 */ /* 0x000fe4000f8e3cff */
[----:B------:R-:W-:Y:S02]  /*59f00*/  SHF.L.W.U32.HI R4, R42, 0x5, R42 ;  /* 0x000000052a047819 */ /* 0x000fe40000010e2a */
[----:B------:R-:W-:Y:S02]  /*59f10*/  LOP3.LUT R39, R39, UR10, RZ, 0x3c, !PT ;  /* 0x0000000a27277c12 */ /* 0x000fe4000f8e3cff */
[----:B------:R-:W-:-:S02]  /*59f20*/  LOP3.LUT R54, R54, R57, RZ, 0x3c, !PT ;  /* 0x0000003936367212 */ /* 0x000fc400078e3cff */
[--C-:B------:R-:W-:Y:S02]  /*59f30*/  LOP3.LUT R42, R44, R41, R58.reuse, 0x78, !PT ;  /* 0x000000292c2a7212 */ /* 0x100fe400078e783a */
[----:B------:R-:W-:Y:S02]  /*59f40*/  LOP3.LUT R4, R4, R5, RZ, 0x3c, !PT ;  /* 0x0000000504047212 */ /* 0x000fe400078e3cff */
[----:B------:R-:W-:Y:S01]  /*59f50*/  LOP3.LUT R57, R46, UR23, RZ, 0x3c, !PT ;  /* 0x000000172e397c12 */ /* 0x000fe2000f8e3cff */
[----:B------:R-:W0:Y:S01]  /*59f60*/  LDCU.128 UR20, c[0x3][0x40] ;  /* 0x00c00800ff1477ac */ /* 0x000e220008000c00 */
[----:B------:R-:W-:Y:S02]  /*59f70*/  LOP3.LUT R40, R40, UR31, RZ, 0x3c, !PT ;  /* 0x0000001f28287c12 */ /* 0x000fe4000f8e3cff */
[----:B------:R-:W-:Y:S01]  /*59f80*/  LOP3.LUT R45, R39, R44, R58, 0x1e, !PT ;  /* 0x0000002c272d7212 */ /* 0x000fe200078e1e3a */
[----:B------:R-:W5:Y:S01]  /*59f90*/  LDCU.128 UR28, c[0x3][0x60] ;  /* 0x00c00c00ff1c77ac */ /* 0x000f620008000c00 */
[----:B------:R-:W-:-:S02]  /*59fa0*/  LOP3.LUT R39, R42, R41, R39, 0x96, !PT ;  /* 0x000000292a277212 */ /* 0x000fc400078e9627 */
[----:B------:R-:W-:Y:S01]  /*59fb0*/  LOP3.LUT R5, R43, UR11, RZ, 0x3c, !PT ;  /* 0x0000000b2b057c12 */ /* 0x000fe2000f8e3cff */
[----:B------:R-:W5:Y:S01]  /*59fc0*/  LDCU.128 UR8, c[0x3][0x20] ;  /* 0x00c00400ff0877ac */ /* 0x000f620008000c00 */
[--C-:B------:R-:W-:Y:S02]  /*59fd0*/  LOP3.LUT R44, R40, R57, R4.reuse, 0x78, !PT ;  /* 0x00000039282c7212 */ /* 0x100fe400078e7804 */
[----:B------:R-:W-:Y:S02]  /*59fe0*/  LOP3.LUT R50, R50, R49, RZ, 0x3c, !PT ;  /* 0x0000003132327212 */ /* 0x000fe400078e3cff */
[----:B------:R-:W-:Y:S02]  /*59ff0*/  LOP3.LUT R43, R5, R40, R4, 0x1e, !PT ;  /* 0x00000028052b7212 */ /* 0x000fe400078e1e04 */
[----:B------:R-:W-:Y:S02]  /*5a000*/  LOP3.LUT R41, R39, R58, RZ, 0x3c, !PT ;  /* 0x0000003a27297212 */ /* 0x000fe400078e3cff */
[----:B------:R-:W-:-:S02]  /*5a010*/  LOP3.LUT R5, R44, R57, R5, 0x96, !PT ;  /* 0x000000392c057212 */ /* 0x000fc400078e9605 */
[----:B------:R-:W-:Y:S02]  /*5a020*/  LOP3.LUT R57, R45, R39, R58, 0xf6, !PT ;  /* 0x000000272d397212 */ /* 0x000fe400078ef63a */
[----:B------:R-:W-:Y:S02]  /*5a030*/  SHF.L.W.U32.HI R47, R47, 0xd, R47 ;  /* 0x0000000d2f2f7819 */ /* 0x000fe40000010e2f */
[----:B------:R-:W-:Y:S02]  /*5a040*/  SHF.L.W.U32.HI R59, R50, 0x3, R50 ;  /* 0x00000003323b7819 */ /* 0x000fe40000010e32 */
[----:B------:R-:W-:Y:S02]  /*5a050*/  LOP3.LUT R55, R55, R54, RZ, 0x3c, !PT ;  /* 0x0000003637377212 */ /* 0x000fe400078e3cff */
[----:B------:R-:W-:Y:S02]  /*5a060*/  LOP3.LUT R40, R45, R41, R42, 0x6c, !PT ;  /* 0x000000292d287212 */ /* 0x000fe400078e6c2a */
[----:B------:R-:W-:-:S02]  /*5a070*/  SHF.L.W.U32.HI R50, R0, 0xd, R0 ;  /* 0x0000000d00327819 */ /* 0x000fc40000010e00 */
[----:B------:R-:W-:Y:S02]  /*5a080*/  LOP3.LUT R45, R45, R41, R42, 0x9c, !PT ;  /* 0x000000292d2d7212 */ /* 0x000fe400078e9c2a */
[----:B------:R-:W-:Y:S02]  /*5a090*/  LOP3.LUT R42, R57, R42, RZ, 0x3c, !PT ;  /* 0x0000002a392a7212 */ /* 0x000fe400078e3cff */
[----:B------:R-:W-:Y:S02]  /*5a0a0*/  LOP3.LUT R46, R5, R4, RZ, 0x3c, !PT ;  /* 0x00000004052e7212 */ /* 0x000fe400078e3cff */
[----:B------:R-:W-:Y:S01]  /*5a0b0*/  LOP3.LUT R57, R43, R5, R4, 0xf6, !PT ;  /* 0x000000052b397212 */ /* 0x000fe200078ef604 */
[----:B------:R-:W-:Y:S01]  /*5a0c0*/  IMAD.SHL.U32 R4, R47, 0x8, RZ ;  /* 0x000000082f047824 */ /* 0x000fe200078e00ff */
[----:B------:R-:W-:Y:S01]  /*5a0d0*/  SHF.L.W.U32.HI R58, R55, 0x3, R55 ;  /* 0x00000003373a7819 */ /* 0x000fe20000010e37 */
[----:B------:R-:W-:Y:S01]  /*5a0e0*/  IMAD.SHL.U32 R0, R50, 0x8, RZ ;  /* 0x0000000832007824 */ /* 0x000fe200078e00ff */
[----:B------:R-:W-:-:S02]  /*5a0f0*/  LOP3.LUT R55, R51, R12, RZ, 0x3c, !PT ;  /* 0x0000000c33377212 */ /* 0x000fc400078e3cff */
[----:B------:R-:W-:Y:S02]  /*5a100*/  SHF.L.W.U32.HI R51, R36, 0xd, R36 ;  /* 0x0000000d24337819 */ /* 0x000fe40000010e24 */
[C---:B------:R-:W-:Y:S02]  /*5a110*/  LOP3.LUT R56, R59.reuse, R56, R4, 0x96, !PT ;  /* 0x000000383b387212 */ /* 0x040fe400078e9604 */
[----:B------:R-:W-:Y:S01]  /*5a120*/  LOP3.LUT R4, R59, R47, R38, 0x96, !PT ;  /* 0x0000002f3b047212 */ /* 0x000fe200078e9626 */
[----:B------:R-:W-:Y:S01]  /*5a130*/  IMAD.SHL.U32 R36, R51, 0x8, RZ ;  /* 0x0000000833247824 */ /* 0x000fe200078e00ff */
[----:B------:R-:W-:Y:S02]  /*5a140*/  LOP3.LUT R0, R58, R53, R0, 0x96, !PT ;  /* 0x000000353a007212 */ /* 0x000fe400078e9600 */
[----:B------:R-:W-:Y:S02]  /*5a150*/  SHF.L.W.U32.HI R55, R55, 0x3, R55 ;  /* 0x0000000337377819 */ /* 0x000fe40000010e37 */
[----:B------:R-:W-:-:S02]  /*5a160*/  LOP3.LUT R41, R43, R46, R44, 0x6c, !PT ;  /* 0x0000002e2b297212 */ /* 0x000fc400078e6c2c */
[----:B------:R-:W-:Y:S02]  /*5a170*/  LOP3.LUT R43, R43, R46, R44, 0x9c, !PT ;  /* 0x0000002e2b2b7212 */ /* 0x000fe400078e9c2c */
[----:B------:R-:W-:Y:S02]  /*5a180*/  SHF.L.W.U32.HI R4, R4, 0x1, R4 ;  /* 0x0000000104047819 */ /* 0x000fe40000010e04 */
[----:B------:R-:W-:Y:S02]  /*5a190*/  LOP3.LUT R0, RZ, R0, RZ, 0x33, !PT ;  /* 0x00000000ff007212 */ /* 0x000fe400078e33ff */
[----:B------:R-:W-:Y:S02]  /*5a1a0*/  LOP3.LUT R46, R37, R38, RZ, 0x3c, !PT ;  /* 0x00000026252e7212 */ /* 0x000fe400078e3cff */
[C---:B------:R-:W-:Y:S02]  /*5a1b0*/  LOP3.LUT R52, R55.reuse, R52, R36, 0x96, !PT ;  /* 0x0000003437347212 */ /* 0x040fe400078e9624 */
[----:B------:R-:W-:-:S02]  /*5a1c0*/  LOP3.LUT R54, R55, R51, R54, 0x96, !PT ;  /* 0x0000003337367212 */ /* 0x000fc400078e9636 */
[----:B------:R-:W-:Y:S02]  /*5a1d0*/  LOP3.LUT R38, RZ, R56, RZ, 0x33, !PT ;  /* 0x00000038ff267212 */ /* 0x000fe400078e33ff */
[----:B------:R-:W-:Y:S01]  /*5a1e0*/  LOP3.LUT R56, R57, R44, RZ, 0x3c, !PT ;  /* 0x0000002c39387212 */ /* 0x000fe200078e3cff */
[----:B------:R-:W-:Y:S01]  /*5a1f0*/  IMAD.SHL.U32 R44, R4, 0x80, RZ ;  /* 0x00000080042c7824 */ /* 0x000fe200078e00ff */
[----:B------:R-:W-:Y:S02]  /*5a200*/  SHF.L.W.U32.HI R37, R0, 0x7, R0 ;  /* 0x0000000700257819 */ /* 0x000fe40000010e00 */
[----:B------:R-:W-:Y:S02]  /*5a210*/  LOP3.LUT R52, RZ, R52, RZ, 0x33, !PT ;  /* 0x00000034ff347212 */ /* 0x000fe400078e33ff */
[----:B------:R-:W-:Y:S02]  /*5a220*/  SHF.L.W.U32.HI R0, R54, 0x1, R54 ;  /* 0x0000000136007819 */ /* 0x000fe40000010e36 */
[----:B------:R-:W-:-:S02]  /*5a230*/  SHF.L.W.U32.HI R38, R38, 0x7, R38 ;  /* 0x0000000726267819 */ /* 0x000fc40000010e26 */
[----:B------:R-:W-:Y:S01]  /*5a240*/  SHF.L.W.U32.HI R53, R52, 0x7, R52 ;  /* 0x0000000734357819 */ /* 0x000fe20000010e34 */
[----:B------:R-:W-:Y:S01]  /*5a250*/  IMAD.SHL.U32 R52, R0, 0x80, RZ ;  /* 0x0000008000347824 */ /* 0x000fe200078e00ff */
[----:B------:R-:W-:Y:S02]  /*5a260*/  LOP3.LUT R44, R38, R44, R59, 0x96, !PT ;  /* 0x0000002c262c7212 */ /* 0x000fe400078e963b */
        /* <DEDUP_REMOVED lines=10> */
[----:B------:R-:W-:Y:S02]  /*5a310*/  SHF.L.W.U32.HI R48, R48, 0xd, R48 ;  /* 0x0000000d30307819 */ /* 0x000fe40000010e30 */
[----:B------:R-:W-:-:S02]  /*5a320*/  LOP3.LUT R35, R35, R32, RZ, 0x3c, !PT ;  /* 0x0000002023237212 */ /* 0x000fc400078e3cff */
[----:B------:R-:W-:Y:S02]  /*5a330*/  LOP3.LUT R24, R31, R19, R24, 0x96, !PT ;  /* 0x000000131f187212 */ /* 0x000fe400078e9618 */
[----:B------:R-:W-:Y:S02]  /*5a340*/  LOP3.LUT R19, R43, R59, R42, 0x96, !PT ;  /* 0x0000003b2b137212 */ /* 0x000fe400078e962a */
[----:B------:R-:W-:Y:S01]  /*5a350*/  LOP3.LUT R45, R45, R42, RZ, 0x3c, !PT ;  /* 0x0000002a2d2d7212 */ /* 0x000fe200078e3cff */
[----:B------:R-:W-:Y:S01]  /*5a360*/  IMAD.SHL.U32 R42, R48, 0x8, RZ ;  /* 0x00000008302a7824 */ /* 0x000fe200078e00ff */
[----:B------:R-:W-:Y:S02]  /*5a370*/  SHF.L.W.U32.HI R34, R34, 0xd, R34 ;  /* 0x0000000d22227819 */ /* 0x000fe40000010e22 */
[----:B------:R-:W-:Y:S02]  /*5a380*/  SHF.L.W.U32.HI R55, R35, 0x3, R35 ;  /* 0x0000000323377819 */ /* 0x000fe40000010e23 */
[----:B------:R-:W-:-:S02]  /*5a390*/  LOP3.LUT R35, RZ, R52, RZ, 0x33, !PT ;  /* 0x00000034ff237212 */ /* 0x000fc400078e33ff */
[----:B------:R-:W-:Y:S01]  /*5a3a0*/  SHF.L.W.U32.HI R19, R19, 0x1, R19 ;  /* 0x0000000113137819 */ /* 0x000fe20000010e13 */
[----:B------:R-:W-:Y:S01]  /*5a3b0*/  IMAD.SHL.U32 R54, R34, 0x8, RZ ;  /* 0x0000000822367824 */ /* 0x000fe200078e00ff */
[----:B------:R-:W-:Y:S02]  /*5a3c0*/  SHF.L.W.U32.HI R45, R45, 0x3, R45 ;  /* 0x000000032d2d7819 */ /* 0x000fe40000010e2d */
[----:B------:R-:W-:Y:S02]  /*5a3d0*/  LOP3.LUT R52, R55, R40, R42, 0x96, !PT ;  /* 0x0000002837347212 */ /* 0x000fe400078e962a */
[----:B------:R-:W-:Y:S01]  /*5a3e0*/  SHF.L.W.U32.HI R40, R35, 0x7, R35 ;  /* 0x0000000723287819 */ /* 0x000fe20000010e23 */
[----:B------:R-:W-:Y:S01]  /*5a3f0*/  IMAD.SHL.U32 R35, R19, 0x80, RZ ;  /* 0x0000008013237824 */ /* 0x000fe200078e00ff */
[----:B------:R-:W-:Y:S02]  /*5a400*/  SHF.L.W.U32.HI R42, R5, 0xd, R5 ;  /* 0x0000000d052a7819 */ /* 0x000fe40000010e05 */
        /* <DEDUP_REMOVED lines=9> */
[----:B------:R-:W-:Y:S02]  /*5a4a0*/  SHF.L.W.U32.HI R13, R41, 0x7, R41 ;  /* 0x00000007290d7819 */ /* 0x000fe40000010e29 */
[----:B------:R-:W-:Y:S02]  /*5a4b0*/  LOP3.LUT R41, RZ, R24, RZ, 0x33, !PT ;  /* 0x00000018ff297212 */ /* 0x000fe400078e33ff */
[----:B------:R-:W-:Y:S02]  /*5a4c0*/  LOP3.LUT R49, R58, R50, R49, 0x96, !PT ;  /* 0x000000323a317212 */ /* 0x000fe400078e9631 */
[----:B------:R-:W-:Y:S02]  /*5a4d0*/  LOP3.LUT R24, R13, R32, R45, 0x96, !PT ;  /* 0x000000200d187212 */ /* 0x000fe400078e962d */
[----:B------:R-:W-:Y:S02]  /*5a4e0*/  LOP3.LUT R45, R55, R48, R12, 0x96, !PT ;  /* 0x00000030372d7212 */ /* 0x000fe400078e960c */
[----:B------:R-:W-:-:S02]  /*5a4f0*/  LOP3.LUT R7, R54, R42, R7, 0x96, !PT ;  /* 0x0000002a36077212 */ /* 0x000fc400078e9607 */
[----:B------:R-:W-:Y:S02]  /*5a500*/  SHF.L.W.U32.HI R49, R49, 0x1, R49 ;  /* 0x0000000131317819 */ /* 0x000fe40000010e31 */
[----:B------:R-:W-:Y:S02]  /*5a510*/  LOP3.LUT R46, R31, R39, R56, 0x96, !PT ;  /* 0x000000271f2e7212 */ /* 0x000fe400078e9638 */
[----:B------:R-:W-:Y:S02]  /*5a520*/  SHF.L.W.U32.HI R12, R41, 0x7, R41 ;  /* 0x00000007290c7819 */ /* 0x000fe40000010e29 */
[----:B------:R-:W-:Y:S02]  /*5a530*/  LOP3.LUT R52, RZ, R52, RZ, 0x33, !PT ;  /* 0x00000034ff347212 */ /* 0x000fe400078e33ff */
        /* <DEDUP_REMOVED lines=8> */
[----:B------:R-:W-:Y:S01]  /*5a5c0*/  SHF.L.W.U32.HI R34, R34, 0x5, R34 ;  /* 0x0000000522227819 */ /* 0x000fe20000010e22 */
[----:B------:R-:W-:Y:S01]  /*5a5d0*/  IMAD.SHL.U32 R7, R45, 0x80, RZ ;  /* 0x000000802d077824 */ /* 0x000fe200078e00ff */
[----:B------:R-:W-:Y:S01]  /*5a5e0*/  SHF.L.W.U32.HI R50, R50, 0x5, R50 ;  /* 0x0000000532327819 */ /* 0x000fe20000010e32 */
[----:B------:R-:W-:Y:S01]  /*5a5f0*/  IMAD.SHL.U32 R32, R46, 0x80, RZ ;  /* 0x000000802e207824 */ /* 0x000fe200078e00ff */
[----:B------:R-:W-:-:S02]  /*5a600*/  LOP3.LUT R39, R12, R46, R39, 0x96, !PT ;  /* 0x0000002e0c277212 */ /* 0x000fc400078e9627 */
[----:B------:R-:W-:Y:S02]  /*5a610*/  SHF.L.W.U32.HI R5, R5, 0x7, R5 ;  /* 0x0000000705057819 */ /* 0x000fe40000010e05 */
[----:B------:R-:W-:Y:S02]  /*5a620*/  SHF.L.W.U32.HI R57, R34, 0xd, R34 ;  /* 0x0000000d22397819 */ /* 0x000fe40000010e22 */
[C---:B------:R-:W-:Y:S02]  /*5a630*/  LOP3.LUT R52, R56.reuse, R52, R55, 0x96, !PT ;  /* 0x0000003438347212 */ /* 0x040fe400078e9637 */
[----:B------:R-:W-:Y:S02]  /*5a640*/  LOP3.LUT R48, R56, R41, R48, 0x96, !PT ;  /* 0x0000002938307212 */ /* 0x000fe400078e9630 */
[----:B------:R-:W-:Y:S02]  /*5a650*/  SHF.L.W.U32.HI R55, R43, 0xd, R43 ;  /* 0x0000000d2b377819 */ /* 0x000fe40000010e2b */
[----:B------:R-:W-:-:S02]  /*5a660*/  SHF.L.W.U32.HI R34, R50, 0x3, R50 ;  /* 0x0000000332227819 */ /* 0x000fc40000010e32 */
[----:B------:R-:W-:Y:S02]  /*5a670*/  SHF.L.W.U32.HI R39, R39, 0x5, R39 ;  /* 0x0000000527277819 */ /* 0x000fe40000010e27 */
[----:B------:R-:W-:Y:S01]  /*5a680*/  LOP3.LUT R7, R5, R7, R54, 0x96, !PT ;  /* 0x0000000705077212 */ /* 0x000fe200078e9636 */
[----:B------:R-:W-:Y:S01]  /*5a690*/  IMAD.SHL.U32 R54, R57, 0x8, RZ ;  /* 0x0000000839367824 */ /* 0x000fe200078e00ff */
[----:B------:R-:W-:Y:S02]  /*5a6a0*/  LOP3.LUT R32, R12, R32, R31, 0x96, !PT ;  /* 0x000000200c207212 */ /* 0x000fe400078e961f */
[----:B------:R-:W-:Y:S02]  /*5a6b0*/  SHF.L.W.U32.HI R43, R48, 0x5, R48 ;  /* 0x00000005302b7819 */ /* 0x000fe40000010e30 */
[----:B------:R-:W-:Y:S02]  /*5a6c0*/  LOP3.LUT R31, R5, R45, R42, 0x96, !PT ;  /* 0x0000002d051f7212 */ /* 0x000fe400078e962a */
        /* <DEDUP_REMOVED lines=8> */
[----:B------:R-:W-:Y:S02]  /*5a750*/  LOP3.LUT R59, R40, R19, R59, 0x96, !PT ;  /* 0x00000013283b7212 */ /* 0x000fe400078e963b */
[----:B------:R-:W-:-:S02]  /*5a760*/  LOP3.LUT R51, R53, R0, R51, 0x96, !PT ;  /* 0x0000000035337212 */ /* 0x000fc400078e9633 */
[----:B------:R-:W-:Y:S02]  /*5a770*/  SHF.L.W.U32.HI R45, R40, 0x3, R40 ;  /* 0x00000003282d7819 */ /* 0x000fe40000010e28 */
[----:B------:R-:W-:Y:S01]  /*5a780*/  SHF.L.W.U32.HI R7, R7, 0x16, R7 ;  /* 0x0000001607077819 */ /* 0x000fe20000010e07 */
[----:B------:R-:W-:Y:S01]  /*5a790*/  IMAD.SHL.U32 R39, R43, 0x80, RZ ;  /* 0x000000802b277824 */ /* 0x000fe200078e00ff */
[----:B------:R-:W-:Y:S02]  /*5a7a0*/  SHF.L.W.U32.HI R53, R53, 0xd, R53 ;  /* 0x0000000d35357819 */ /* 0x000fe40000010e35 */
[----:B------:R-:W-:Y:S02]  /*5a7b0*/  LOP3.LUT R40, R42, R55, R46, 0x96, !PT ;  /* 0x000000372a287212 */ /* 0x000fe400078e962e */
[----:B------:R-:W-:Y:S02]  /*5a7c0*/  SHF.L.W.U32.HI R46, R33, 0xd, R33 ;  /* 0x0000000d212e7819 */ /* 0x000fe40000010e21 */
[----:B------:R-:W-:-:S02]  /*5a7d0*/  SHF.L.W.U32.HI R54, R54, 0x7, R54 ;  /* 0x0000000736367819 */ /* 0x000fc40000010e36 */
[----:B------:R-:W-:Y:S02]  /*5a7e0*/  SHF.L.W.U32.HI R35, R35, 0x16, R35 ;  /* 0x0000001623237819 */ /* 0x000fe40000010e23 */
[----:B------:R-:W-:Y:S02]  /*5a7f0*/  SHF.L.W.U32.HI R7, R7, 0x3, R7 ;  /* 0x0000000307077819 */ /* 0x000fe40000010e07 */
[----:B------:R-:W-:Y:S01]  /*5a800*/  LOP3.LUT R36, R37, R36, R58, 0x96, !PT ;  /* 0x0000002425247212 */ /* 0x000fe200078e963a */
[----:B------:R-:W-:Y:S01]  /*5a810*/  IMAD.SHL.U32 R58, R53, 0x8, RZ ;  /* 0x00000008353a7824 */ /* 0x000fe200078e00ff */
[----:B------:R-:W-:Y:S01]  /*5a820*/  LOP3.LUT R56, R45, R53, R56, 0x96, !PT ;  /* 0x000000352d387212 */ /* 0x000fe200078e9638 */
[----:B------:R-:W-:Y:S01]  /*5a830*/  IMAD.SHL.U32 R33, R46, 0x8, RZ ;  /* 0x000000082e217824 */ /* 0x000fe200078e00ff */
[----:B------:R-:W-:Y:S02]  /*5a840*/  LOP3.LUT R34, R54, R39, R34, 0x96, !PT ;  /* 0x0000002736227212 */ /* 0x000fe400078e9622 */
[----:B------:R-:W-:-:S02]  /*5a850*/  SHF.L.W.U32.HI R44, R44, 0x16, R44 ;  /* 0x000000162c2c7819 */ /* 0x000fc40000010e2c */
[----:B------:R-:W-:Y:S02]  /*5a860*/  LOP3.LUT R39, R7, R46, R35, 0x96, !PT ;  /* 0x0000002e07277212 */ /* 0x000fe400078e9623 */
[----:B------:R-:W-:Y:S02]  /*5a870*/  SHF.L.W.U32.HI R35, R56, 0x1, R56 ;  /* 0x0000000138237819 */ /* 0x000fe40000010e38 */
[----:B------:R-:W-:Y:S02]  /*5a880*/  LOP3.LUT R58, R45, R58, R38, 0x96, !PT ;  /* 0x0000003a2d3a7212 */ /* 0x000fe400078e9626 */
[----:B------:R-:W-:Y:S02]  /*5a890*/  SHF.L.W.U32.HI R40, R40, 0x1, R40 ;  /* 0x0000000128287819 */ /* 0x000fe40000010e28 */
[----:B------:R-:W-:Y:S02]  /*5a8a0*/  LOP3.LUT R33, R7, R33, R44, 0x96, !PT ;  /* 0x0000002107217212 */ /* 0x000fe400078e962c */
[----:B------:R-:W-:Y:S01]  /*5a8b0*/  SHF.L.W.U32.HI R39, R39, 0x1, R39 ;  /* 0x0000000127277819 */ /* 0x000fe20000010e27 */
[----:B------:R-:W-:Y:S01]  /*5a8c0*/  IMAD.SHL.U32 R44, R35, 0x80, RZ ;  /* 0x00000080232c7824 */ /* 0x000fe200078e00ff */
[----:B------:R-:W-:-:S02]  /*5a8d0*/  LOP3.LUT R47, R38, R4, R47, 0x96, !PT ;  /* 0x00000004262f7212 */ /* 0x000fc400078e962f */
[----:B------:R-:W-:Y:S02]  /*5a8e0*/  SHF.L.W.U32.HI R58, R58, 0x7, R58 ;  /* 0x000000073a3a7819 */ /* 0x000fe40000010e3a */
[----:B------:R-:W-:Y:S01]  /*5a8f0*/  SHF.L.W.U32.HI R38, R49, 0x7, R49 ;  /* 0x0000000731267819 */ /* 0x000fe20000010e31 */
[----:B------:R-:W-:Y:S01]  /*5a900*/  IMAD.SHL.U32 R49, R40, 0x80, RZ ;  /* 0x0000008028317824 */ /* 0x000fe200078e00ff */
[----:B------:R-:W-:Y:S01]  /*5a910*/  SHF.L.W.U32.HI R48, R33, 0x7, R33 ;  /* 0x0000000721307819 */ /* 0x000fe20000010e21 */
[----:B------:R-:W-:Y:S01]  /*5a920*/  IMAD.SHL.U32 R33, R39, 0x80, RZ ;  /* 0x0000008027217824 */ /* 0x000fe200078e00ff */
[----:B------:R-:W-:Y:S02]  /*5a930*/  LOP3.LUT R45, R58, R44, R45, 0x96, !PT ;  /* 0x0000002c3a2d7212 */ /* 0x000fe400078e962d */
[----:B------:R-:W-:Y:S02]  /*5a940*/  LOP3.LUT R42, R38, R49, R42, 0x96, !PT ;  /* 0x00000031262a7212 */ /* 0x000fe400078e962a */
[----:B------:R-:W-:-:S02]  /*5a950*/  LOP3.LUT R33, R48, R33, R7, 0x96, !PT ;  /* 0x0000002130217212 */ /* 0x000fc400078e9607 */
[----:B------:R-:W-:Y:S02]  /*5a960*/  SHF.L.W.U32.HI R7, R47, 0x5, R47 ;  /* 0x000000052f077819 */ /* 0x000fe40000010e2f */
[----:B------:R-:W-:Y:S02]  /*5a970*/  SHF.L.W.U32.HI R44, R32, 0x16, R32 ;  /* 0x00000016202c7819 */ /* 0x000fe40000010e20 */
[----:B------:R-:W-:Y:S02]  /*5a980*/  SHF.L.W.U32.HI R45, R45, 0x16, R45 ;  /* 0x000000162d2d7819 */ /* 0x000fe40000010e2d */
[----:B--2---:R-:W-:Y:S02]  /*5a990*/  LOP3.LUT R32, R12, UR33, RZ, 0x3c, !PT ;  /* 0x000000210c207c12 */ /* 0x004fe4000f8e3cff */
[----:B------:R-:W-:Y:S02]  /*5a9a0*/  SHF.L.W.U32.HI R42, R42, 0x16, R42 ;  /* 0x000000162a2a7819 */ /* 0x000fe40000010e2a */
[----:B-1----:R-:W-:-:S02]  /*5a9b0*/  LOP3.LUT R7, R7, UR4, RZ, 0x3c, !PT ;  /* 0x0000000407077c12 */ /* 0x002fc4000f8e3cff */
[----:B---3--:R-:W-:Y:S02]  /*5a9c0*/  LOP3.LUT R12, R44, UR24, RZ, 0x3c, !PT ;  /* 0x000000182c0c7c12 */ /* 0x008fe4000f8e3cff */
[----:B------:R-:W-:Y:S02]  /*5a9d0*/  LOP3.LUT R45, R45, UR32, RZ, 0x3c, !PT ;  /* 0x000000202d2d7c12 */ /* 0x000fe4000f8e3cff */
[----:B------:R-:W-:Y:S02]  /*5a9e0*/  SHF.L.W.U32.HI R61, R34, 0x16, R34 ;  /* 0x00000016223d7819 */ /* 0x000fe40000010e22 */
[----:B------:R-:W-:Y:S02]  /*5a9f0*/  SHF.L.W.U32.HI R34, R33, 0x16, R33 ;  /* 0x0000001621227819 */ /* 0x000fe40000010e21 */
[----:B----4-:R-:W-:Y:S02]  /*5aa00*/  LOP3.LUT R42, R42, UR12, RZ, 0x3c, !PT ;  /* 0x0000000c2a2a7c12 */ /* 0x010fe4000f8e3cff */
[----:B------:R-:W-:-:S02]  /*5aa10*/  LOP3.LUT R33, R45, R12, R7, 0x78, !PT ;  /* 0x0000000c2d217212 */ /* 0x000fc400078e7807 */
[----:B------:R-:W-:Y:S02]  /*5aa20*/  LOP3.LUT R61, R61, UR5, RZ, 0x3c, !PT ;  /* 0x000000053d3d7c12 */ /* 0x000fe4000f8e3cff */
[----:B------:R-:W-:Y:S02]  /*5aa30*/  LOP3.LUT R34, R34, UR25, RZ, 0x3c, !PT ;  /* 0x0000001922227c12 */ /* 0x000fe4000f8e3cff */
[----:B------:R-:W-:Y:S02]  /*5aa40*/  LOP3.LUT R44, R42, R45, R7, 0x1e, !PT ;  /* 0x0000002d2a2c7212 */ /* 0x000fe400078e1e07 */
[----:B------:R-:W-:Y:S02]  /*5aa50*/  LOP3.LUT R42, R33, R12, R42, 0x96, !PT ;  /* 0x0000000c212a7212 */ /* 0x000fe400078e962a */
[----:B------:R-:W-:Y:S02]  /*5aa60*/  LOP3.LUT R45, R4, UR13, RZ, 0x3c, !PT ;  /* 0x0000000d042d7c12 */ /* 0x000fe4000f8e3cff */
[----:B------:R-:W-:-:S02]  /*5aa70*/  LOP3.LUT R12, R32, R34, R61, 0x78, !PT ;  /* 0x00000022200c7212 */ /* 0x000fc400078e783d */
[----:B------:R-:W-:Y:S02]  /*5aa80*/  LOP3.LUT R49, R45, R32, R61, 0x1e, !PT ;  /* 0x000000202d317212 */ /* 0x000fe400078e1e3d */
[----:B------:R-:W-:Y:S02]  /*5aa90*/  LOP3.LUT R4, R44, R42, R7, 0xf6, !PT ;  /* 0x0000002a2c047212 */ /* 0x000fe400078ef607 */
[----:B------:R-:W-:Y:S02]  /*5aaa0*/  LOP3.LUT R45, R12, R34, R45, 0x96, !PT ;  /* 0x000000220c2d7212 */ /* 0x000fe400078e962d */
[----:B------:R-:W-:Y:S02]  /*5aab0*/  LOP3.LUT R32, R42, R7, RZ, 0x3c, !PT ;  /* 0x000000072a207212 */ /* 0x000fe400078e3cff */
[----:B------:R-:W-:Y:S02]  /*5aac0*/  LOP3.LUT R7, R4, R33, RZ, 0x3c, !PT ;  /* 0x0000002104077212 */ /* 0x000fe400078e3cff */
[----:B------:R-:W-:-:S02]  /*5aad0*/  LOP3.LUT R4, R45, R61, RZ, 0x3c, !PT ;  /* 0x0000003d2d047212 */ /* 0x000fc400078e3cff */
[CCC-:B------:R-:W-:Y:S02]  /*5aae0*/  LOP3.LUT R34, R44.reuse, R32.reuse, R33.reuse, 0x6c, !PT ;  /* 0x000000202c227212 */ /* 0x1c0fe400078e6c21 */
[----:B------:R-:W-:Y:S02]  /*5aaf0*/  LOP3.LUT R32, R44, R32, R33, 0x9c, !PT ;  /* 0x000000202c207212 */ /* 0x000fe400078e9c21 */
[C---:B------:R-:W-:Y:S02]  /*5ab00*/  LOP3.LUT R61, R49.reuse, R45, R61, 0xf6, !PT ;  /* 0x0000002d313d7212 */ /* 0x040fe400078ef63d */
[-CC-:B------:R-:W-:Y:S02]  /*5ab10*/  LOP3.LUT R33, R49, R4.reuse, R12.reuse, 0x6c, !PT ;  /* 0x0000000431217212 */ /* 0x180fe400078e6c0c */
[----:B------:R-:W-:Y:S02]  /*5ab20*/  SHF.L.W.U32.HI R51, R51, 0x5, R51 ;  /* 0x0000000533337819 */ /* 0x000fe40000010e33 */
[----:B------:R-:W-:-:S02]  /*5ab30*/  LOP3.LUT R49, R49, R4, R12, 0x9c, !PT ;  /* 0x0000000431317212 */ /* 0x000fc400078e9c0c */
[----:B------:R-:W-:Y:S02]  /*5ab40*/  LOP3.LUT R50, R5, UR34, RZ, 0x3c, !PT ;  /* 0x0000002205327c12 */ /* 0x000fe4000f8e3cff */
[----:B------:R-:W1:Y:S01]  /*5ab50*/  LDC.64 R4, c[0x3][RZ] ;  /* 0x00c00000ff047b82 */ /* 0x000e620000000a00 */
[C---:B------:R-:W-:Y:S02]  /*5ab60*/  LOP3.LUT R47, R48.reuse, R39, R46, 0x96, !PT ;  /* 0x00000027302f7212 */ /* 0x040fe400078e962e */
[----:B------:R-:W-:Y:S02]  /*5ab70*/  LOP3.LUT R51, R51, UR6, RZ, 0x3c, !PT ;  /* 0x0000000633337c12 */ /* 0x000fe4000f8e3cff */
[----:B------:R-:W-:Y:S02]  /*5ab80*/  LOP3.LUT R46, R48, UR26, RZ, 0x3c, !PT ;  /* 0x0000001a302e7c12 */ /* 0x000fe4000f8e3cff */
[C---:B------:R-:W-:Y:S02]  /*5ab90*/  LOP3.LUT R44, R38.reuse, R40, R55, 0x96, !PT ;  /* 0x00000028262c7212 */ /* 0x040fe400078e9637 */
[----:B------:R-:W-:-:S02]  /*5aba0*/  LOP3.LUT R38, R38, UR14, RZ, 0x3c, !PT ;  /* 0x0000000e26267c12 */ /* 0x000fc4000f8e3cff */
[----:B------:R-:W-:-:S04]  /*5abb0*/  LOP3.LUT R55, R50, R46, R51, 0x78, !PT ;  /* 0x0000002e32377212 */ /* 0x000fc800078e7833 */
[----:B------:R-:W-:Y:S02]  /*5abc0*/  LOP3.LUT R46, R55, R46, R38, 0x96, !PT ;  /* 0x0000002e372e7212 */ /* 0x000fe400078e9626 */
[----:B------:R-:W-:Y:S02]  /*5abd0*/  LOP3.LUT R50, R38, R50, R51, 0x1e, !PT ;  /* 0x0000003226327212 */ /* 0x000fe400078e1e33 */
[----:B------:R-:W-:Y:S02]  /*5abe0*/  LOP3.LUT R38, R46, R51, RZ, 0x3c, !PT ;  /* 0x000000332e267212 */ /* 0x000fe400078e3cff */
[----:B------:R-:W-:Y:S02]  /*5abf0*/  LOP3.LUT R48, R61, R12, RZ, 0x3c, !PT ;  /* 0x0000000c3d307212 */ /* 0x000fe400078e3cff */
[----:B------:R-:W-:Y:S02]  /*5ac00*/  LOP3.LUT R53, R58, R35, R53, 0x96, !PT ;  /* 0x000000233a357212 */ /* 0x000fe400078e9635 */
[----:B------:R-:W-:-:S02]  /*5ac10*/  LOP3.LUT R56, R50, R46, R51, 0xf6, !PT ;  /* 0x0000002e32387212 */ /* 0x000fc400078ef633 */
[CCC-:B------:R-:W-:Y:S02]  /*5ac20*/  LOP3.LUT R12, R50.reuse, R38.reuse, R55.reuse, 0x6c, !PT ;  /* 0x00000026320c7212 */ /* 0x1c0fe400078e6c37 */
[----:B------:R-:W-:Y:S02]  /*5ac30*/  LOP3.LUT R50, R50, R38, R55, 0x9c, !PT ;  /* 0x0000002632327212 */ /* 0x000fe400078e9c37 */
[----:B------:R-:W-:Y:S02]  /*5ac40*/  SHF.L.W.U32.HI R38, R59, 0x5, R59 ;  /* 0x000000053b267819 */ /* 0x000fe40000010e3b */
[----:B------:R-:W-:Y:S02]  /*5ac50*/  SHF.L.W.U32.HI R52, R52, 0x16, R52 ;  /* 0x0000001634347819 */ /* 0x000fe40000010e34 */
[----:B------:R-:W-:Y:S02]  /*5ac60*/  SHF.L.W.U32.HI R53, R53, 0x5, R53 ;  /* 0x0000000535357819 */ /* 0x000fe40000010e35 */
[----:B------:R-:W-:-:S02]  /*5ac70*/  SHF.L.W.U32.HI R44, R44, 0x5, R44 ;  /* 0x000000052c2c7819 */ /* 0x000fc40000010e2c */
[----:B------:R-:W-:Y:S02]  /*5ac80*/  LOP3.LUT R57, R54, R43, R57, 0x96, !PT ;  /* 0x0000002b36397212 */ /* 0x000fe400078e9639 */
[----:B-1----:R-:W-:Y:S02]  /*5ac90*/  LOP3.LUT R5, R38, 0x3, R5, 0x96, !PT ;  /* 0x0000000326057812 */ /* 0x002fe400078e9605 */
[----:B0-----:R-:W-:Y:S02]  /*5aca0*/  LOP3.LUT R52, R52, UR21, RZ, 0x3c, !PT ;  /* 0x0000001534347c12 */ /* 0x001fe4000f8e3cff */
[----:B-----5:R-:W-:Y:S02]  /*5acb0*/  LOP3.LUT R53, R53, UR29, RZ, 0x3c, !PT ;  /* 0x0000001d35357c12 */ /* 0x020fe4000f8e3cff */
[----:B------:R-:W-:Y:S02]  /*5acc0*/  LOP3.LUT R38, R44, UR9, RZ, 0x3c, !PT ;  /* 0x000000092c267c12 */ /* 0x000fe4000f8e3cff */
[----:B------:R-:W-:-:S02]  /*5acd0*/  SHF.L.W.U32.HI R57, R57, 0x5, R57 ;  /* 0x0000000539397819 */ /* 0x000fc40000010e39 */
[----:B------:R-:W-:Y:S02]  /*5ace0*/  SHF.L.W.U32.HI R47, R47, 0x5, R47 ;  /* 0x000000052f2f7819 */ /* 0x000fe40000010e2f */
[--C-:B------:R-:W-:Y:S02]  /*5acf0*/  LOP3.LUT R51, R53, R52, R5.reuse, 0x78, !PT ;  /* 0x0000003435337212 */ /* 0x100fe400078e7805 */
[----:B------:R-:W-:Y:S02]  /*5ad00*/  LOP3.LUT R44, R38, R53, R5, 0x1e, !PT ;  /* 0x00000035262c7212 */ /* 0x000fe400078e1e05 */
[----:B------:R-:W-:Y:S02]  /*5ad10*/  LOP3.LUT R4, R57, R4, RZ, 0x3c, !PT ;  /* 0x0000000439047212 */ /* 0x000fe400078e3cff */
        /* <DEDUP_REMOVED lines=13> */
[----:B------:R-:W-:-:S02]  /*5adf0*/  LOP3.LUT R41, R60, R51, RZ, 0x3c, !PT ;  /* 0x000000333c297212 */ /* 0x000fc400078e3cff */
        /* <DEDUP_REMOVED lines=19> */
[C---:B------:R-:W-:Y:S02]  /*5af30*/  LOP3.LUT R61, R59.reuse, R0, R57, 0xf6, !PT ;  /* 0x000000003b3d7212 */ /* 0x040fe400078ef639 */
[CCC-:B------:R-:W-:Y:S02]  /*5af40*/  LOP3.LUT R54, R59.reuse, R56.reuse, R36.reuse, 0x6c, !PT ;  /* 0x000000383b367212 */ /* 0x1c0fe400078e6c24 */
[----:B------:R-:W-:-:S02]  /*5af50*/  LOP3.LUT R57, R59, R56, R36, 0x9c, !PT ;  /* 0x000000383b397212 */ /* 0x000fc400078e9c24 */
[----:B------:R-:W-:Y:S02]  /*5af60*/  SHF.L.W.U32.HI R56, R31, 0x5, R31 ;  /* 0x000000051f387819 */ /* 0x000fe40000010e1f */
[----:B0-----:R-:W-:Y:S02]  /*5af70*/  LOP3.LUT R4, R43, R4, RZ, 0x3c, !PT ;  /* 0x000000042b047212 */ /* 0x001fe400078e3cff */
[----:B------:R-:W-:Y:S02]  /*5af80*/  LOP3.LUT R24, R24, UR22, RZ, 0x3c, !PT ;  /* 0x0000001618187c12 */ /* 0x000fe4000f8e3cff */
[----:B------:R-:W-:Y:S02]  /*5af90*/  LOP3.LUT R35, R35, UR30, RZ, 0x3c, !PT ;  /* 0x0000001e23237c12 */ /* 0x000fe4000f8e3cff */
[----:B------:R-:W-:Y:S02]  /*5afa0*/  LOP3.LUT R56, R56, R5, RZ, 0x3c, !PT ;  /* 0x0000000538387212 */ /* 0x000fe400078e3cff */
[----:B------:R-:W-:-:S02]  /*5afb0*/  LOP3.LUT R19, R19, UR10, RZ, 0x3c, !PT ;  /* 0x0000000a13137c12 */ /* 0x000fc4000f8e3cff */
[-CC-:B------:R-:W-:Y:S02]  /*5afc0*/  LOP3.LUT R5, R35, R24.reuse, R4.reuse, 0x78, !PT ;  /* 0x0000001823057212 */ /* 0x180fe400078e7804 */
        /* <DEDUP_REMOVED lines=11> */
[C---:B------:R-:W-:Y:S02]  /*5b080*/  LOP3.LUT R40, R58.reuse, R19, R4, 0xf6, !PT ;  /* 0x000000133a287212 */ /* 0x040fe400078ef604 */
[----:B------:R-:W-:Y:S02]  /*5b090*/  LOP3.LUT R13, R59, R39, R13, 0x96, !PT ;  /* 0x000000273b0d7212 */ /* 0x000fe400078e960d */
[CCC-:B------:R-:W-:Y:S02]  /*5b0a0*/  LOP3.LUT R24, R58.reuse, R43.reuse, R5.reuse, 0x6c, !PT ;  /* 0x0000002b3a187212 */ /* 0x1c0fe400078e6c05 */
[----:B------:R-:W-:-:S02]  /*5b0b0*/  LOP3.LUT R43, R58, R43, R5, 0x9c, !PT ;  /* 0x0000002b3a2b7212 */ /* 0x000fc400078e9c05 */
[----:B------:R-:W-:Y:S02]  /*5b0c0*/  LOP3.LUT R40, R40, R5, RZ, 0x3c, !PT ;  /* 0x0000000528287212 */ /* 0x000fe400078e3cff */
[----:B------:R-:W-:Y:S02]  /*5b0d0*/  LOP3.LUT R4, R13, R56, RZ, 0x3c, !PT ;  /* 0x000000380d047212 */ /* 0x000fe400078e3cff */
[----:B------:R-:W-:Y:S02]  /*5b0e0*/  SHF.L.W.U32.HI R5, R42, 0xd, R42 ;  /* 0x0000000d2a057819 */ /* 0x000fe40000010e2a */
[----:B------:R-:W-:Y:S02]  /*5b0f0*/  LOP3.LUT R50, R50, R55, RZ, 0x3c, !PT ;  /* 0x0000003732327212 */ /* 0x000fe400078e3cff */
[C---:B------:R-:W-:Y:S02]  /*5b100*/  LOP3.LUT R31, R60.reuse, R13, R56, 0xf6, !PT ;  /* 0x0000000d3c1f7212 */ /* 0x040fe400078ef638 */
[----:B------:R-:W-:-:S02]  /*5b110*/  LOP3.LUT R58, R60, R4, R59, 0x6c, !PT ;  /* 0x000000043c3a7212 */ /* 0x000fc400078e6c3b */
[----:B------:R-:W-:Y:S01]  /*5b120*/  LOP3.LUT R56, R60, R4, R59, 0x9c, !PT ;  /* 0x000000043c387212 */ /* 0x000fe200078e9c3b */
[----:B------:R-:W-:Y:S01]  /*5b130*/  IMAD.SHL.U32 R4, R5, 0x8, RZ ;  /* 0x0000000805047824 */ /* 0x000fe200078e00ff */
[----:B------:R-:W-:-:S04]  /*5b140*/  SHF.L.W.U32.HI R35, R50, 0x3, R50 ;  /* 0x0000000332237819 */ /* 0x000fc80000010e32 */
[C---:B------:R-:W-:Y:S02]  /*5b150*/  LOP3.LUT R54, R35.reuse, R54, R4, 0x96, !PT ;  /* 0x0000003623367212 */ /* 0x040fe400078e9604 */
[----:B------:R-:W-:Y:S02]  /*5b160*/  LOP3.LUT R4, R35, R5, R48, 0x96, !PT ;  /* 0x0000000523047212 */ /* 0x000fe400078e9630 */
[----:B------:R-:W-:Y:S02]  /*5b170*/  LOP3.LUT R54, RZ, R54, RZ, 0x33, !PT ;  /* 0x00000036ff367212 */ /* 0x000fe400078e33ff */
[----:B------:R-:W-:Y:S02]  /*5b180*/  SHF.L.W.U32.HI R4, R4, 0x1, R4 ;  /* 0x0000000104047819 */ /* 0x000fe40000010e04 */
[----:B------:R-:W-:Y:S02]  /*5b190*/  LOP3.LUT R36, R61, R36, RZ, 0x3c, !PT ;  /* 0x000000243d247212 */ /* 0x000fe400078e3cff */
[----:B------:R-:W-:Y:S01]  /*5b1a0*/  LOP3.LUT R59, R31, R59, RZ, 0x3c, !PT ;  /* 0x0000003b1f3b7212 */ /* 0x000fe200078e3cff */
[----:B------:R-:W-:Y:S01]  /*5b1b0*/  IMAD.SHL.U32 R31, R4, 0x80, RZ ;  /* 0x00000080041f7824 */ /* 0x000fe200078e00ff */
[----:B------:R-:W-:-:S02]  /*5b1c0*/  LOP3.LUT R49, R49, R48, RZ, 0x3c, !PT ;  /* 0x0000003031317212 */ /* 0x000fc400078e3cff */
[----:B------:R-:W-:Y:S02]  /*5b1d0*/  SHF.L.W.U32.HI R42, R54, 0x7, R54 ;  /* 0x00000007362a7819 */ /* 0x000fe40000010e36 */
[----:B------:R-:W-:Y:S02]  /*5b1e0*/  SHF.L.W.U32.HI R48, R45, 0xd, R45 ;  /* 0x0000000d2d307819 */ /* 0x000fe40000010e2d */
[----:B------:R-:W-:Y:S02]  /*5b1f0*/  LOP3.LUT R57, R57, R36, RZ, 0x3c, !PT ;  /* 0x0000002439397212 */ /* 0x000fe400078e3cff */
[----:B------:R-:W-:Y:S01]  /*5b200*/  LOP3.LUT R45, R42, R31, R35, 0x96, !PT ;  /* 0x0000001f2a2d7212 */ /* 0x000fe200078e9623 */
[----:B------:R-:W-:Y:S01]  /*5b210*/  IMAD.SHL.U32 R31, R48, 0x8, RZ ;  /* 0x00000008301f7824 */ /* 0x000fe200078e00ff */
[----:B------:R-:W-:Y:S02]  /*5b220*/  SHF.L.W.U32.HI R46, R46, 0xd, R46 ;  /* 0x0000000d2e2e7819 */ /* 0x000fe40000010e2e */
[----:B------:R-:W-:-:S02]  /*5b230*/  SHF.L.W.U32.HI R54, R57, 0x3, R57 ;  /* 0x0000000339367819 */ /* 0x000fc40000010e39 */
[----:B------:R-:W-:Y:S01]  /*5b240*/  LOP3.LUT R52, R52, R37, RZ, 0x3c, !PT ;  /* 0x0000002534347212 */ /* 0x000fe200078e3cff */
[----:B------:R-:W-:Y:S01]  /*5b250*/  IMAD.SHL.U32 R35, R46, 0x8, RZ ;  /* 0x000000082e237824 */ /* 0x000fe200078e00ff */
[----:B------:R-:W-:Y:S02]  /*5b260*/  LOP3.LUT R31, R54, R51, R31, 0x96, !PT ;  /* 0x00000033361f7212 */ /* 0x000fe400078e961f */
[----:B------:R-:W-:Y:S02]  /*5b270*/  SHF.L.W.U32.HI R52, R52, 0x3, R52 ;  /* 0x0000000334347819 */ /* 0x000fe40000010e34 */
[----:B------:R-:W-:Y:S02]  /*5b280*/  LOP3.LUT R31, RZ, R31, RZ, 0x33, !PT ;  /* 0x0000001fff1f7212 */ /* 0x000fe400078e33ff */
[C---:B------:R-:W-:Y:S02]  /*5b290*/  LOP3.LUT R53, R52.reuse, R53, R35, 0x96, !PT ;  /* 0x0000003534357212 */ /* 0x040fe400078e9623 */
[----:B------:R-:W-:-:S02]  /*5b2a0*/  LOP3.LUT R36, R52, R46, R36, 0x96, !PT ;  /* 0x0000002e34247212 */ /* 0x000fc400078e9624 */
[----:B------:R-:W-:Y:S02]  /*5b2b0*/  SHF.L.W.U32.HI R39, R31, 0x7, R31 ;  /* 0x000000071f277819 */ /* 0x000fe40000010e1f */
[----:B------:R-:W-:Y:S02]  /*5b2c0*/  LOP3.LUT R53, RZ, R53, RZ, 0x33, !PT ;  /* 0x00000035ff357212 */ /* 0x000fe400078e33ff */
[----:B------:R-:W-:Y:S02]  /*5b2d0*/  SHF.L.W.U32.HI R31, R36, 0x1, R36 ;  /* 0x00000001241f7819 */ /* 0x000fe40000010e24 */
[----:B------:R-:W-:Y:S02]  /*5b2e0*/  SHF.L.W.U32.HI R51, R53, 0x7, R53 ;  /* 0x0000000735337819 */ /* 0x000fe40000010e35 */
[----:B------:R-:W-:Y:S01]  /*5b2f0*/  SHF.L.W.U32.HI R53, R38, 0xd, R38 ;  /* 0x0000000d26357819 */ /* 0x000fe20000010e26 */
[----:B------:R-:W-:Y:S01]  /*5b300*/  IMAD.SHL.U32 R36, R31, 0x80, RZ ;  /* 0x000000801f247824 */ /* 0x000fe200078e00ff */
[----:B------:R-:W-:-:S02]  /*5b310*/  LOP3.LUT R50, R54, R48, R55, 0x96, !PT ;  /* 0x0000003036327212 */ /* 0x000fc400078e9637 */
[----:B------:R-:W-:Y:S01]  /*5b320*/  LOP3.LUT R56, R56, R59, RZ, 0x3c, !PT ;  /* 0x0000003b38387212 */ /* 0x000fe200078e3cff */
[----:B------:R-:W-:Y:S01]  /*5b330*/  IMAD.SHL.U32 R55, R53, 0x8, RZ ;  /* 0x0000000835377824 */ /* 0x000fe200078e00ff */
[----:B------:R-:W-:Y:S02]  /*5b340*/  LOP3.LUT R36, R51, R36, R52, 0x96, !PT ;  /* 0x0000002433247212 */ /* 0x000fe400078e9634 */
[----:B------:R-:W-:Y:S02]  /*5b350*/  SHF.L.W.U32.HI R50, R50, 0x1, R50 ;  /* 0x0000000132327819 */ /* 0x000fe40000010e32 */
[----:B------:R-:W-:Y:S02]  /*5b360*/  SHF.L.W.U32.HI R52, R56, 0x3, R56 ;  /* 0x0000000338347819 */ /* 0x000fe40000010e38 */
[----:B------:R-:W-:Y:S02]  /*5b370*/  SHF.L.W.U32.HI R38, R47, 0xd, R47 ;  /* 0x0000000d2f267819 */ /* 0x000fe40000010e2f */
[----:B------:R-:W-:Y:S01]  /*5b380*/  LOP3.LUT R43, R43, R40, RZ, 0x3c, !PT ;  /* 0x000000282b2b7212 */ /* 0x000fe200078e3cff */
[----:B------:R-:W-:Y:S01]  /*5b390*/  IMAD.SHL.U32 R35, R50, 0x80, RZ ;  /* 0x0000008032237824 */ /* 0x000fe200078e00ff */
[----:B------:R-:W-:Y:S01]  /*5b3a0*/  LOP3.LUT R55, R52, R34, R55, 0x96, !PT ;  /* 0x0000002234377212 */ /* 0x000fe200078e9637 */
[----:B------:R-:W-:Y:S01]  /*5b3b0*/  IMAD.SHL.U32 R47, R38, 0x8, RZ ;  /* 0x00000008262f7824 */ /* 0x000fe200078e00ff */
[----:B------:R-:W-:-:S02]  /*5b3c0*/  SHF.L.W.U32.HI R34, R19, 0xd, R19 ;  /* 0x0000000d13227819 */ /* 0x000fc40000010e13 */
[----:B------:R-:W-:Y:S02]  /*5b3d0*/  SHF.L.W.U32.HI R43, R43, 0x3, R43 ;  /* 0x000000032b2b7819 */ /* 0x000fe40000010e2b */
[----:B------:R-:W-:Y:S02]  /*5b3e0*/  LOP3.LUT R40, R52, R53, R40, 0x96, !PT ;  /* 0x0000003534287212 */ /* 0x000fe400078e9628 */
[----:B------:R-:W-:Y:S01]  /*5b3f0*/  LOP3.LUT R32, R32, R7, RZ, 0x3c, !PT ;  /* 0x0000000720207212 */ /* 0x000fe200078e3cff */
[----:B------:R-:W-:Y:S01]  /*5b400*/  IMAD.SHL.U32 R19, R34, 0x8, RZ ;  /* 0x0000000822137824 */ /* 0x000fe200078e00ff */
[----:B------:R-:W-:Y:S02]  /*5b410*/  LOP3.LUT R35, R39, R35, R54, 0x96, !PT ;  /* 0x0000002327237212 */ /* 0x000fe400078e9636 */
[----:B------:R-:W-:Y:S02]  /*5b420*/  LOP3.LUT R58, R43, R58, R47, 0x96, !PT ;  /* 0x0000003a2b3a7212 */ /* 0x000fe400078e962f */
[----:B------:R-:W-:-:S02]  /*5b430*/  SHF.L.W.U32.HI R40, R40, 0x1, R40 ;  /* 0x0000000128287819 */ /* 0x000fc40000010e28 */
[----:B------:R-:W-:Y:S02]  /*5b440*/  SHF.L.W.U32.HI R54, R32, 0x3, R32 ;  /* 0x0000000320367819 */ /* 0x000fe40000010e20 */
[----:B------:R-:W-:Y:S02]  /*5b450*/  LOP3.LUT R47, R44, R41, RZ, 0x3c, !PT ;  /* 0x000000292c2f7212 */ /* 0x000fe400078e3cff */
[----:B------:R-:W-:Y:S02]  /*5b460*/  SHF.L.W.U32.HI R44, R0, 0xd, R0 ;  /* 0x0000000d002c7819 */ /* 0x000fe40000010e00 */
[----:B------:R-:W-:Y:S01]  /*5b470*/  LOP3.LUT R55, RZ, R55, RZ, 0x33, !PT ;  /* 0x00000037ff377212 */ /* 0x000fe200078e33ff */
[----:B------:R-:W-:Y:S01]  /*5b480*/  IMAD.SHL.U32 R0, R40, 0x80, RZ ;  /* 0x0000008028007824 */ /* 0x000fe200078e00ff */
[----:B------:R-:W-:Y:S02]  /*5b490*/  LOP3.LUT R33, R54, R33, R19, 0x96, !PT ;  /* 0x0000002136217212 */ /* 0x000fe400078e9613 */
[----:B------:R-:W-:Y:S01]  /*5b4a0*/  SHF.L.W.U32.HI R56, R13, 0xd, R13 ;  /* 0x0000000d0d387819 */ /* 0x000fe20000010e0d */
[----:B------:R-:W-:Y:S01]  /*5b4b0*/  IMAD.SHL.U32 R32, R44, 0x8, RZ ;  /* 0x000000082c207824 */ /* 0x000fe200078e00ff */
[----:B------:R-:W-:-:S02]  /*5b4c0*/  SHF.L.W.U32.HI R19, R55, 0x7, R55 ;  /* 0x0000000737137819 */ /* 0x000fc40000010e37 */
[----:B------:R-:W-:Y:S02]  /*5b4d0*/  LOP3.LUT R41, R43, R38, R41, 0x96, !PT ;  /* 0x000000262b297212 */ /* 0x000fe400078e9629 */
[----:B------:R-:W-:Y:S01]  /*5b4e0*/  SHF.L.W.U32.HI R47, R47, 0x3, R47 ;  /* 0x000000032f2f7819 */ /* 0x000fe20000010e2f */
[----:B------:R-:W-:Y:S01]  /*5b4f0*/  IMAD.SHL.U32 R55, R56, 0x8, RZ ;  /* 0x0000000838377824 */ /* 0x000fe200078e00ff */
[----:B------:R-:W-:Y:S02]  /*5b500*/  LOP3.LUT R0, R19, R0, R52, 0x96, !PT ;  /* 0x0000000013007212 */ /* 0x000fe400078e9634 */
[----:B------:R-:W-:Y:S02]  /*5b510*/  SHF.L.W.U32.HI R13, R49, 0x3, R49 ;  /* 0x00000003310d7819 */ /* 0x000fe40000010e31 */
[----:B------:R-:W-:Y:S02]  /*5b520*/  SHF.L.W.U32.HI R52, R41, 0x1, R41 ;  /* 0x0000000129347819 */ /* 0x000fe40000010e29 */
[----:B------:R-:W-:-:S02]  /*5b530*/  LOP3.LUT R32, R47, R24, R32, 0x96, !PT ;  /* 0x000000182f207212 */ /* 0x000fc400078e9620 */
[----:B------:R-:W-:Y:S02]  /*5b540*/  LOP3.LUT R58, RZ, R58, RZ, 0x33, !PT ;  /* 0x0000003aff3a7212 */ /* 0x000fe400078e33ff */
[----:B------:R-:W-:Y:S02]  /*5b550*/  LOP3.LUT R24, R54, R34, R59, 0x96, !PT ;  /* 0x0000002236187212 */ /* 0x000fe400078e963b */
[----:B------:R-:W-:Y:S01]  /*5b560*/  LOP3.LUT R55, R13, R12, R55, 0x96, !PT ;  /* 0x0000000c0d377212 */ /* 0x000fe200078e9637 */
[----:B------:R-:W-:Y:S01]  /*5b570*/  IMAD.SHL.U32 R12, R52, 0x80, RZ ;  /* 0x00000080340c7824 */ /* 0x000fe200078e00ff */
[----:B------:R-:W-:Y:S02]  /*5b580*/  SHF.L.W.U32.HI R41, R58, 0x7, R58 ;  /* 0x000000073a297819 */ /* 0x000fe40000010e3a */
[----:B------:R-:W-:Y:S02]  /*5b590*/  SHF.L.W.U32.HI R24, R24, 0x1, R24 ;  /* 0x0000000118187819 */ /* 0x000fe40000010e18 */
[----:B------:R-:W-:-:S02]  /*5b5a0*/  LOP3.LUT R37, R47, R44, R37, 0x96, !PT ;  /* 0x0000002c2f257212 */ /* 0x000fc400078e9625 */
[----:B------:R-:W-:Y:S02]  /*5b5b0*/  LOP3.LUT R33, RZ, R33, RZ, 0x33, !PT ;  /* 0x00000021ff217212 */ /* 0x000fe400078e33ff */
[----:B------:R-:W-:Y:S02]  /*5b5c0*/  LOP3.LUT R49, RZ, R32, RZ, 0x33, !PT ;  /* 0x00000020ff317212 */ /* 0x000fe400078e33ff */
[----:B------:R-:W-:Y:S01]  /*5b5d0*/  LOP3.LUT R43, R41, R12, R43, 0x96, !PT ;  /* 0x0000000c292b7212 */ /* 0x000fe200078e962b */
[----:B------:R-:W-:Y:S01]  /*5b5e0*/  IMAD.SHL.U32 R12, R24, 0x80, RZ ;  /* 0x00000080180c7824 */ /* 0x000fe200078e00ff */
[----:B------:R-:W-:Y:S02]  /*5b5f0*/  SHF.L.W.U32.HI R32, R37, 0x1, R37 ;  /* 0x0000000125207819 */ /* 0x000fe40000010e25 */
[----:B------:R-:W-:Y:S02]  /*5b600*/  SHF.L.W.U32.HI R33, R33, 0x7, R33 ;  /* 0x0000000721217819 */ /* 0x000fe40000010e21 */
        /* <DEDUP_REMOVED lines=10> */
[----:B------:R-:W-:Y:S02]  /*5b6b0*/  LOP3.LUT R55, R49, R32, R44, 0x96, !PT ;  /* 0x0000002031377212 */ /* 0x000fe400078e962c */
[----:B------:R-:W-:Y:S02]  /*5b6c0*/  SHF.L.W.U32.HI R44, R47, 0x5, R47 ;  /* 0x000000052f2c7819 */ /* 0x000fe40000010e2f */
[----:B------:R-:W-:Y:S02]  /*5b6d0*/  LOP3.LUT R48, R39, R50, R48, 0x96, !PT ;  /* 0x0000003227307212 */ /* 0x000fe400078e9630 */
[----:B------:R-:W-:Y:S02]  /*5b6e0*/  LOP3.LUT R38, R7, R58, R13, 0x96, !PT ;  /* 0x0000003a07267212 */ /* 0x000fe400078e960d */
[----:B------:R-:W-:Y:S02]  /*5b6f0*/  SHF.L.W.U32.HI R13, R52, 0xd, R52 ;  /* 0x0000000d340d7819 */ /* 0x000fe40000010e34 */
[----:B------:R-:W-:-:S02]  /*5b700*/  SHF.L.W.U32.HI R44, R44, 0xd, R44 ;  /* 0x0000000d2c2c7819 */ /* 0x000fc40000010e2c */
[----:B------:R-:W-:Y:S02]  /*5b710*/  LOP3.LUT R56, R7, R54, R56, 0x96, !PT ;  /* 0x0000003607387212 */ /* 0x000fe400078e9638 */
[----:B------:R-:W-:Y:S02]  /*5b720*/  SHF.L.W.U32.HI R48, R48, 0x5, R48 ;  /* 0x0000000530307819 */ /* 0x000fe40000010e30 */
[----:B------:R-:W-:Y:S01]  /*5b730*/  SHF.L.W.U32.HI R54, R54, 0x3, R54 ;  /* 0x0000000336367819 */ /* 0x000fe20000010e36 */
[----:B------:R-:W-:Y:S01]  /*5b740*/  IMAD.SHL.U32 R57, R13, 0x8, RZ ;  /* 0x000000080d397824 */ /* 0x000fe200078e00ff */
[----:B------:R-:W-:Y:S01]  /*5b750*/  LOP3.LUT R34, R33, R24, R34, 0x96, !PT ;  /* 0x0000001821227212 */ /* 0x000fe200078e9622 */
[----:B------:R-:W-:Y:S01]  /*5b760*/  IMAD.SHL.U32 R47, R44, 0x8, RZ ;  /* 0x000000082c2f7824 */ /* 0x000fe200078e00ff */
        /* <DEDUP_REMOVED lines=8> */
[----:B------:R-:W-:Y:S01]  /*5b7f0*/  LOP3.LUT R46, R51, R31, R46, 0x96, !PT ;  /* 0x0000001f332e7212 */ /* 0x000fe200078e962e */
[----:B------:R-:W-:Y:S01]  /*5b800*/  IMAD.SHL.U32 R51, R48, 0x8, RZ ;  /* 0x0000000830337824 */ /* 0x000fe200078e00ff */
[----:B------:R-:W-:Y:S02]  /*5b810*/  LOP3.LUT R47, R19, R40, R53, 0x96, !PT ;  /* 0x00000028132f7212 */ /* 0x000fe400078e9635 */
[----:B------:R-:W-:Y:S02]  /*5b820*/  LOP3.LUT R34, R55, R44, R34, 0x96, !PT ;  /* 0x0000002c37227212 */ /* 0x000fe400078e9622 */
[----:B------:R-:W-:Y:S02]  /*5b830*/  SHF.L.W.U32.HI R19, R19, 0x3, R19 ;  /* 0x0000000313137819 */ /* 0x000fe40000010e13 */
[----:B------:R-:W-:Y:S02]  /*5b840*/  LOP3.LUT R24, R42, R4, R5, 0x96, !PT ;  /* 0x000000042a187212 */ /* 0x000fe400078e9605 */
[----:B------:R-:W-:Y:S01]  /*5b850*/  SHF.L.W.U32.HI R5, R50, 0x7, R50 ;  /* 0x0000000732057819 */ /* 0x000fe20000010e32 */
[----:B------:R-:W-:Y:S01]  /*5b860*/  IMAD.SHL.U32 R50, R52, 0x80, RZ ;  /* 0x0000008034327824 */ /* 0x000fe200078e00ff */
[----:B------:R-:W-:-:S02]  /*5b870*/  SHF.L.W.U32.HI R36, R36, 0x16, R36 ;  /* 0x0000001624247819 */ /* 0x000fc40000010e24 */
[----:B------:R-:W-:Y:S02]  /*5b880*/  SHF.L.W.U32.HI R38, R38, 0x16, R38 ;  /* 0x0000001626267819 */ /* 0x000fe40000010e26 */
[----:B------:R-:W-:Y:S02]  /*5b890*/  SHF.L.W.U32.HI R53, R34, 0x1, R34 ;  /* 0x0000000122357819 */ /* 0x000fe40000010e22 */
[----:B------:R-:W-:Y:S02]  /*5b8a0*/  LOP3.LUT R42, R19, R51, R42, 0x96, !PT ;  /* 0x00000033132a7212 */ /* 0x000fe400078e962a */
[----:B------:R-:W-:Y:S02]  /*5b8b0*/  SHF.L.W.U32.HI R51, R0, 0x16, R0 ;  /* 0x0000001600337819 */ /* 0x000fe40000010e00 */
[----:B------:R-:W-:Y:S02]  /*5b8c0*/  SHF.L.W.U32.HI R36, R36, 0xd, R36 ;  /* 0x0000000d24247819 */ /* 0x000fe40000010e24 */
[----:B------:R-:W-:-:S02]  /*5b8d0*/  SHF.L.W.U32.HI R0, R38, 0x3, R38 ;  /* 0x0000000326007819 */ /* 0x000fc40000010e26 */
[----:B------:R-:W-:Y:S01]  /*5b8e0*/  LOP3.LUT R34, R5, R50, R54, 0x96, !PT ;  /* 0x0000003205227212 */ /* 0x000fe200078e9636 */
[----:B------:R-:W-:Y:S01]  /*5b8f0*/  IMAD.SHL.U32 R50, R53, 0x80, RZ ;  /* 0x0000008035327824 */ /* 0x000fe200078e00ff */
[----:B------:R-:W-:Y:S02]  /*5b900*/  LOP3.LUT R49, R19, R48, R49, 0x96, !PT ;  /* 0x0000003013317212 */ /* 0x000fe400078e9631 */
[----:B------:R-:W-:Y:S02]  /*5b910*/  SHF.L.W.U32.HI R58, R58, 0x7, R58 ;  /* 0x000000073a3a7819 */ /* 0x000fe40000010e3a */
[----:B------:R-:W-:Y:S02]  /*5b920*/  LOP3.LUT R51, R0, R36, R51, 0x96, !PT ;  /* 0x0000002400337212 */ /* 0x000fe400078e9633 */
[----:B------:R-:W-:Y:S02]  /*5b930*/  SHF.L.W.U32.HI R54, R49, 0x1, R49 ;  /* 0x0000000131367819 */ /* 0x000fe40000010e31 */
[----:B------:R-:W-:Y:S01]  /*5b940*/  LOP3.LUT R50, R58, R50, R55, 0x96, !PT ;  /* 0x000000323a327212 */ /* 0x000fe200078e9637 */
[----:B------:R-:W-:Y:S01]  /*5b950*/  IMAD.SHL.U32 R38, R36, 0x8, RZ ;  /* 0x0000000824267824 */ /* 0x000fe200078e00ff */
[----:B------:R-:W-:-:S02]  /*5b960*/  SHF.L.W.U32.HI R55, R51, 0x1, R51 ;  /* 0x0000000133377819 */ /* 0x000fc40000010e33 */
[----:B------:R-:W-:Y:S01]  /*5b970*/  SHF.L.W.U32.HI R51, R42, 0x7, R42 ;  /* 0x000000072a337819 */ /* 0x000fe20000010e2a */
[----:B------:R-:W-:Y:S01]  /*5b980*/  IMAD.SHL.U32 R42, R54, 0x80, RZ ;  /* 0x00000080362a7824 */ /* 0x000fe200078e00ff */
[----:B------:R-:W-:-:S04]  /*5b990*/  SHF.L.W.U32.HI R45, R45, 0x16, R45 ;  /* 0x000000162d2d7819 */ /* 0x000fc80000010e2d */
[----:B------:R-:W-:Y:S02]  /*5b9a0*/  LOP3.LUT R45, R0, R38, R45, 0x96, !PT ;  /* 0x00000026002d7212 */ /* 0x000fe400078e962d */
[----:B------:R-:W-:Y:S01]  /*5b9b0*/  LOP3.LUT R42, R51, R42, R19, 0x96, !PT ;  /* 0x0000002a332a7212 */ /* 0x000fe200078e9613 */
[----:B------:R-:W-:Y:S01]  /*5b9c0*/  IMAD.SHL.U32 R38, R55, 0x80, RZ ;  /* 0x0000008037267824 */ /* 0x000fe200078e00ff */
[----:B------:R-:W-:Y:S02]  /*5b9d0*/  SHF.L.W.U32.HI R45, R45, 0x7, R45 ;  /* 0x000000072d2d7819 */ /* 0x000fe40000010e2d */
[----:B------:R-:W-:Y:S02]  /*5b9e0*/  SHF.L.W.U32.HI R19, R24, 0x5, R24 ;  /* 0x0000000518137819 */ /* 0x000fe40000010e18 */
[----:B------:R-:W-:Y:S02]  /*5b9f0*/  SHF.L.W.U32.HI R12, R12, 0x16, R12 ;  /* 0x000000160c0c7819 */ /* 0x000fe40000010e0c */
[----:B------:R-:W-:-:S02]  /*5ba00*/  SHF.L.W.U32.HI R42, R42, 0x16, R42 ;  /* 0x000000162a2a7819 */ /* 0x000fc40000010e2a */
[----:B------:R-:W-:Y:S02]  /*5ba10*/  LOP3.LUT R0, R45, R38, R0, 0x96, !PT ;  /* 0x000000262d007212 */ /* 0x000fe400078e9600 */
[----:B-1----:R-:W-:Y:S02]  /*5ba20*/  LOP3.LUT R19, R19, UR4, RZ, 0x3c, !PT ;  /* 0x0000000413137c12 */ /* 0x002fe4000f8e3cff */
[----:B---3--:R-:W-:Y:S02]  /*5ba30*/  LOP3.LUT R12, R12, UR24, RZ, 0x3c, !PT ;  /* 0x000000180c0c7c12 */ /* 0x008fe4000f8e3cff */
[----:B------:R-:W-:Y:S02]  /*5ba40*/  SHF.L.W.U32.HI R34, R34, 0x16, R34 ;  /* 0x0000001622227819 */ /* 0x000fe40000010e22 */
[----:B--2---:R-:W-:Y:S02]  /*5ba50*/  LOP3.LUT R42, R42, UR32, RZ, 0x3c, !PT ;  /* 0x000000202a2a7c12 */ /* 0x004fe4000f8e3cff */
[----:B------:R-:W-:-:S02]  /*5ba60*/  SHF.L.W.U32.HI R57, R50, 0x16, R50 ;  /* 0x0000001632397819 */ /* 0x000fc40000010e32 */
[----:B------:R-:W-:Y:S02]  /*5ba70*/  SHF.L.W.U32.HI R24, R0, 0x16, R0 ;  /* 0x0000001600187819 */ /* 0x000fe40000010e00 */
[----:B----4-:R-:W-:Y:S02]  /*5ba80*/  LOP3.LUT R49, R34, UR12, RZ, 0x3c, !PT ;  /* 0x0000000c22317c12 */ /* 0x010fe4000f8e3cff */
[----:B------:R-:W-:Y:S02]  /*5ba90*/  LOP3.LUT R0, R42, R12, R19, 0x78, !PT ;  /* 0x0000000c2a007212 */ /* 0x000fe400078e7813 */
[----:B------:R-:W-:Y:S02]  /*5baa0*/  LOP3.LUT R33, R33, UR33, RZ, 0x3c, !PT ;  /* 0x0000002121217c12 */ /* 0x000fe4000f8e3cff */
[----:B------:R-:W-:Y:S02]  /*5bab0*/  LOP3.LUT R57, R57, UR5, RZ, 0x3c, !PT ;  /* 0x0000000539397c12 */ /* 0x000fe4000f8e3cff */
[----:B------:R-:W-:-:S02]  /*5bac0*/  LOP3.LUT R24, R24, UR25, RZ, 0x3c, !PT ;  /* 0x0000001918187c12 */ /* 0x000fc4000f8e3cff */
[----:B------:R-:W-:Y:S02]  /*5bad0*/  LOP3.LUT R4, R4, UR13, RZ, 0x3c, !PT ;  /* 0x0000000d04047c12 */ /* 0x000fe4000f8e3cff */
[----:B------:R-:W-:Y:S02]  /*5bae0*/  LOP3.LUT R12, R0, R12, R49, 0x96, !PT ;  /* 0x0000000c000c7212 */ /* 0x000fe400078e9631 */
[----:B------:R-:W-:Y:S02]  /*5baf0*/  LOP3.LUT R61, R49, R42, R19, 0x1e, !PT ;  /* 0x0000002a313d7212 */ /* 0x000fe400078e1e13 */
[--C-:B------:R-:W-:Y:S02]  /*5bb00*/  LOP3.LUT R60, R33, R24, R57.reuse, 0x78, !PT ;  /* 0x00000018213c7212 */ /* 0x100fe400078e7839 */
[----:B------:R-:W-:Y:S02]  /*5bb10*/  LOP3.LUT R59, R4, R33, R57, 0x1e, !PT ;  /* 0x00000021043b7212 */ /* 0x000fe400078e1e39 */
[----:B------:R-:W-:-:S02]  /*5bb20*/  LOP3.LUT R33, R12, R19, RZ, 0x3c, !PT ;  /* 0x000000130c217212 */ /* 0x000fc400078e3cff */
[C---:B------:R-:W-:Y:S02]  /*5bb30*/  LOP3.LUT R19, R61.reuse, R12, R19, 0xf6, !PT ;  /* 0x0000000c3d137212 */ /* 0x040fe400078ef613 */
[----:B------:R-:W-:Y:S02]  /*5bb40*/  SHF.L.W.U32.HI R46, R46, 0x5, R46 ;  /* 0x000000052e2e7819 */ /* 0x000fe40000010e2e */
[CCC-:B------:R-:W-:Y:S02]  /*5bb50*/  LOP3.LUT R49, R61.reuse, R33.reuse, R0.reuse, 0x6c, !PT ;  /* 0x000000213d317212 */ /* 0x1c0fe400078e6c00 */
[----:B------:R-:W-:Y:S02]  /*5bb60*/  LOP3.LUT R33, R61, R33, R0, 0x9c, !PT ;  /* 0x000000213d217212 */ /* 0x000fe400078e9c00 */
[----:B------:R-:W-:Y:S02]  /*5bb70*/  LOP3.LUT R0, R19, R0, RZ, 0x3c, !PT ;  /* 0x0000000013007212 */ /* 0x000fe400078e3cff */
[----:B------:R-:W-:-:S02]  /*5bb80*/  LOP3.LUT R50, R45, R55, R36, 0x96, !PT ;  /* 0x000000372d327212 */ /* 0x000fc400078e9624 */
[----:B------:R-:W-:Y:S02]  /*5bb90*/  LOP3.LUT R38, R60, R24, R4, 0x96, !PT ;  /* 0x000000183c267212 */ /* 0x000fe400078e9604 */
[----:B------:R-:W-:Y:S02]  /*5bba0*/  LOP3.LUT R7, R7, UR34, RZ, 0x3c, !PT ;  /* 0x0000002207077c12 */ /* 0x000fe4000f8e3cff */
[----:B------:R-:W-:Y:S02]  /*5bbb0*/  LOP3.LUT R46, R46, UR6, RZ, 0x3c, !PT ;  /* 0x000000062e2e7c12 */ /* 0x000fe4000f8e3cff */
[----:B------:R-:W-:Y:S02]  /*5bbc0*/  LOP3.LUT R42, R5, R52, R13, 0x96, !PT ;  /* 0x00000034052a7212 */ /* 0x000fe400078e960d */
[----:B------:R-:W-:Y:S02]  /*5bbd0*/  LOP3.LUT R19, R45, UR26, RZ, 0x3c, !PT ;  /* 0x0000001a2d137c12 */ /* 0x000fe4000f8e3cff */
[----:B------:R-:W-:-:S02]  /*5bbe0*/  LOP3.LUT R36, R5, UR14, RZ, 0x3c, !PT ;  /* 0x0000000e05247c12 */ /* 0x000fc4000f8e3cff */
[----:B------:R-:W1:Y:S01]  /*5bbf0*/  LDC.64 R4, c[0x3][RZ] ;  /* 0x00c00000ff047b82 */ /* 0x000e620000000a00 */
[----:B------:R-:W-:Y:S02]  /*5bc00*/  LOP3.LUT R45, R7, R19, R46, 0x78, !PT ;  /* 0x00000013072d7212 */ /* 0x000fe400078e782e */
[----:B------:R-:W-:Y:S02]  /*5bc10*/  LOP3.LUT R24, R38, R57, RZ, 0x3c, !PT ;  /* 0x0000003926187212 */ /* 0x000fe400078e3cff */
[----:B------:R-:W-:Y:S02]  /*5bc20*/  LOP3.LUT R57, R59, R38, R57, 0xf6, !PT ;  /* 0x000000263b397212 */ /* 0x000fe400078ef639 */
[----:B------:R-:W-:Y:S02]  /*5bc30*/  LOP3.LUT R19, R45, R19, R36, 0x96, !PT ;  /* 0x000000132d137212 */ /* 0x000fe400078e9624 */
[----:B------:R-:W-:Y:S02]  /*5bc40*/  LOP3.LUT R13, R57, R60, RZ, 0x3c, !PT ;  /* 0x0000003c390d7212 */ /* 0x000fe400078e3cff */
[----:B------:R-:W-:-:S02]  /*5bc50*/  LOP3.LUT R36, R36, R7, R46, 0x1e, !PT ;  /* 0x0000000724247212 */ /* 0x000fc400078e1e2e */
[----:B------:R-:W-:Y:S02]  /*5bc60*/  LOP3.LUT R57, R19, R46, RZ, 0x3c, !PT ;  /* 0x0000002e13397212 */ /* 0x000fe400078e3cff */
[C---:B------:R-:W-:Y:S02]  /*5bc70*/  LOP3.LUT R46, R36.reuse, R19, R46, 0xf6, !PT ;  /* 0x00000013242e7212 */ /* 0x040fe400078ef62e */
[CCC-:B------:R-:W-:Y:S02]  /*5bc80*/  LOP3.LUT R7, R36.reuse, R57.reuse, R45.reuse, 0x6c, !PT ;  /* 0x0000003924077212 */ /* 0x1c0fe400078e6c2d */
        /* <DEDUP_REMOVED lines=8> */
[----:B-1----:R-:W-:-:S02]  /*5bd10*/  LOP3.LUT R47, R44, 0x4, R5, 0x96, !PT ;  /* 0x000000042c2f7812 */ /* 0x002fc400078e9605 */
[----:B------:R-:W-:Y:S02]  /*5bd20*/  LOP3.LUT R5, R57, R4, RZ, 0x3c, !PT ;  /* 0x0000000439057212 */ /* 0x000fe400078e3cff */
[----:B0-----:R-:W-:Y:S02]  /*5bd30*/  LOP3.LUT R57, R37, UR21, RZ, 0x3c, !PT ;  /* 0x0000001525397c12 */ /* 0x001fe4000f8e3cff */
[----:B-----5:R-:W-:Y:S02]  /*5bd40*/  LOP3.LUT R48, R48, UR29, RZ, 0x3c, !PT ;  /* 0x0000001d30307c12 */ /* 0x020fe4000f8e3cff */
[----:B------:R-:W-:Y:S02]  /*5bd50*/  LOP3.LUT R42, R42, UR9, RZ, 0x3c, !PT ;  /* 0x000000092a2a7c12 */ /* 0x000fe4000f8e3cff */
[----:B------:R-:W-:Y:S02]  /*5bd60*/  SHF.L.W.U32.HI R50, R50, 0x5, R50 ;  /* 0x0000000532327819 */ /* 0x000fe40000010e32 */
[----:B------:R-:W-:-:S02]  /*5bd70*/  LOP3.LUT R4, R48, R57, R47, 0x78, !PT ;  /* 0x0000003930047212 */ /* 0x000fc400078e782f */
[----:B------:R-:W-:Y:S02]  /*5bd80*/  LOP3.LUT R37, R42, R48, R47, 0x1e, !PT ;  /* 0x000000302a257212 */ /* 0x000fe400078e1e2f */
[----:B------:R-:W-:Y:S02]  /*5bd90*/  LOP3.LUT R48, R39, UR28, RZ, 0x3c, !PT ;  /* 0x0000001c27307c12 */ /* 0x000fe4000f8e3cff */
[----:B------:R-:W-:Y:S02]  /*5bda0*/  LOP3.LUT R39, R50, UR20, RZ, 0x3c, !PT ;  /* 0x0000001432277c12 */ /* 0x000fe4000f8e3cff */
[----:B------:R-:W-:Y:S02]  /*5bdb0*/  LOP3.LUT R32, R32, UR8, RZ, 0x3c, !PT ;  /* 0x0000000820207c12 */ /* 0x000fe4000f8e3cff */
[----:B------:R-:W-:Y:S02]  /*5bdc0*/  LOP3.LUT R42, R4, R57, R42, 0x96, !PT ;  /* 0x00000039042a7212 */ /* 0x000fe400078e962a */
[----:B------:R-:W-:-:S02]  /*5bdd0*/  LOP3.LUT R44, R48, R39, R5, 0x78, !PT ;  /* 0x00000027302c7212 */ /* 0x000fc400078e7805 */
[----:B------:R-:W-:Y:S02]  /*5bde0*/  LOP3.LUT R57, R32, R48, R5, 0x1e, !PT ;  /* 0x0000003020397212 */ /* 0x000fe400078e1e05 */
[----:B------:R-:W-:Y:S02]  /*5bdf0*/  LOP3.LUT R48, R42, R47, RZ, 0x3c, !PT ;  /* 0x0000002f2a307212 */ /* 0x000fe400078e3cff */
[----:B------:R-:W-:Y:S02]  /*5be00*/  LOP3.LUT R50, R44, R39, R32, 0x96, !PT ;  /* 0x000000272c327212 */ /* 0x000fe400078e9620 */
[C-C-:B------:R-:W-:Y:S02]  /*5be10*/  LOP3.LUT R32, R37.reuse, R48, R4.reuse, 0x6c, !PT ;  /* 0x0000003025207212 */ /* 0x140fe400078e6c04 */
[C---:B------:R-:W-:Y:S02]  /*5be20*/  LOP3.LUT R39, R37.reuse, R42, R47, 0xf6, !PT ;  /* 0x0000002a25277212 */ /* 0x040fe400078ef62f */
[----:B------:R-:W-:-:S02]  /*5be30*/  LOP3.LUT R48, R37, R48, R4, 0x9c, !PT ;  /* 0x0000003025307212 */ /* 0x000fc400078e9c04 */
[----:B------:R-:W-:Y:S02]  /*5be40*/  LOP3.LUT R37, R50, R5, RZ, 0x3c, !PT ;  /* 0x0000000532257212 */ /* 0x000fe400078e3cff */
[C---:B------:R-:W-:Y:S02]  /*5be50*/  LOP3.LUT R5, R57.reuse, R50, R5, 0xf6, !PT ;  /* 0x0000003239057212 */ /* 0x040fe400078ef605 */
[CCC-:B------:R-:W-:Y:S02]  /*5be60*/  LOP3.LUT R47, R57.reuse, R37.reuse, R44.reuse, 0x6c, !PT ;  /* 0x00000025392f7212 */ /* 0x1c0fe400078e6c2c */
[----:B------:R-:W-:Y:S02]  /*5be70*/  LOP3.LUT R37, R57, R37, R44, 0x9c, !PT ;  /* 0x0000002539257212 */ /* 0x000fe400078e9c2c */
[----:B------:R-:W-:Y:S02]  /*5be80*/  LOP3.LUT R39, R39, R4, RZ, 0x3c, !PT ;  /* 0x0000000427277212 */ /* 0x000fe400078e3cff */
[----:B------:R-:W-:-:S02]  /*5be90*/  LOP3.LUT R44, R5, R44, RZ, 0x3c, !PT ;  /* 0x0000002c052c7212 */ /* 0x000fc400078e3cff */
[----:B------:R-:W0:Y:S01]  /*5bea0*/  LDC.64 R4, c[0x3][0x8] ;  /* 0x00c00200ff047b82 */ /* 0x000e220000000a00 */
[----:B------:R-:W-:Y:S02]  /*5beb0*/  SHF.L.W.U32.HI R35, R35, 0x16, R35 ;  /* 0x0000001623237819 */ /* 0x000fe40000010e23 */
[CCC-:B------:R-:W-:Y:S02]  /*5bec0*/  LOP3.LUT R34, R59.reuse, R24.reuse, R60.reuse, 0x6c, !PT ;  /* 0x000000183b227212 */ /* 0x1c0fe400078e6c3c */
[----:B------:R-:W-:Y:S02]  /*5bed0*/  LOP3.LUT R24, R59, R24, R60, 0x9c, !PT ;  /* 0x000000183b187212 */ /* 0x000fe400078e9c3c */
[----:B------:R-:W-:Y:S01]  /*5bee0*/  LOP3.LUT R58, R58, UR7, RZ, 0x3c, !PT ;  /* 0x000000073a3a7c12 */ /* 0x000fe2000f8e3cff */
[----:B------:R-:W1:Y:S01]  /*5bef0*/  LDCU.128 UR4, c[0x3][0x10] ;  /* 0x00c00200ff0477ac */ /* 0x000e620008000c00 */
[----:B------:R-:W-:Y:S02]  /*5bf00*/  LOP3.LUT R60, R35, UR27, RZ, 0x3c, !PT ;  /* 0x0000001b233c7c12 */ /* 0x000fe4000f8e3cff */
[----:B------:R-:W-:Y:S01]  /*5bf10*/  LOP3.LUT R57, R51, UR35, RZ, 0x3c, !PT ;  /* 0x0000002333397c12 */ /* 0x000fe2000f8e3cff */
[----:B------:R-:W2:Y:S01]  /*5bf20*/  LDCU.128 UR24, c[0x3][0x50] ;  /* 0x00c00a00ff1877ac */ /* 0x000ea20008000c00 */
[----:B------:R-:W-:-:S02]  /*5bf30*/  LOP3.LUT R31, R31, UR15, RZ, 0x3c, !PT ;  /* 0x0000000f1f1f7c12 */ /* 0x000fc4000f8e3cff */
[-C--:B------:R-:W-:Y:S01]  /*5bf40*/  LOP3.LUT R35, R57, R60.reuse, R58, 0x78, !PT ;  /* 0x0000003c39237212 */ /* 0x080fe200078e783a */
[----:B------:R-:W3:Y:S01]  /*5bf50*/  LDCU.128 UR32, c[0x3][0x70] ;  /* 0x00c00e00ff2077ac */ /* 0x000ee20008000c00 */
[----:B------:R-:W-:Y:S02]  /*5bf60*/  SHF.L.W.U32.HI R56, R56, 0x5, R56 ;  /* 0x0000000538387819 */ /* 0x000fe40000010e38 */
[----:B------:R-:W-:Y:S01]  /*5bf70*/  LOP3.LUT R51, R35, R60, R31, 0x96, !PT ;  /* 0x0000003c23337212 */ /* 0x000fe200078e961f */
[----:B------:R-:W4:Y:S01]  /*5bf80*/  LDCU.128 UR12, c[0x3][0x30] ;  /* 0x00c00600ff0c77ac */ /* 0x000f220008000c00 */
[----:B------:R-:W-:Y:S02]  /*5bf90*/  LOP3.LUT R60, R31, R57, R58, 0x1e, !PT ;  /* 0x000000391f3c7212 */ /* 0x000fe400078e1e3a */
[----:B------:R-:W-:Y:S02]  /*5bfa0*/  LOP3.LUT R45, R46, R45, RZ, 0x3c, !PT ;  /* 0x0000002d2e2d7212 */ /* 0x000fe400078e3cff */
[----:B0-----:R-:W-:-:S02]  /*5bfb0*/  LOP3.LUT R56, R56, R5, RZ, 0x3c, !PT ;  /* 0x0000000538387212 */ /* 0x001fc400078e3cff */
[----:B------:R-:W-:Y:S02]  /*5bfc0*/  LOP3.LUT R46, R51, R58, RZ, 0x3c, !PT ;  /* 0x0000003a332e7212 */ /* 0x000fe400078e3cff */
[----:B------:R-:W-:Y:S02]  /*5bfd0*/  LOP3.LUT R5, R53, R4, RZ, 0x3c, !PT ;  /* 0x0000000435057212 */ /* 0x000fe400078e3cff */
[----:B------:R-:W-:Y:S02]  /*5bfe0*/  LOP3.LUT R57, R41, UR31, RZ, 0x3c, !PT ;  /* 0x0000001f29397c12 */ /* 0x000fe4000f8e3cff */
[----:B------:R-:W-:Y:S02]  /*5bff0*/  LOP3.LUT R53, R55, UR23, RZ, 0x3c, !PT ;  /* 0x0000001737357c12 */ /* 0x000fe4000f8e3cff */
[----:B------:R-:W-:Y:S02]  /*5c000*/  LOP3.LUT R58, R60, R51, R58, 0xf6, !PT ;  /* 0x000000333c3a7212 */ /* 0x000fe400078ef63a */
[----:B------:R-:W-:-:S02]  /*5c010*/  SHF.L.W.U32.HI R43, R43, 0x16, R43 ;  /* 0x000000162b2b7819 */ /* 0x000fc40000010e2b */
[CCC-:B------:R-:W-:Y:S02]  /*5c020*/  LOP3.LUT R31, R60.reuse, R46.reuse, R35.reuse, 0x6c, !PT ;  /* 0x0000002e3c1f7212 */ /* 0x1c0fe400078e6c23 */
[----:B------:R-:W-:Y:S02]  /*5c030*/  LOP3.LUT R46, R60, R46, R35, 0x9c, !PT ;  /* 0x0000002e3c2e7212 */ /* 0x000fe400078e9c23 */
[----:B------:R-:W-:Y:S02]  /*5c040*/  LOP3.LUT R41, R52, UR11, RZ, 0x3c, !PT ;  /* 0x0000000b34297c12 */ /* 0x000fe4000f8e3cff */
[----:B------:R-:W-:Y:S02]  /*5c050*/  LOP3.LUT R4, R57, R53, R56, 0x78, !PT ;  /* 0x0000003539047212 */ /* 0x000fe400078e7838 */
[----:B------:R-:W-:Y:S02]  /*5c060*/  LOP3.LUT R35, R58, R35, RZ, 0x3c, !PT ;  /* 0x000000233a237212 */ /* 0x000fe400078e3cff */
[----:B------:R-:W-:Y:S01]  /*5c070*/  LOP3.LUT R58, R43, UR22, RZ, 0x3c, !PT ;  /* 0x000000162b3a7c12 */ /* 0x000fe2000f8e3cff */
[----:B------:R-:W0:Y:S01]  /*5c080*/  LDCU.128 UR20, c[0x3][0x40] ;  /* 0x00c00800ff1477ac */ /* 0x000e220008000c00 */
[----:B------:R-:W-:-:S02]  /*5c090*/  LOP3.LUT R54, R54, UR30, RZ, 0x3c, !PT ;  /* 0x0000001e36367c12 */ /* 0x000fc4000f8e3cff */
[----:B------:R-:W-:Y:S01]  /*5c0a0*/  LOP3.LUT R52, R40, UR10, RZ, 0x3c, !PT ;  /* 0x0000000a28347c12 */ /* 0x000fe2000f8e3cff */
[----:B------:R-:W5:Y:S01]  /*5c0b0*/  LDCU.128 UR28, c[0x3][0x60] ;  /* 0x00c00c00ff1c77ac */ /* 0x000f620008000c00 */
[----:B------:R-:W-:Y:S02]  /*5c0c0*/  LOP3.LUT R43, R4, R53, R41, 0x96, !PT ;  /* 0x00000035042b7212 */ /* 0x000fe400078e9629 */
[----:B------:R-:W-:Y:S01]  /*5c0d0*/  LOP3.LUT R55, R41, R57, R56, 0x1e, !PT ;  /* 0x0000003929377212 */ /* 0x000fe200078e1e38 */
[----:B------:R-:W1:Y:S01]  /*5c0e0*/  LDCU.128 UR8, c[0x3][0x20] ;  /* 0x00c00400ff0877ac */ /* 0x000e620008000c00 */
[--C-:B------:R-:W-:Y:S02]  /*5c0f0*/  LOP3.LUT R41, R54, R58, R5.reuse, 0x78, !PT ;  /* 0x0000003a36297212 */ /* 0x100fe400078e7805 */
[----:B------:R-:W-:Y:S02]  /*5c100*/  LOP3.LUT R40, R52, R54, R5, 0x1e, !PT ;  /* 0x0000003634287212 */ /* 0x000fe400078e1e05 */
[----:B------:R-:W-:-:S02]  /*5c110*/  LOP3.LUT R54, R43, R56, RZ, 0x3c, !PT ;  /* 0x000000382b367212 */ /* 0x000fc400078e3cff */
[----:B------:R-:W-:Y:S02]  /*5c120*/  LOP3.LUT R52, R41, R58, R52, 0x96, !PT ;  /* 0x0000003a29347212 */ /* 0x000fe400078e9634 */
[C---:B------:R-:W-:Y:S02]  /*5c130*/  LOP3.LUT R57, R55.reuse, R43, R56, 0xf6, !PT ;  /* 0x0000002b37397212 */ /* 0x040fe400078ef638 */
[CCC-:B------:R-:W-:Y:S02]  /*5c140*/  LOP3.LUT R53, R55.reuse, R54.reuse, R4.reuse, 0x6c, !PT ;  /* 0x0000003637357212 */ /* 0x1c0fe400078e6c04 */
[----:B------:R-:W-:Y:S02]  /*5c150*/  LOP3.LUT R55, R55, R54, R4, 0x9c, !PT ;  /* 0x0000003637377212 */ /* 0x000fe400078e9c04 */
[----:B------:R-:W-:Y:S02]  /*5c160*/  LOP3.LUT R4, R57, R4, RZ, 0x3c, !PT ;  /* 0x0000000439047212 */ /* 0x000fe400078e3cff */
[----:B------:R-:W-:-:S02]  /*5c170*/  LOP3.LUT R56, R52, R5, RZ, 0x3c, !PT ;  /* 0x0000000534387212 */ /* 0x000fc400078e3cff */
[----:B------:R-:W-:Y:S02]  /*5c180*/  LOP3.LUT R46, R46, R35, RZ, 0x3c, !PT ;  /* 0x000000232e2e7212 */ /* 0x000fe400078e3cff */
[----:B------:R-:W-:Y:S02]  /*5c190*/  SHF.L.W.U32.HI R42, R42, 0xd, R42 ;  /* 0x0000000d2a2a7819 */ /* 0x000fe40000010e2a */
[C---:B------:R-:W-:Y:S02]  /*5c1a0*/  LOP3.LUT R58, R40.reuse, R52, R5, 0xf6, !PT ;  /* 0x00000034283a7212 */ /* 0x040fe400078ef605 */
[----:B------:R-:W-:Y:S02]  /*5c1b0*/  LOP3.LUT R54, R40, R56, R41, 0x6c, !PT ;  /* 0x0000003828367212 */ /* 0x000fe400078e6c29 */
[----:B------:R-:W-:Y:S02]  /*5c1c0*/  LOP3.LUT R55, R55, R4, RZ, 0x3c, !PT ;  /* 0x0000000437377212 */ /* 0x000fe400078e3cff */
[----:B------:R-:W-:-:S02]  /*5c1d0*/  SHF.L.W.U32.HI R5, R38, 0xd, R38 ;  /* 0x0000000d26057819 */ /* 0x000fc40000010e26 */
[----:B------:R-:W-:Y:S02]  /*5c1e0*/  LOP3.LUT R56, R40, R56, R41, 0x9c, !PT ;  /* 0x0000003828387212 */ /* 0x000fe400078e9c29 */
[----:B------:R-:W-:Y:S01]  /*5c1f0*/  SHF.L.W.U32.HI R40, R46, 0x3, R46 ;  /* 0x000000032e287819 */ /* 0x000fe20000010e2e */
[----:B------:R-:W-:Y:S01]  /*5c200*/  IMAD.SHL.U32 R46, R42, 0x8, RZ ;  /* 0x000000082a2e7824 */ /* 0x000fe200078e00ff */
[----:B------:R-:W-:Y:S02]  /*5c210*/  LOP3.LUT R41, R58, R41, RZ, 0x3c, !PT ;  /* 0x000000293a297212 */ /* 0x000fe400078e3cff */
[----:B------:R-:W-:Y:S01]  /*5c220*/  SHF.L.W.U32.HI R38, R55, 0x3, R55 ;  /* 0x0000000337267819 */ /* 0x000fe20000010e37 */
[----:B------:R-:W-:Y:S01]  /*5c230*/  IMAD.SHL.U32 R55, R5, 0x8, RZ ;  /* 0x0000000805377824 */ /* 0x000fe200078e00ff */
[----:B------:R-:W-:Y:S02]  /*5c240*/  SHF.L.W.U32.HI R50, R50, 0xd, R50 ;  /* 0x0000000d32327819 */ /* 0x000fe40000010e32 */
[----:B------:R-:W-:-:S02]  /*5c250*/  LOP3.LUT R56, R56, R41, RZ, 0x3c, !PT ;  /* 0x0000002938387212 */ /* 0x000fc400078e3cff */
[----:B------:R-:W-:Y:S02]  /*5c260*/  SHF.L.W.U32.HI R51, R51, 0xd, R51 ;  /* 0x0000000d33337819 */ /* 0x000fe40000010e33 */
[----:B------:R-:W-:Y:S02]  /*5c270*/  LOP3.LUT R46, R38, R49, R46, 0x96, !PT ;  /* 0x00000031262e7212 */ /* 0x000fe400078e962e */
[----:B------:R-:W-:Y:S02]  /*5c280*/  LOP3.LUT R49, R48, R39, RZ, 0x3c, !PT ;  /* 0x0000002730317212 */ /* 0x000fe400078e3cff */
[----:B------:R-:W-:Y:S01]  /*5c290*/  LOP3.LUT R47, R40, R47, R55, 0x96, !PT ;  /* 0x0000002f282f7212 */ /* 0x000fe200078e9637 */
[----:B------:R-:W-:Y:S01]  /*5c2a0*/  IMAD.SHL.U32 R55, R50, 0x8, RZ ;  /* 0x0000000832377824 */ /* 0x000fe200078e00ff */
[----:B------:R-:W-:Y:S01]  /*5c2b0*/  SHF.L.W.U32.HI R48, R56, 0x3, R56 ;  /* 0x0000000338307819 */ /* 0x000fe20000010e38 */
[----:B------:R-:W-:Y:S01]  /*5c2c0*/  IMAD.SHL.U32 R56, R51, 0x8, RZ ;  /* 0x0000000833387824 */ /* 0x000fe200078e00ff */
[----:B------:R-:W-:-:S02]  /*5c2d0*/  SHF.L.W.U32.HI R49, R49, 0x3, R49 ;  /* 0x0000000331317819 */ /* 0x000fc40000010e31 */
[----:B------:R-:W-:Y:S02]  /*5c2e0*/  LOP3.LUT R55, R48, R53, R55, 0x96, !PT ;  /* 0x0000003530377212 */ /* 0x000fe400078e9637 */
[----:B------:R-:W-:Y:S02]  /*5c2f0*/  LOP3.LUT R53, R49, R54, R56, 0x96, !PT ;  /* 0x0000003631357212 */ /* 0x000fe400078e9638 */
[----:B------:R-:W-:Y:S02]  /*5c300*/  LOP3.LUT R36, R36, R45, RZ, 0x3c, !PT ;  /* 0x0000002d24247212 */ /* 0x000fe400078e3cff */
[----:B------:R-:W-:Y:S02]  /*5c310*/  LOP3.LUT R54, R40, R5, R45, 0x96, !PT ;  /* 0x0000000528367212 */ /* 0x000fe400078e962d */
[----:B------:R-:W-:Y:S02]  /*5c320*/  LOP3.LUT R45, R48, R50, R39, 0x96, !PT ;  /* 0x00000032302d7212 */ /* 0x000fe400078e9627 */
[----:B------:R-:W-:-:S02]  /*5c330*/  LOP3.LUT R55, RZ, R55, RZ, 0x33, !PT ;  /* 0x00000037ff377212 */ /* 0x000fc400078e33ff */
[----:B------:R-:W-:Y:S02]  /*5c340*/  LOP3.LUT R39, R37, R44, RZ, 0x3c, !PT ;  /* 0x0000002c25277212 */ /* 0x000fe400078e3cff */
[----:B------:R-:W-:Y:S02]  /*5c350*/  SHF.L.W.U32.HI R37, R45, 0x1, R45 ;  /* 0x000000012d257819 */ /* 0x000fe40000010e2d */
[----:B------:R-:W-:Y:S02]  /*5c360*/  LOP3.LUT R47, RZ, R47, RZ, 0x33, !PT ;  /* 0x0000002fff2f7212 */ /* 0x000fe400078e33ff */
[----:B------:R-:W-:Y:S02]  /*5c370*/  SHF.L.W.U32.HI R45, R55, 0x7, R55 ;  /* 0x00000007372d7819 */ /* 0x000fe40000010e37 */
[----:B------:R-:W-:Y:S02]  /*5c380*/  LOP3.LUT R55, RZ, R53, RZ, 0x33, !PT ;  /* 0x00000035ff377212 */ /* 0x000fe400078e33ff */
[----:B------:R-:W-:-:S02]  /*5c390*/  SHF.L.W.U32.HI R52, R52, 0xd, R52 ;  /* 0x0000000d34347819 */ /* 0x000fc40000010e34 */
        /* <DEDUP_REMOVED lines=8> */
[----:B------:R-:W-:Y:S02]  /*5c420*/  SHF.L.W.U32.HI R53, R53, 0x5, R53 ;  /* 0x0000000535357819 */ /* 0x000fe40000010e35 */
        /* <DEDUP_REMOVED lines=9> */
[----:B------:R-:W-:Y:S02]  /*5c4c0*/  LOP3.LUT R4, R33, R52, R4, 0x96, !PT ;  /* 0x0000003421047212 */ /* 0x000fe400078e9604 */
[----:B------:R-:W-:-:S02]  /*5c4d0*/  LOP3.LUT R5, RZ, R5, RZ, 0x33, !PT ;  /* 0x00000005ff057212 */ /* 0x000fc400078e33ff */
[----:B------:R-:W-:Y:S02]  /*5c4e0*/  LOP3.LUT R58, R51, R34, R58, 0x96, !PT ;  /* 0x00000022333a7212 */ /* 0x000fe400078e963a */
[----:B------:R-:W-:Y:S02]  /*5c4f0*/  SHF.L.W.U32.HI R53, R4, 0x1, R4 ;  /* 0x0000000104357819 */ /* 0x000fe40000010e04 */
[----:B------:R-:W-:Y:S02]  /*5c500*/  SHF.L.W.U32.HI R34, R5, 0x7, R5 ;  /* 0x0000000705227819 */ /* 0x000fe40000010e05 */
[----:B------:R-:W2:Y:S02]  /*5c510*/  LDC.64 R4, c[0x3][RZ] ;  /* 0x00c00000ff047b82 */ /* 0x000ea40000000a00 */
[----:B------:R-:W-:Y:S02]  /*5c520*/  LOP3.LUT R52, R34, R53, R52, 0x96, !PT ;  /* 0x0000003522347212 */ /* 0x000fe400078e9634 */
[----:B------:R-:W-:-:S02]  /*5c530*/  LOP3.LUT R41, R38, R42, R41, 0x96, !PT ;  /* 0x0000002a26297212 */ /* 0x000fc400078e9629 */
[----:B------:R-:W-:Y:S02]  /*5c540*/  LOP3.LUT R46, RZ, R46, RZ, 0x33, !PT ;  /* 0x0000002eff2e7212 */ /* 0x000fe400078e33ff */
[----:B------:R-:W-:Y:S02]  /*5c550*/  SHF.L.W.U32.HI R52, R52, 0x5, R52 ;  /* 0x0000000534347819 */ /* 0x000fe40000010e34 */
[----:B------:R-:W-:Y:S02]  /*5c560*/  SHF.L.W.U32.HI R41, R41, 0x1, R41 ;  /* 0x0000000129297819 */ /* 0x000fe40000010e29 */
[----:B------:R-:W-:Y:S02]  /*5c570*/  SHF.L.W.U32.HI R57, R46, 0x7, R46 ;  /* 0x000000072e397819 */ /* 0x000fe40000010e2e */
[----:B------:R-:W-:Y:S02]  /*5c580*/  LOP3.LUT R52, R51, R56, R52, 0x96, !PT ;  /* 0x0000003833347212 */ /* 0x000fe400078e9634 */
[----:B------:R-:W-:-:S02]  /*5c590*/  SHF.L.W.U32.HI R12, R12, 0xd, R12 ;  /* 0x0000000d0c0c7819 */ /* 0x000fc40000010e0c */
[----:B------:R-:W-:Y:S02]  /*5c5a0*/  LOP3.LUT R46, R57, R41, R42, 0x96, !PT ;  /* 0x00000029392e7212 */ /* 0x000fe400078e962a */
[----:B------:R-:W-:Y:S02]  /*5c5b0*/  SHF.L.W.U32.HI R55, R52, 0x1, R52 ;  /* 0x0000000134377819 */ /* 0x000fe40000010e34 */
[----:B------:R-:W-:Y:S01]  /*5c5c0*/  SHF.L.W.U32.HI R52, R36, 0x3, R36 ;  /* 0x0000000324347819 */ /* 0x000fe20000010e24 */
[----:B------:R-:W-:Y:S01]  /*5c5d0*/  IMAD.SHL.U32 R36, R12, 0x8, RZ ;  /* 0x000000080c247824 */ /* 0x000fe200078e00ff */
[----:B------:R-:W-:-:S04]  /*5c5e0*/  SHF.L.W.U32.HI R46, R46, 0x5, R46 ;  /* 0x000000052e2e7819 */ /* 0x000fc80000010e2e */
[----:B--2---:R-:W-:Y:S02]  /*5c5f0*/  LOP3.LUT R5, R46, 0x5, R5, 0x96, !PT ;  /* 0x000000052e057812 */ /* 0x004fe400078e9605 */
[----:B------:R-:W-:Y:S02]  /*5c600*/  LOP3.LUT R46, R52, R31, R36, 0x96, !PT ;  /* 0x0000001f342e7212 */ /* 0x000fe400078e9624 */
[----:B------:R-:W-:Y:S02]  /*5c610*/  SHF.L.W.U32.HI R36, R19, 0xd, R19 ;  /* 0x0000000d13247819 */ /* 0x000fe40000010e13 */
[----:B------:R-:W-:Y:S02]  /*5c620*/  SHF.L.W.U32.HI R42, R58, 0x7, R58 ;  /* 0x000000073a2a7819 */ /* 0x000fe40000010e3a */
[----:B------:R-:W-:Y:S02]  /*5c630*/  LOP3.LUT R24, R24, R13, RZ, 0x3c, !PT ;  /* 0x0000000d18187212 */ /* 0x000fe400078e3cff */
[----:B------:R-:W-:Y:S01]  /*5c640*/  LOP3.LUT R13, R52, R12, R13, 0x96, !PT ;  /* 0x0000000c340d7212 */ /* 0x000fe200078e960d */
[----:B------:R-:W-:Y:S01]  /*5c650*/  IMAD.SHL.U32 R19, R36, 0x8, RZ ;  /* 0x0000000824137824 */ /* 0x000fe200078e00ff */
[----:B------:R-:W-:-:S02]  /*5c660*/  LOP3.LUT R56, R42, R55, R56, 0x96, !PT ;  /* 0x000000372a387212 */ /* 0x000fc400078e9638 */
[----:B------:R-:W-:Y:S02]  /*5c670*/  SHF.L.W.U32.HI R31, R39, 0x3, R39 ;  /* 0x00000003271f7819 */ /* 0x000fe40000010e27 */
[----:B------:R-:W-:Y:S02]  /*5c680*/  SHF.L.W.U32.HI R13, R13, 0x1, R13 ;  /* 0x000000010d0d7819 */ /* 0x000fe40000010e0d */
[----:B------:R-:W-:Y:S02]  /*5c690*/  LOP3.LUT R46, RZ, R46, RZ, 0x33, !PT ;  /* 0x0000002eff2e7212 */ /* 0x000fe400078e33ff */
[----:B------:R-:W-:Y:S02]  /*5c6a0*/  SHF.L.W.U32.HI R59, R56, 0x5, R56 ;  /* 0x00000005383b7819 */ /* 0x000fe40000010e38 */
[----:B------:R-:W-:Y:S01]  /*5c6b0*/  LOP3.LUT R56, R31, R32, R19, 0x96, !PT ;  /* 0x000000201f387212 */ /* 0x000fe200078e9613 */
[----:B------:R-:W-:Y:S01]  /*5c6c0*/  IMAD.SHL.U32 R19, R13, 0x80, RZ ;  /* 0x000000800d137824 */ /* 0x000fe200078e00ff */
[----:B------:R-:W-:-:S02]  /*5c6d0*/  SHF.L.W.U32.HI R46, R46, 0x7, R46 ;  /* 0x000000072e2e7819 */ /* 0x000fc40000010e2e */
[----:B------:R-:W-:Y:S01]  /*5c6e0*/  LOP3.LUT R39, R31, R36, R35, 0x96, !PT ;  /* 0x000000241f277212 */ /* 0x000fe200078e9623 */
[----:B------:R-:W-:Y:S01]  /*5c6f0*/  IMAD.SHL.U32 R35, R54, 0x80, RZ ;  /* 0x0000008036237824 */ /* 0x000fe200078e00ff */
[----:B------:R-:W-:Y:S02]  /*5c700*/  LOP3.LUT R32, R46, R19, R52, 0x96, !PT ;  /* 0x000000132e207212 */ /* 0x000fe400078e9634 */
[----:B------:R-:W-:Y:S02]  /*5c710*/  SHF.L.W.U32.HI R19, R39, 0x1, R39 ;  /* 0x0000000127137819 */ /* 0x000fe40000010e27 */
[----:B------:R-:W-:Y:S02]  /*5c720*/  LOP3.LUT R56, RZ, R56, RZ, 0x33, !PT ;  /* 0x00000038ff387212 */ /* 0x000fe400078e33ff */
[----:B------:R-:W-:Y:S01]  /*5c730*/  LOP3.LUT R40, R47, R35, R40, 0x96, !PT ;  /* 0x000000232f287212 */ /* 0x000fe200078e9628 */
[----:B------:R-:W-:Y:S01]  /*5c740*/  IMAD.SHL.U32 R52, R19, 0x80, RZ ;  /* 0x0000008013347824 */ /* 0x000fe200078e00ff */
[----:B------:R-:W-:-:S02]  /*5c750*/  SHF.L.W.U32.HI R35, R56, 0x7, R56 ;  /* 0x0000000738237819 */ /* 0x000fc40000010e38 */
[----:B------:R-:W-:Y:S02]  /*5c760*/  SHF.L.W.U32.HI R39, R43, 0xd, R43 ;  /* 0x0000000d2b277819 */ /* 0x000fe40000010e2b */
[----:B------:R-:W-:Y:S02]  /*5c770*/  LOP3.LUT R31, R35, R52, R31, 0x96, !PT ;  /* 0x00000034231f7212 */ /* 0x000fe400078e961f */
[----:B------:R-:W-:Y:S01]  /*5c780*/  SHF.L.W.U32.HI R24, R24, 0x3, R24 ;  /* 0x0000000318187819 */ /* 0x000fe20000010e18 */
[----:B------:R-:W-:-:S05]  /*5c790*/  IMAD.SHL.U32 R52, R39, 0x8, RZ ;  /* 0x0000000827347824 */ /* 0x000fca00078e00ff */
[C---:B------:R-:W-:Y:S02]  /*5c7a0*/  LOP3.LUT R7, R24.reuse, R7, R52, 0x96, !PT ;  /* 0x0000000718077212 */ /* 0x040fe400078e9634 */
[----:B------:R-:W-:Y:S01]  /*5c7b0*/  LOP3.LUT R52, R24, R39, R0, 0x96, !PT ;  /* 0x0000002718347212 */ /* 0x000fe200078e9600 */
[----:B------:R-:W-:Y:S02]  /*5c7c0*/  IMAD.SHL.U32 R43, R41, 0x80, RZ ;  /* 0x00000080292b7824 */ /* 0x000fe400078e00ff */
[----:B------:R-:W-:Y:S01]  /*5c7d0*/  IMAD.SHL.U32 R0, R37, 0x80, RZ ;  /* 0x0000008025007824 */ /* 0x000fe200078e00ff */
[----:B------:R-:W-:Y:S02]  /*5c7e0*/  SHF.L.W.U32.HI R52, R52, 0x1, R52 ;  /* 0x0000000134347819 */ /* 0x000fe40000010e34 */
[----:B------:R-:W-:Y:S02]  /*5c7f0*/  LOP3.LUT R7, RZ, R7, RZ, 0x33, !PT ;  /* 0x00000007ff077212 */ /* 0x000fe400078e33ff */
[----:B------:R-:W-:Y:S01]  /*5c800*/  LOP3.LUT R38, R57, R43, R38, 0x96, !PT ;  /* 0x0000002b39267212 */ /* 0x000fe200078e9626 */
[----:B------:R-:W-:Y:S01]  /*5c810*/  IMAD.SHL.U32 R43, R52, 0x80, RZ ;  /* 0x00000080342b7824 */ /* 0x000fe200078e00ff */
[----:B------:R-:W-:-:S02]  /*5c820*/  LOP3.LUT R48, R45, R0, R48, 0x96, !PT ;  /* 0x000000002d307212 */ /* 0x000fc400078e9630 */
[----:B------:R-:W-:Y:S01]  /*5c830*/  SHF.L.W.U32.HI R0, R7, 0x7, R7 ;  /* 0x0000000707007819 */ /* 0x000fe20000010e07 */
[----:B------:R-:W-:Y:S01]  /*5c840*/  IMAD.SHL.U32 R7, R53, 0x80, RZ ;  /* 0x0000008035077824 */ /* 0x000fe200078e00ff */
[----:B------:R-:W-:Y:S02]  /*5c850*/  LOP3.LUT R4, R59, R4, RZ, 0x3c, !PT ;  /* 0x000000043b047212 */ /* 0x000fe400078e3cff */
[----:B------:R-:W-:Y:S02]  /*5c860*/  LOP3.LUT R56, R0, R43, R24, 0x96, !PT ;  /* 0x0000002b00387212 */ /* 0x000fe400078e9618 */
[----:B------:R-:W-:Y:S02]  /*5c870*/  SHF.L.W.U32.HI R59, R31, 0x16, R31 ;  /* 0x000000161f3b7819 */ /* 0x000fe40000010e1f */
[----:B------:R-:W-:Y:S02]  /*5c880*/  SHF.L.W.U32.HI R43, R37, 0xd, R37 ;  /* 0x0000000d252b7819 */ /* 0x000fe40000010e25 */
[----:B------:R-:W-:-:S02]  /*5c890*/  LOP3.LUT R31, R35, R19, R36, 0x96, !PT ;  /* 0x00000013231f7212 */ /* 0x000fc400078e9624 */
[----:B------:R-:W-:Y:S01]  /*5c8a0*/  SHF.L.W.U32.HI R35, R35, 0xd, R35 ;  /* 0x0000000d23237819 */ /* 0x000fe20000010e23 */
[----:B------:R-:W-:Y:S01]  /*5c8b0*/  IMAD.SHL.U32 R37, R44, 0x80, RZ ;  /* 0x000000802c257824 */ /* 0x000fe200078e00ff */
[----:B------:R-:W-:Y:S02]  /*5c8c0*/  LOP3.LUT R33, R34, R7, R33, 0x96, !PT ;  /* 0x0000000722217212 */ /* 0x000fe400078e9621 */
[----:B------:R-:W-:Y:S01]  /*5c8d0*/  LOP3.LUT R7, R0, R52, R39, 0x96, !PT ;  /* 0x0000003400077212 */ /* 0x000fe200078e9627 */
[----:B------:R-:W-:Y:S01]  /*5c8e0*/  IMAD.SHL.U32 R39, R43, 0x8, RZ ;  /* 0x000000082b277824 */ /* 0x000fe200078e00ff */
[----:B------:R-:W-:Y:S01]  /*5c8f0*/  SHF.L.W.U32.HI R59, R59, 0xd, R59 ;  /* 0x0000000d3b3b7819 */ /* 0x000fe20000010e3b */
[----:B------:R-:W-:Y:S01]  /*5c900*/  IMAD.SHL.U32 R36, R35, 0x8, RZ ;  /* 0x0000000823247824 */ /* 0x000fe200078e00ff */
        /* <DEDUP_REMOVED lines=27> */
[----:B------:R-:W-:Y:S02]  /*5cac0*/  SHF.L.W.U32.HI R59, R59, 0x5, R59 ;  /* 0x000000053b3b7819 */ /* 0x000fe40000010e3b */
[----:B0-----:R-:W-:Y:S02]  /*5cad0*/  LOP3.LUT R50, R49, UR21, RZ, 0x3c, !PT ;  /* 0x0000001531327c12 */ /* 0x001fe4000f8e3cff */
[----:B-----5:R-:W-:Y:S02]  /*5cae0*/  LOP3.LUT R54, R52, UR29, RZ, 0x3c, !PT ;  /* 0x0000001d34367c12 */ /* 0x020fe4000f8e3cff */
[----:B-1----:R-:W-:Y:S02]  /*5caf0*/  LOP3.LUT R52, R43, UR9, RZ, 0x3c, !PT ;  /* 0x000000092b347c12 */ /* 0x002fe4000f8e3cff */
[----:B------:R-:W-:Y:S02]  /*5cb00*/  LOP3.LUT R47, R47, UR28, RZ, 0x3c, !PT ;  /* 0x0000001c2f2f7c12 */ /* 0x000fe4000f8e3cff */
[----:B------:R-:W-:-:S02]  /*5cb10*/  LOP3.LUT R59, R59, UR20, RZ, 0x3c, !PT ;  /* 0x000000143b3b7c12 */ /* 0x000fc4000f8e3cff */
[-C--:B------:R-:W-:Y:S02]  /*5cb20*/  LOP3.LUT R43, R54, R50.reuse, R5, 0x78, !PT ;  /* 0x00000032362b7212 */ /* 0x080fe400078e7805 */
[----:B------:R-:W-:Y:S02]  /*5cb30*/  LOP3.LUT R44, R44, UR8, RZ, 0x3c, !PT ;  /* 0x000000082c2c7c12 */ /* 0x000fe4000f8e3cff */
[----:B------:R-:W-:Y:S02]  /*5cb40*/  LOP3.LUT R53, R47, R59, R4, 0x78, !PT ;  /* 0x0000003b2f357212 */ /* 0x000fe400078e7804 */
[----:B------:R-:W-:Y:S02]  /*5cb50*/  LOP3.LUT R50, R43, R50, R52, 0x96, !PT ;  /* 0x000000322b327212 */ /* 0x000fe400078e9634 */
[----:B------:R-:W-:Y:S02]  /*5cb60*/  LOP3.LUT R58, R44, R47, R4, 0x1e, !PT ;  /* 0x0000002f2c3a7212 */ /* 0x000fe400078e1e04 */
[----:B------:R-:W-:-:S02]  /*5cb70*/  LOP3.LUT R47, R53, R59, R44, 0x96, !PT ;  /* 0x0000003b352f7212 */ /* 0x000fc400078e962c */
[--C-:B------:R-:W-:Y:S02]  /*5cb80*/  LOP3.LUT R54, R52, R54, R5.reuse, 0x1e, !PT ;  /* 0x0000003634367212 */ /* 0x100fe400078e1e05 */
[----:B------:R-:W-:Y:S02]  /*5cb90*/  LOP3.LUT R44, R50, R5, RZ, 0x3c, !PT ;  /* 0x00000005322c7212 */ /* 0x000fe400078e3cff */
[C---:B------:R-:W-:Y:S02]  /*5cba0*/  LOP3.LUT R52, R54.reuse, R50, R5, 0xf6, !PT ;  /* 0x0000003236347212 */ /* 0x040fe400078ef605 */
[CCC-:B------:R-:W-:Y:S02]  /*5cbb0*/  LOP3.LUT R49, R54.reuse, R44.reuse, R43.reuse, 0x6c, !PT ;  /* 0x0000002c36317212 */ /* 0x1c0fe400078e6c2b */
[----:B------:R-:W-:Y:S02]  /*5cbc0*/  LOP3.LUT R44, R54, R44, R43, 0x9c, !PT ;  /* 0x0000002c362c7212 */ /* 0x000fe400078e9c2b */
[----:B------:R-:W-:-:S02]  /*5cbd0*/  LOP3.LUT R54, R47, R4, RZ, 0x3c, !PT ;  /* 0x000000042f367212 */ /* 0x000fc400078e3cff */
[C---:B------:R-:W-:Y:S02]  /*5cbe0*/  LOP3.LUT R4, R58.reuse, R47, R4, 0xf6, !PT ;  /* 0x0000002f3a047212 */ /* 0x040fe400078ef604 */
[CCC-:B------:R-:W-:Y:S02]  /*5cbf0*/  LOP3.LUT R56, R58.reuse, R54.reuse, R53.reuse, 0x6c, !PT ;  /* 0x000000363a387212 */ /* 0x1c0fe400078e6c35 */
[----:B------:R-:W-:Y:S02]  /*5cc00*/  LOP3.LUT R54, R58, R54, R53, 0x9c, !PT ;  /* 0x000000363a367212 */ /* 0x000fe400078e9c35 */
[----:B------:R-:W-:Y:S01]  /*5cc10*/  LOP3.LUT R53, R4, R53, RZ, 0x3c, !PT ;  /* 0x0000003504357212 */ /* 0x000fe200078e3cff */
[----:B------:R-:W-:Y:S02]  /*5cc20*/  IMAD.SHL.U32 R4, R39, 0x80, RZ ;  /* 0x0000008027047824 */ /* 0x000fe400078e00ff */
[----:B------:R-:W-:-:S03]  /*5cc30*/  IMAD.SHL.U32 R5, R37, 0x80, RZ ;  /* 0x0000008025057824 */ /* 0x000fc600078e00ff */
[----:B------:R-:W-:Y:S01]  /*5cc40*/  LOP3.LUT R59, R36, R4, R57, 0x96, !PT ;  /* 0x00000004243b7212 */ /* 0x000fe200078e9639 */
[----:B------:R-:W-:Y:S01]  /*5cc50*/  IMAD.SHL.U32 R4, R55, 0x80, RZ ;  /* 0x0000008037047824 */ /* 0x000fe200078e00ff */
[----:B------:R-:W-:-:S04]  /*5cc60*/  LOP3.LUT R24, R38, R5, R24, 0x96, !PT ;  /* 0x0000000526187212 */ /* 0x000fc800078e9618 */
[----:B------:R-:W-:Y:S02]  /*5cc70*/  LOP3.LUT R51, R42, R4, R51, 0x96, !PT ;  /* 0x000000042a337212 */ /* 0x000fe400078e9633 */
[----:B------:R-:W0:Y:S01]  /*5cc80*/  LDC.64 R4, c[0x3][0x8] ;  /* 0x00c00200ff047b82 */ /* 0x000e220000000a00 */
[----:B------:R-:W-:Y:S02]  /*5cc90*/  SHF.L.W.U32.HI R57, R12, 0x5, R12 ;  /* 0x000000050c397819 */ /* 0x000fe40000010e0c */
[----:B------:R-:W-:Y:S02]  /*5cca0*/  SHF.L.W.U32.HI R58, R33, 0x16, R33 ;  /* 0x00000016213a7819 */ /* 0x000fe40000010e21 */
[----:B------:R-:W-:Y:S02]  /*5ccb0*/  SHF.L.W.U32.HI R59, R59, 0x16, R59 ;  /* 0x000000163b3b7819 */ /* 0x000fe40000010e3b */
[----:B------:R-:W-:Y:S02]  /*5ccc0*/  LOP3.LUT R57, R57, UR4, RZ, 0x3c, !PT ;  /* 0x0000000439397c12 */ /* 0x000fe4000f8e3cff */
[----:B------:R-:W-:-:S02]  /*5ccd0*/  LOP3.LUT R58, R58, UR24, RZ, 0x3c, !PT ;  /* 0x000000183a3a7c12 */ /* 0x000fc4000f8e3cff */
[----:B------:R-:W-:Y:S02]  /*5cce0*/  SHF.L.W.U32.HI R24, R24, 0x16, R24 ;  /* 0x0000001618187819 */ /* 0x000fe40000010e18 */
[----:B---3--:R-:W-:Y:S02]  /*5ccf0*/  LOP3.LUT R60, R59, UR32, RZ, 0x3c, !PT ;  /* 0x000000203b3c7c12 */ /* 0x008fe4000f8e3cff */
[----:B----4-:R-:W-:Y:S02]  /*5cd00*/  LOP3.LUT R59, R24, UR12, RZ, 0x3c, !PT ;  /* 0x0000000c183b7c12 */ /* 0x010fe4000f8e3cff */
[----:B------:R-:W-:-:S04]  /*5cd10*/  LOP3.LUT R12, R60, R58, R57, 0x78, !PT ;  /* 0x0000003a3c0c7212 */ /* 0x000fc800078e7839 */
[----:B------:R-:W-:Y:S02]  /*5cd20*/  LOP3.LUT R24, R12, R58, R59, 0x96, !PT ;  /* 0x0000003a0c187212 */ /* 0x000fe400078e963b */
[----:B------:R-:W-:Y:S02]  /*5cd30*/  SHF.L.W.U32.HI R58, R7, 0x5, R7 ;  /* 0x00000005073a7819 */ /* 0x000fe40000010e07 */
[----:B------:R-:W-:Y:S02]  /*5cd40*/  SHF.L.W.U32.HI R7, R48, 0x16, R48 ;  /* 0x0000001630077819 */ /* 0x000fe40000010e30 */
[----:B0-----:R-:W-:Y:S01]  /*5cd50*/  LOP3.LUT R48, R55, R4, RZ, 0x3c, !PT ;  /* 0x0000000437307212 */ /* 0x001fe200078e3cff */
[----:B------:R-:W-:Y:S01]  /*5cd60*/  IMAD.SHL.U32 R4, R46, 0x80, RZ ;  /* 0x000000802e047824 */ /* 0x000fe200078e00ff */
[----:B------:R-:W-:Y:S02]  /*5cd70*/  LOP3.LUT R7, R7, UR22, RZ, 0x3c, !PT ;  /* 0x0000001607077c12 */ /* 0x000fe4000f8e3cff */
[----:B------:R-:W-:-:S02]  /*5cd80*/  LOP3.LUT R55, R39, UR30, RZ, 0x3c, !PT ;  /* 0x0000001e27377c12 */ /* 0x000fc4000f8e3cff */
[----:B------:R-:W-:Y:S02]  /*5cd90*/  LOP3.LUT R32, R35, R4, R32, 0x96, !PT ;  /* 0x0000000423207212 */ /* 0x000fe400078e9620 */
[----:B------:R-:W-:Y:S02]  /*5cda0*/  LOP3.LUT R43, R52, R43, RZ, 0x3c, !PT ;  /* 0x0000002b342b7212 */ /* 0x000fe400078e3cff */
[----:B------:R-:W-:Y:S02]  /*5cdb0*/  LOP3.LUT R39, R41, UR10, RZ, 0x3c, !PT ;  /* 0x0000000a29277c12 */ /* 0x000fe4000f8e3cff */
[----:B------:R-:W-:Y:S02]  /*5cdc0*/  LOP3.LUT R4, R55, R7, R48, 0x78, !PT ;  /* 0x0000000737047212 */ /* 0x000fe400078e7830 */
[----:B------:R-:W-:Y:S02]  /*5cdd0*/  LOP3.LUT R5, R58, R5, RZ, 0x3c, !PT ;  /* 0x000000053a057212 */ /* 0x000fe400078e3cff */
[----:B------:R-:W-:Y:S01]  /*5cde0*/  LOP3.LUT R52, R46, UR23, RZ, 0x3c, !PT ;  /* 0x000000172e347c12 */ /* 0x000fe2000f8e3cff */
[----:B------:R-:W0:Y:S01]  /*5cdf0*/  LDCU.128 UR20, c[0x3][0x2d0] ;  /* 0x00c05a00ff1477ac */ /* 0x000e220008000c00 */
[----:B------:R-:W-:-:S02]  /*5ce00*/  LOP3.LUT R45, R45, UR31, RZ, 0x3c, !PT ;  /* 0x0000001f2d2d7c12 */ /* 0x000fc4000f8e3cff */
[----:B------:R-:W-:Y:S01]  /*5ce10*/  LOP3.LUT R41, R39, R55, R48, 0x1e, !PT ;  /* 0x0000003727297212 */ /* 0x000fe200078e1e30 */
[----:B------:R-:W1:Y:S01]  /*5ce20*/  LDCU.128 UR28, c[0x3][0x30] ;  /* 0x00c00600ff1c77ac */ /* 0x000e620008000c00 */
[----:B------:R-:W-:Y:S02]  /*5ce30*/  LOP3.LUT R7, R4, R7, R39, 0x96, !PT ;  /* 0x0000000704077212 */ /* 0x000fe400078e9627 */
[----:B------:R-:W-:Y:S01]  /*5ce40*/  LOP3.LUT R46, R37, UR11, RZ, 0x3c, !PT ;  /* 0x0000000b252e7c12 */ /* 0x000fe2000f8e3cff */
[----:B------:R-:W2:Y:S01]  /*5ce50*/  LDCU.128 UR8, c[0x3][URZ] ;  /* 0x00c00000ff0877ac */ /* 0x000ea20008000c00 */
[-CC-:B------:R-:W-:Y:S02]  /*5ce60*/  LOP3.LUT R39, R45, R52.reuse, R5.reuse, 0x78, !PT ;  /* 0x000000342d277212 */ /* 0x180fe400078e7805 */
[----:B------:R-:W-:Y:S02]  /*5ce70*/  LOP3.LUT R58, R46, R45, R5, 0x1e, !PT ;  /* 0x0000002d2e3a7212 */ /* 0x000fe400078e1e05 */
[----:B------:R-:W-:-:S02]  /*5ce80*/  LOP3.LUT R46, R39, R52, R46, 0x96, !PT ;  /* 0x00000034272e7212 */ /* 0x000fc400078e962e */
[----:B------:R-:W-:Y:S02]  /*5ce90*/  LOP3.LUT R52, R7, R48, RZ, 0x3c, !PT ;  /* 0x0000003007347212 */ /* 0x000fe400078e3cff */
[----:B------:R-:W-:Y:S02]  /*5cea0*/  LOP3.LUT R55, R46, R5, RZ, 0x3c, !PT ;  /* 0x000000052e377212 */ /* 0x000fe400078e3cff */
[C---:B------:R-:W-:Y:S02]  /*5ceb0*/  LOP3.LUT R45, R41.reuse, R7, R48, 0xf6, !PT ;  /* 0x00000007292d7212 */ /* 0x040fe400078ef630 */
[CCC-:B------:R-:W-:Y:S02]  /*5cec0*/  LOP3.LUT R37, R41.reuse, R52.reuse, R4.reuse, 0x6c, !PT ;  /* 0x0000003429257212 */ /* 0x1c0fe400078e6c04 */
[----:B------:R-:W-:Y:S02]  /*5ced0*/  LOP3.LUT R41, R41, R52, R4, 0x9c, !PT ;  /* 0x0000003429297212 */ /* 0x000fe400078e9c04 */
[----:B------:R-:W-:-:S02]  /*5cee0*/  LOP3.LUT R52, R58, R46, R5, 0xf6, !PT ;  /* 0x0000002e3a347212 */ /* 0x000fc400078ef605 */
[CCC-:B------:R-:W-:Y:S02]  /*5cef0*/  LOP3.LUT R48, R58.reuse, R55.reuse, R39.reuse, 0x6c, !PT ;  /* 0x000000373a307212 */ /* 0x1c0fe400078e6c27 */
[----:B------:R-:W-:Y:S02]  /*5cf00*/  LOP3.LUT R5, R58, R55, R39, 0x9c, !PT ;  /* 0x000000373a057212 */ /* 0x000fe400078e9c27 */
[--C-:B------:R-:W-:Y:S02]  /*5cf10*/  LOP3.LUT R33, R59, R60, R57.reuse, 0x1e, !PT ;  /* 0x0000003c3b217212 */ /* 0x100fe400078e1e39 */
[----:B------:R-:W-:Y:S02]  /*5cf20*/  LOP3.LUT R58, R24, R57, RZ, 0x3c, !PT ;  /* 0x00000039183a7212 */ /* 0x000fe400078e3cff */
[C---:B------:R-:W-:Y:S02]  /*5cf30*/  LOP3.LUT R59, R33.reuse, R24, R57, 0xf6, !PT ;  /* 0x00000018213b7212 */ /* 0x040fe400078ef639 */
[----:B------:R-:W-:-:S02]  /*5cf40*/  LOP3.LUT R55, R33, R58, R12, 0x6c, !PT ;  /* 0x0000003a21377212 */ /* 0x000fc400078e6c0c */
[----:B------:R-:W-:Y:S02]  /*5cf50*/  LOP3.LUT R33, R33, R58, R12, 0x9c, !PT ;  /* 0x0000003a21217212 */ /* 0x000fe400078e9c0c */
[----:B------:R-:W-:Y:S02]  /*5cf60*/  SHF.L.W.U32.HI R58, R51, 0x16, R51 ;  /* 0x00000016333a7819 */ /* 0x000fe40000010e33 */
[----:B------:R-:W-:Y:S02]  /*5cf70*/  SHF.L.W.U32.HI R32, R32, 0x16, R32 ;  /* 0x0000001620207819 */ /* 0x000fe40000010e20 */
[----:B------:R-:W-:Y:S02]  /*5cf80*/  LOP3.LUT R51, R34, UR33, RZ, 0x3c, !PT ;  /* 0x0000002122337c12 */ /* 0x000fe4000f8e3cff */
[----:B------:R-:W-:Y:S02]  /*5cf90*/  LOP3.LUT R58, R58, UR5, RZ, 0x3c, !PT ;  /* 0x000000053a3a7c12 */ /* 0x000fe4000f8e3cff */
[----:B------:R-:W-:-:S02]  /*5cfa0*/  LOP3.LUT R34, R32, UR25, RZ, 0x3c, !PT ;  /* 0x0000001920227c12 */ /* 0x000fc4000f8e3cff */
[----:B------:R-:W-:Y:S02]  /*5cfb0*/  LOP3.LUT R32, R13, UR13, RZ, 0x3c, !PT ;  /* 0x0000000d0d207c12 */ /* 0x000fe4000f8e3cff */
[----:B------:R-:W-:-:S04]  /*5cfc0*/  LOP3.LUT R57, R51, R34, R58, 0x78, !PT ;  /* 0x0000002233397212 */ /* 0x000fc800078e783a */
[----:B------:R-:W-:Y:S02]  /*5cfd0*/  LOP3.LUT R13, R57, R34, R32, 0x96, !PT ;  /* 0x00000022390d7212 */ /* 0x000fe400078e9620 */
[--C-:B------:R-:W-:Y:S02]  /*5cfe0*/  LOP3.LUT R34, R32, R51, R58.reuse, 0x1e, !PT ;  /* 0x0000003320227212 */ /* 0x100fe400078e1e3a */
[----:B------:R-:W-:Y:S02]  /*5cff0*/  LOP3.LUT R51, R13, R58, RZ, 0x3c, !PT ;  /* 0x0000003a0d337212 */ /* 0x000fe400078e3cff */
[----:B------:R-:W-:Y:S02]  /*5d000*/  SHF.L.W.U32.HI R31, R31, 0x5, R31 ;  /* 0x000000051f1f7819 */ /* 0x000fe40000010e1f */
[C---:B------:R-:W-:Y:S02]  /*5d010*/  LOP3.LUT R58, R34.reuse, R13, R58, 0xf6, !PT ;  /* 0x0000000d223a7212 */ /* 0x040fe400078ef63a */
[----:B------:R-:W-:-:S02]  /*5d020*/  LOP3.LUT R32, R34, R51, R57, 0x6c, !PT ;  /* 0x0000003322207212 */ /* 0x000fc400078e6c39 */
[----:B------:R-:W-:Y:S02]  /*5d030*/  LOP3.LUT R34, R34, R51, R57, 0x9c, !PT ;  /* 0x0000003322227212 */ /* 0x000fe400078e9c39 */
[----:B------:R-:W-:Y:S02]  /*5d040*/  LOP3.LUT R51, R0, UR34, RZ, 0x3c, !PT ;  /* 0x0000002200337c12 */ /* 0x000fe4000f8e3cff */
[----:B------:R-:W-:Y:S02]  /*5d050*/  LOP3.LUT R0, R31, UR6, RZ, 0x3c, !PT ;  /* 0x000000061f007c12 */ /* 0x000fe4000f8e3cff */
[----:B------:R-:W-:Y:S02]  /*5d060*/  LOP3.LUT R31, R35, UR26, RZ, 0x3c, !PT ;  /* 0x0000001a231f7c12 */ /* 0x000fe4000f8e3cff */
[----:B------:R-:W-:Y:S02]  /*5d070*/  LOP3.LUT R35, R38, UR14, RZ, 0x3c, !PT ;  /* 0x0000000e26237c12 */ /* 0x000fe4000f8e3cff */
[----:B------:R-:W-:-:S04]  /*5d080*/  LOP3.LUT R38, R51, R31, R0, 0x78, !PT ;  /* 0x0000001f33267212 */ /* 0x000fc800078e7800 */
[----:B------:R-:W-:Y:S02]  /*5d090*/  LOP3.LUT R31, R38, R31, R35, 0x96, !PT ;  /* 0x0000001f261f7212 */ /* 0x000fe400078e9623 */
[----:B------:R-:W-:Y:S02]  /*5d0a0*/  LOP3.LUT R51, R35, R51, R0, 0x1e, !PT ;  /* 0x0000003323337212 */ /* 0x000fe400078e1e00 */
[----:B------:R-:W-:Y:S02]  /*5d0b0*/  LOP3.LUT R35, R31, R0, RZ, 0x3c, !PT ;  /* 0x000000001f237212 */ /* 0x000fe400078e3cff */
[----:B------:R-:W-:Y:S02]  /*5d0c0*/  LOP3.LUT R12, R59, R12, RZ, 0x3c, !PT ;  /* 0x0000000c3b0c7212 */ /* 0x000fe400078e3cff */
[----:B------:R-:W-:Y:S02]  /*5d0d0*/  SHF.L.W.U32.HI R40, R40, 0x16, R40 ;  /* 0x0000001628287819 */ /* 0x000fe40000010e28 */
[----:B------:R-:W-:-:S02]  /*5d0e0*/  LOP3.LUT R59, R51, R31, R0, 0xf6, !PT ;  /* 0x0000001f333b7212 */ /* 0x000fc400078ef600 */
[CCC-:B------:R-:W-:Y:S02]  /*5d0f0*/  LOP3.LUT R0, R51.reuse, R35.reuse, R38.reuse, 0x6c, !PT ;  /* 0x0000002333007212 */ /* 0x1c0fe400078e6c26 */
[----:B------:R-:W-:Y:S02]  /*5d100*/  LOP3.LUT R51, R51, R35, R38, 0x9c, !PT ;  /* 0x0000002333337212 */ /* 0x000fe400078e9c26 */
[----:B------:R-:W-:Y:S01]  /*5d110*/  LOP3.LUT R42, R42, UR7, RZ, 0x3c, !PT ;  /* 0x000000072a2a7c12 */ /* 0x000fe2000f8e3cff */
[----:B------:R-:W2:Y:S01]  /*5d120*/  LDCU.128 UR4, c[0x3][0x2c0] ;  /* 0x00c05800ff0477ac */ /* 0x000ea20008000c00 */
[----:B------:R-:W-:Y:S02]  /*5d130*/  LOP3.LUT R35, R40, UR27, RZ, 0x3c, !PT ;  /* 0x0000001b28237c12 */ /* 0x000fe4000f8e3cff */
[----:B------:R-:W-:Y:S01]  /*5d140*/  LOP3.LUT R36, R36, UR35, RZ, 0x3c, !PT ;  /* 0x0000002324247c12 */ /* 0x000fe2000f8e3cff */
[----:B------:R-:W0:Y:S01]  /*5d150*/  LDCU.128 UR24, c[0x3][0x20] ;  /* 0x00c00400ff1877ac */ /* 0x000e220008000c00 */
[----:B------:R-:W-:-:S02]  /*5d160*/  LOP3.LUT R19, R19, UR15, RZ, 0x3c, !PT ;  /* 0x0000000f13137c12 */ /* 0x000fc4000f8e3cff */
[-CC-:B------:R-:W-:Y:S01]  /*5d170*/  LOP3.LUT R40, R36, R35.reuse, R42.reuse, 0x78, !PT ;  /* 0x0000002324287212 */ /* 0x180fe200078e782a */
[----:B------:R-:W3:Y:S03]  /*5d180*/  LDCU.128 UR12, c[0x3][0x10] ;  /* 0x00c00200ff0c77ac */ /* 0x000ee60008000c00 */
[----:B------:R-:W-:Y:S02]  /*5d190*/  LOP3.LUT R35, R40, R35, R19, 0x96, !PT ;  /* 0x0000002328237212 */ /* 0x000fe400078e9613 */
[----:B------:R-:W-:Y:S02]  /*5d1a0*/  LOP3.LUT R19, R19, R36, R42, 0x1e, !PT ;  /* 0x0000002413137212 */ /* 0x000fe400078e1e2a */
[----:B------:R-:W-:Y:S02]  /*5d1b0*/  LOP3.LUT R36, R59, R38, RZ, 0x3c, !PT ;  /* 0x000000263b247212 */ /* 0x000fe400078e3cff */
[----:B------:R-:W-:-:S02]  /*5d1c0*/  LOP3.LUT R59, R35, R42, RZ, 0x3c, !PT ;  /* 0x0000002a233b7212 */ /* 0x000fc400078e3cff */
[----:B------:R-:W-:Y:S02]  /*5d1d0*/  LOP3.LUT R61, R19, R35, R42, 0xf6, !PT ;  /* 0x00000023133d7212 */ /* 0x000fe400078ef62a */
[----:B------:R-:W-:Y:S02]  /*5d1e0*/  SHF.L.W.U32.HI R42, R24, 0xd, R24 ;  /* 0x0000000d182a7819 */ /* 0x000fe40000010e18 */
[----:B------:R-:W-:Y:S02]  /*5d1f0*/  LOP3.LUT R51, R51, R36, RZ, 0x3c, !PT ;  /* 0x0000002433337212 */ /* 0x000fe400078e3cff */
[CCC-:B------:R-:W-:Y:S02]  /*5d200*/  LOP3.LUT R38, R19.reuse, R59.reuse, R40.reuse, 0x6c, !PT ;  /* 0x0000003b13267212 */ /* 0x1c0fe400078e6c28 */
[----:B------:R-:W-:Y:S01]  /*5d210*/  LOP3.LUT R59, R19, R59, R40, 0x9c, !PT ;  /* 0x0000003b133b7212 */ /* 0x000fe200078e9c28 */
[----:B------:R-:W-:Y:S01]  /*5d220*/  IMAD.SHL.U32 R19, R42, 0x8, RZ ;  /* 0x000000082a137824 */ /* 0x000fe200078e00ff */
[----:B------:R-:W-:-:S02]  /*5d230*/  SHF.L.W.U32.HI R51, R51, 0x3, R51 ;  /* 0x0000000333337819 */ /* 0x000fc40000010e33 */
[----:B------:R-:W-:Y:S02]  /*5d240*/  LOP3.LUT R57, R58, R57, RZ, 0x3c, !PT ;  /* 0x000000393a397212 */ /* 0x000fe400078e3cff */
[C---:B------:R-:W-:Y:S02]  /*5d250*/  LOP3.LUT R24, R51.reuse, R38, R19, 0x96, !PT ;  /* 0x0000002633187212 */ /* 0x040fe400078e9613 */
[----:B------:R-:W-:Y:S02]  /*5d260*/  LOP3.LUT R19, R51, R42, R57, 0x96, !PT ;  /* 0x0000002a33137212 */ /* 0x000fe400078e9639 */
[----:B------:R-:W-:Y:S02]  /*5d270*/  LOP3.LUT R24, RZ, R24, RZ, 0x33, !PT ;  /* 0x00000018ff187212 */ /* 0x000fe400078e33ff */
[----:B------:R-:W-:Y:S02]  /*5d280*/  LOP3.LUT R38, R34, R57, RZ, 0x3c, !PT ;  /* 0x0000003922267212 */ /* 0x000fe400078e3cff */
[----:B------:R-:W-:-:S02]  /*5d290*/  SHF.L.W.U32.HI R19, R19, 0x1, R19 ;  /* 0x0000000113137819 */ /* 0x000fc40000010e13 */
[----:B------:R-:W-:Y:S02]  /*5d2a0*/  SHF.L.W.U32.HI R24, R24, 0x7, R24 ;  /* 0x0000000718187819 */ /* 0x000fe40000010e18 */
[----:B------:R-:W-:Y:S02]  /*5d2b0*/  LOP3.LUT R34, R61, R40, RZ, 0x3c, !PT ;  /* 0x000000283d227212 */ /* 0x000fe400078e3cff */
[----:B------:R-:W-:Y:S02]  /*5d2c0*/  SHF.L.W.U32.HI R13, R13, 0xd, R13 ;  /* 0x0000000d0d0d7819 */ /* 0x000fe40000010e0d */
[----:B------:R-:W-:Y:S02]  /*5d2d0*/  LOP3.LUT R42, R24, R19, R42, 0x96, !PT ;  /* 0x00000013182a7212 */ /* 0x000fe400078e962a */
[----:B------:R-:W-:Y:S02]  /*5d2e0*/  LOP3.LUT R59, R59, R34, RZ, 0x3c, !PT ;  /* 0x000000223b3b7212 */ /* 0x000fe400078e3cff */
[----:B------:R-:W-:Y:S01]  /*5d2f0*/  LOP3.LUT R52, R52, R39, RZ, 0x3c, !PT ;  /* 0x0000002734347212 */ /* 0x000fe200078e3cff */
[----:B------:R-:W-:Y:S01]  /*5d300*/  IMAD.SHL.U32 R40, R13, 0x8, RZ ;  /* 0x000000080d287824 */ /* 0x000fe200078e00ff */
[----:B------:R-:W-:-:S02]  /*5d310*/  SHF.L.W.U32.HI R42, R42, 0x5, R42 ;  /* 0x000000052a2a7819 */ /* 0x000fc40000010e2a */
[----:B------:R-:W-:Y:S02]  /*5d320*/  SHF.L.W.U32.HI R31, R31, 0xd, R31 ;  /* 0x0000000d1f1f7819 */ /* 0x000fe40000010e1f */
[----:B------:R-:W-:Y:S02]  /*5d330*/  SHF.L.W.U32.HI R50, R50, 0xd, R50 ;  /* 0x0000000d32327819 */ /* 0x000fe40000010e32 */
[----:B------:R-:W-:Y:S02]  /*5d340*/  SHF.L.W.U32.HI R39, R59, 0x3, R59 ;  /* 0x000000033b277819 */ /* 0x000fe40000010e3b */
[----:B------:R-:W-:Y:S02]  /*5d350*/  LOP3.LUT R5, R5, R52, RZ, 0x3c, !PT ;  /* 0x0000003405057212 */ /* 0x000fe400078e3cff */
[----:B------:R-:W-:Y:S02]  /*5d360*/  LOP3.LUT R54, R54, R53, RZ, 0x3c, !PT ;  /* 0x0000003536367212 */ /* 0x000fe400078e3cff */
[----:B------:R-:W-:Y:S01]  /*5d370*/  LOP3.LUT R23, R23, R42, RZ, 0x3c, !PT ;  /* 0x0000002a17177212 */ /* 0x000fe200078e3cff */
        /* <DEDUP_REMOVED lines=10> */
[----:B------:R-:W-:Y:S02]  /*5d420*/  SHF.L.W.U32.HI R41, R7, 0xd, R7 ;  /* 0x0000000d07297819 */ /* 0x000fe40000010e07 */
[----:B------:R-:W-:Y:S02]  /*5d430*/  LOP3.LUT R33, R33, R12, RZ, 0x3c, !PT ;  /* 0x0000000c21217212 */ /* 0x000fe400078e3cff */
[----:B------:R-:W-:Y:S01]  /*5d440*/  SHF.L.W.U32.HI R7, R45, 0x3, R45 ;  /* 0x000000032d077819 */ /* 0x000fe20000010e2d */
[----:B------:R-:W-:Y:S01]  /*5d450*/  IMAD.SHL.U32 R45, R42, 0x8, RZ ;  /* 0x000000082a2d7824 */ /* 0x000fe200078e00ff */
[----:B------:R-:W-:Y:S01]  /*5d460*/  SHF.L.W.U32.HI R33, R33, 0x3, R33 ;  /* 0x0000000321217819 */ /* 0x000fe20000010e21 */
[----:B------:R-:W-:-:S03]  /*5d470*/  IMAD.SHL.U32 R47, R41, 0x8, RZ ;  /* 0x00000008292f7824 */ /* 0x000fc600078e00ff */
[----:B------:R-:W-:Y:S02]  /*5d480*/  LOP3.LUT R48, R7, R48, R45, 0x96, !PT ;  /* 0x0000003007307212 */ /* 0x000fe400078e962d */
[----:B------:R-:W-:Y:S02]  /*5d490*/  LOP3.LUT R45, R33, R32, R47, 0x96, !PT ;  /* 0x00000020212d7212 */ /* 0x000fe400078e962f */
[----:B------:R-:W-:Y:S02]  /*5d4a0*/  SHF.L.W.U32.HI R47, R35, 0xd, R35 ;  /* 0x0000000d232f7819 */ /* 0x000fe40000010e23 */
[----:B------:R-:W-:-:S03]  /*5d4b0*/  LOP3.LUT R44, R44, R43, RZ, 0x3c, !PT ;  /* 0x0000002b2c2c7212 */ /* 0x000fc600078e3cff */
[----:B------:R-:W-:Y:S01]  /*5d4c0*/  IMAD.SHL.U32 R57, R47, 0x8, RZ ;  /* 0x000000082f397824 */ /* 0x000fe200078e00ff */
[----:B------:R-:W-:Y:S02]  /*5d4d0*/  SHF.L.W.U32.HI R32, R44, 0x3, R44 ;  /* 0x000000032c207819 */ /* 0x000fe40000010e2c */
[----:B------:R-:W-:Y:S02]  /*5d4e0*/  SHF.L.W.U32.HI R46, R46, 0xd, R46 ;  /* 0x0000000d2e2e7819 */ /* 0x000fe40000010e2e */
[----:B------:R-:W-:Y:S02]  /*5d4f0*/  LOP3.LUT R57, R32, R37, R57, 0x96, !PT ;  /* 0x0000002520397212 */ /* 0x000fe400078e9639 */
[----:B------:R-:W-:Y:S01]  /*5d500*/  LOP3.LUT R37, R7, R42, R43, 0x96, !PT ;  /* 0x0000002a07257212 */ /* 0x000fe200078e962b */
[----:B------:R-:W-:Y:S01]  /*5d510*/  IMAD.SHL.U32 R54, R46, 0x8, RZ ;  /* 0x000000082e367824 */ /* 0x000fe200078e00ff */
[----:B------:R-:W-:Y:S02]  /*5d520*/  LOP3.LUT R48, RZ, R48, RZ, 0x33, !PT ;  /* 0x00000030ff307212 */ /* 0x000fe400078e33ff */
[----:B------:R-:W-:-:S02]  /*5d530*/  SHF.L.W.U32.HI R35, R38, 0x3, R38 ;  /* 0x0000000326237819 */ /* 0x000fc40000010e26 */
[----:B------:R-:W-:Y:S02]  /*5d540*/  LOP3.LUT R36, R39, R13, R36, 0x96, !PT ;  /* 0x0000000d27247212 */ /* 0x000fe400078e9624 */
[----:B------:R-:W-:Y:S02]  /*5d550*/  SHF.L.W.U32.HI R37, R37, 0x1, R37 ;  /* 0x0000000125257819 */ /* 0x000fe40000010e25 */
[----:B------:R-:W-:Y:S02]  /*5d560*/  LOP3.LUT R56, RZ, R56, RZ, 0x33, !PT ;  /* 0x00000038ff387212 */ /* 0x000fe400078e33ff */
[----:B------:R-:W-:Y:S02]  /*5d570*/  SHF.L.W.U32.HI R38, R48, 0x7, R48 ;  /* 0x0000000730267819 */ /* 0x000fe40000010e30 */
[----:B------:R-:W-:Y:S02]  /*5d580*/  LOP3.LUT R54, R35, R0, R54, 0x96, !PT ;  /* 0x0000000023367212 */ /* 0x000fe400078e9636 */
[----:B------:R-:W-:-:S02]  /*5d590*/  SHF.L.W.U32.HI R0, R36, 0x1, R36 ;  /* 0x0000000124007819 */ /* 0x000fc40000010e24 */
[----:B------:R-:W-:Y:S02]  /*5d5a0*/  LOP3.LUT R52, R33, R41, R52, 0x96, !PT ;  /* 0x0000002921347212 */ /* 0x000fe400078e9634 */
[----:B------:R-:W-:Y:S02]  /*5d5b0*/  SHF.L.W.U32.HI R36, R56, 0x7, R56 ;  /* 0x0000000738247819 */ /* 0x000fe40000010e38 */
[----:B------:R-:W-:Y:S02]  /*5d5c0*/  LOP3.LUT R48, R38, R37, R42, 0x96, !PT ;  /* 0x0000002526307212 */ /* 0x000fe400078e962a */
[----:B------:R-:W-:Y:S02]  /*5d5d0*/  LOP3.LUT R44, R32, R47, R53, 0x96, !PT ;  /* 0x0000002f202c7212 */ /* 0x000fe400078e9635 */
[----:B------:R-:W-:Y:S02]  /*5d5e0*/  LOP3.LUT R57, RZ, R57, RZ, 0x33, !PT ;  /* 0x00000039ff397212 */ /* 0x000fe400078e33ff */
[----:B------:R-:W-:-:S02]  /*5d5f0*/  SHF.L.W.U32.HI R42, R52, 0x1, R52 ;  /* 0x00000001342a7819 */ /* 0x000fc40000010e34 */
[----:B------:R-:W-:Y:S02]  /*5d600*/  LOP3.LUT R52, R36, R0, R13, 0x96, !PT ;  /* 0x0000000024347212 */ /* 0x000fe400078e960d */
[----:B------:R-:W-:Y:S02]  /*5d610*/  SHF.L.W.U32.HI R48, R48, 0x5, R48 ;  /* 0x0000000530307819 */ /* 0x000fe40000010e30 */
[----:B------:R-:W-:Y:S02]  /*5d620*/  LOP3.LUT R13, RZ, R45, RZ, 0x33, !PT ;  /* 0x0000002dff0d7212 */ /* 0x000fe400078e33ff */
[----:B------:R-:W-:Y:S02]  /*5d630*/  SHF.L.W.U32.HI R44, R44, 0x1, R44 ;  /* 0x000000012c2c7819 */ /* 0x000fe40000010e2c */
[----:B------:R-:W-:Y:S02]  /*5d640*/  SHF.L.W.U32.HI R43, R57, 0x7, R57 ;  /* 0x00000007392b7819 */ /* 0x000fe40000010e39 */
[----:B------:R-:W-:-:S02]  /*5d650*/  SHF.L.W.U32.HI R45, R48, 0xd, R48 ;  /* 0x0000000d302d7819 */ /* 0x000fc40000010e30 */
[----:B------:R-:W-:Y:S02]  /*5d660*/  SHF.L.W.U32.HI R48, R13, 0x7, R13 ;  /* 0x000000070d307819 */ /* 0x000fe40000010e0d */
[----:B------:R-:W-:Y:S02]  /*5d670*/  LOP3.LUT R53, R43, R44, R47, 0x96, !PT ;  /* 0x0000002c2b357212 */ /* 0x000fe400078e962f */
[----:B------:R-:W-:Y:S01]  /*5d680*/  SHF.L.W.U32.HI R47, R52, 0x5, R52 ;  /* 0x00000005342f7819 */ /* 0x000fe20000010e34 */
[----:B------:R-:W-:Y:S01]  /*5d690*/  IMAD.SHL.U32 R13, R45, 0x8, RZ ;  /* 0x000000082d0d7824 */ /* 0x000fe200078e00ff */
[----:B------:R-:W-:Y:S02]  /*5d6a0*/  LOP3.LUT R41, R48, R42, R41, 0x96, !PT ;  /* 0x0000002a30297212 */ /* 0x000fe400078e9629 */
[----:B------:R-:W-:Y:S02]  /*5d6b0*/  SHF.L.W.U32.HI R52, R53, 0x5, R53 ;  /* 0x0000000535347819 */ /* 0x000fe40000010e35 */
[----:B------:R-:W-:-:S02]  /*5d6c0*/  SHF.L.W.U32.HI R47, R47, 0x3, R47 ;  /* 0x000000032f2f7819 */ /* 0x000fc40000010e2f */
[----:B------:R-:W-:Y:S02]  /*5d6d0*/  SHF.L.W.U32.HI R56, R41, 0x5, R41 ;  /* 0x0000000529387819 */ /* 0x000fe40000010e29 */
[----:B------:R-:W-:Y:S02]  /*5d6e0*/  LOP3.LUT R4, R5, R50, R4, 0x96, !PT ;  /* 0x0000003205047212 */ /* 0x000fe400078e9604 */
[----:B------:R-:W-:Y:S02]  /*5d6f0*/  LOP3.LUT R52, R47, R13, R52, 0x96, !PT ;  /* 0x0000000d2f347212 */ /* 0x000fe400078e9634 */
[----:B------:R-:W-:Y:S02]  /*5d700*/  LOP3.LUT R41, R35, R46, R12, 0x96, !PT ;  /* 0x0000002e23297212 */ /* 0x000fe400078e960c */
[----:B------:R-:W-:Y:S02]  /*5d710*/  LOP3.LUT R54, RZ, R54, RZ, 0x33, !PT ;  /* 0x00000036ff367212 */ /* 0x000fe400078e33ff */
[----:B------:R-:W-:-:S02]  /*5d720*/  LOP3.LUT R34, R40, R31, R34, 0x96, !PT ;  /* 0x0000001f28227212 */ /* 0x000fc400078e9622 */
[----:B------:R-:W-:Y:S02]  /*5d730*/  LOP3.LUT R55, RZ, R55, RZ, 0x33, !PT ;  /* 0x00000037ff377212 */ /* 0x000fe400078e33ff */
[----:B------:R-:W-:Y:S02]  /*5d740*/  LOP3.LUT R56, R47, R45, R56, 0x96, !PT ;  /* 0x0000002d2f387212 */ /* 0x000fe400078e9638 */
[----:B------:R-:W-:Y:S02]  /*5d750*/  SHF.L.W.U32.HI R13, R4, 0x1, R4 ;  /* 0x00000001040d7819 */ /* 0x000fe40000010e04 */
[----:B------:R-:W-:Y:S02]  /*5d760*/  SHF.L.W.U32.HI R4, R52, 0x7, R52 ;  /* 0x0000000734047819 */ /* 0x000fe40000010e34 */
[----:B------:R-:W-:Y:S02]  /*5d770*/  SHF.L.W.U32.HI R41, R41, 0x1, R41 ;  /* 0x0000000129297819 */ /* 0x000fe40000010e29 */
[----:B------:R-:W-:-:S02]  /*5d780*/  SHF.L.W.U32.HI R52, R54, 0x7, R54 ;  /* 0x0000000736347819 */ /* 0x000fc40000010e36 */
[----:B------:R-:W-:Y:S02]  /*5d790*/  SHF.L.W.U32.HI R34, R34, 0x1, R34 ;  /* 0x0000000122227819 */ /* 0x000fe40000010e22 */
[----:B------:R-:W-:Y:S02]  /*5d7a0*/  SHF.L.W.U32.HI R12, R55, 0x7, R55 ;  /* 0x00000007370c7819 */ /* 0x000fe40000010e37 */
[----:B------:R-:W-:Y:S01]  /*5d7b0*/  SHF.L.W.U32.HI R53, R56, 0x1, R56 ;  /* 0x0000000138357819 */ /* 0x000fe20000010e38 */
[----:B------:R-:W-:Y:S01]  /*5d7c0*/  IMAD.SHL.U32 R42, R42, 0x80, RZ ;  /* 0x000000802a2a7824 */ /* 0x000fe200078e00ff */
[----:B------:R-:W-:Y:S01]  /*5d7d0*/  LOP3.LUT R49, RZ, R49, RZ, 0x33, !PT ;  /* 0x00000031ff317212 */ /* 0x000fe200078e33ff */
[----:B------:R-:W-:Y:S01]  /*5d7e0*/  IMAD.SHL.U32 R54, R34, 0x80, RZ ;  /* 0x0000008022367824 */ /* 0x000fe200078e00ff */
[----:B------:R-:W-:Y:S01]  /*5d7f0*/  LOP3.LUT R46, R52, R41, R46, 0x96, !PT ;  /* 0x00000029342e7212 */ /* 0x000fe200078e962e */
[----:B------:R-:W-:Y:S01]  /*5d800*/  IMAD.SHL.U32 R41, R41, 0x80, RZ ;  /* 0x0000008029297824 */ /* 0x000fe200078e00ff */
[----:B------:R-:W-:Y:S01]  /*5d810*/  LOP3.LUT R50, R12, R13, R50, 0x96, !PT ;  /* 0x0000000d0c327212 */ /* 0x000fe200078e9632 */
[----:B------:R-:W-:Y:S01]  /*5d820*/  IMAD.SHL.U32 R55, R53, 0x80, RZ ;  /* 0x0000008035377824 */ /* 0x000fe200078e00ff */
[----:B------:R-:W-:Y:S01]  /*5d830*/  SHF.L.W.U32.HI R49, R49, 0x7, R49 ;  /* 0x0000000731317819 */ /* 0x000fe20000010e31 */
[----:B------:R-:W-:Y:S01]  /*5d840*/  IMAD.SHL.U32 R13, R13, 0x80, RZ ;  /* 0x000000800d0d7824 */ /* 0x000fe200078e00ff */
[----:B------:R-:W-:Y:S01]  /*5d850*/  LOP3.LUT R42, R48, R42, R33, 0x96, !PT ;  /* 0x0000002a302a7212 */ /* 0x000fe200078e9621 */
[----:B------:R-:W-:Y:S01]  /*5d860*/  IMAD.SHL.U32 R0, R0, 0x80, RZ ;  /* 0x0000008000007824 */ /* 0x000fe200078e00ff */
[----:B------:R-:W-:Y:S01]  /*5d870*/  LOP3.LUT R40, R49, R54, R40, 0x96, !PT ;  /* 0x0000003631287212 */ /* 0x000fe200078e9628 */
[----:B------:R-:W-:Y:S01]  /*5d880*/  IMAD.SHL.U32 R37, R37, 0x80, RZ ;  /* 0x0000008025257824 */ /* 0x000fe200078e00ff */
[----:B------:R-:W-:Y:S01]  /*5d890*/  LOP3.LUT R41, R52, R41, R35, 0x96, !PT ;  /* 0x0000002934297212 */ /* 0x000fe200078e9623 */
[----:B------:R-:W-:Y:S01]  /*5d8a0*/  IMAD.SHL.U32 R19, R19, 0x80, RZ ;  /* 0x0000008013137824 */ /* 0x000fe200078e00ff */
[----:B------:R-:W-:-:S02]  /*5d8b0*/  LOP3.LUT R55, R4, R55, R47, 0x96, !PT ;  /* 0x0000003704377212 */ /* 0x000fc400078e962f */
[----:B------:R-:W-:Y:S02]  /*5d8c0*/  LOP3.LUT R5, R12, R13, R5, 0x96, !PT ;  /* 0x0000000d0c057212 */ /* 0x000fe400078e9605 */
[----:B------:R-:W-:Y:S02]  /*5d8d0*/  SHF.L.W.U32.HI R13, R42, 0x16, R42 ;  /* 0x000000162a0d7819 */ /* 0x000fe40000010e2a */
[----:B------:R-:W-:Y:S02]  /*5d8e0*/  LOP3.LUT R47, R4, R53, R45, 0x96, !PT ;  /* 0x00000035042f7212 */ /* 0x000fe400078e962d */
[----:B------:R-:W-:Y:S02]  /*5d8f0*/  SHF.L.W.U32.HI R45, R50, 0x5, R50 ;  /* 0x00000005322d7819 */ /* 0x000fe40000010e32 */
[----:B------:R-:W-:Y:S02]  /*5d900*/  LOP3.LUT R0, R36, R0, R39, 0x96, !PT ;  /* 0x0000000024007212 */ /* 0x000fe400078e9627 */
[----:B------:R-:W-:-:S02]  /*5d910*/  SHF.L.W.U32.HI R40, R40, 0x16, R40 ;  /* 0x0000001628287819 */ /* 0x000fc40000010e28 */
[----:B------:R-:W-:Y:S02]  /*5d920*/  SHF.L.W.U32.HI R41, R41, 0x16, R41 ;  /* 0x0000001629297819 */ /* 0x000fe40000010e29 */
[----:B------:R-:W-:Y:S02]  /*5d930*/  SHF.L.W.U32.HI R46, R46, 0x5, R46 ;  /* 0x000000052e2e7819 */ /* 0x000fe40000010e2e */
[----:B------:R-:W-:Y:S02]  /*5d940*/  SHF.L.W.U32.HI R50, R55, 0x16, R55 ;  /* 0x0000001637327819 */ /* 0x000fe40000010e37 */
[----:B------:R-:W-:Y:S02]  /*5d950*/  LOP3.LUT R37, R38, R37, R7, 0x96, !PT ;  /* 0x0000002526257212 */ /* 0x000fe400078e9607 */
[----:B------:R-:W-:Y:S02]  /*5d960*/  LOP3.LUT R24, R24, R19, R51, 0x96, !PT ;  /* 0x0000001318187212 */ /* 0x000fe400078e9633 */
[----:B------:R-:W-:-:S02]  /*5d970*/  LOP3.LUT R7, R22, R13, RZ, 0x3c, !PT ;  /* 0x0000000d16077212 */ /* 0x000fc400078e3cff */
[----:B------:R-:W-:Y:S01]  /*5d980*/  SHF.L.W.U32.HI R47, R47, 0x5, R47 ;  /* 0x000000052f2f7819 */ /* 0x000fe20000010e2f */
[----:B------:R-:W4:Y:S01]  /*5d990*/  LDC.64 R12, c[0x3][0x2e0] ;  /* 0x00c0b800ff0c7b82 */ /* 0x000f220000000a00 */
[----:B------:R-:W-:Y:S02]  /*5d9a0*/  SHF.L.W.U32.HI R19, R0, 0x16, R0 ;  /* 0x0000001600137819 */ /* 0x000fe40000010e00 */
[----:B------:R-:W-:Y:S02]  /*5d9b0*/  SHF.L.W.U32.HI R5, R5, 0x16, R5 ;  /* 0x0000001605057819 */ /* 0x000fe40000010e05 */
[----:B------:R-:W-:Y:S02]  /*5d9c0*/  SHF.L.W.U32.HI R40, R40, 0xd, R40 ;  /* 0x0000000d28287819 */ /* 0x000fe40000010e28 */
[----:B------:R-:W-:Y:S02]  /*5d9d0*/  SHF.L.W.U32.HI R41, R41, 0x3, R41 ;  /* 0x0000000329297819 */ /* 0x000fe40000010e29 */
[----:B------:R-:W-:-:S02]  /*5d9e0*/  LOP3.LUT R29, R29, R46, RZ, 0x3c, !PT ;  /* 0x0000002e1d1d7212 */ /* 0x000fc400078e3cff */
[----:B------:R-:W-:Y:S02]  /*5d9f0*/  LOP3.LUT R6, R53, R15, R6, 0x96, !PT ;  /* 0x0000000f35067212 */ /* 0x000fe400078e9606 */
[----:B------:R-:W-:Y:S01]  /*5da00*/  LOP3.LUT R27, R27, R50, RZ, 0x3c, !PT ;  /* 0x000000321b1b7212 */ /* 0x000fe200078e3cff */
[----:B--2---:R-:W-:Y:S01]  /*5da10*/  ULOP3.LUT UR4, UR8, UR4, URZ, 0x3c, !UPT ;  /* 0x0000000408047292 */ /* 0x004fe2000f8e3cff */
[----:B------:R-:W-:Y:S01]  /*5da20*/  LOP3.LUT R28, R28, R47, RZ, 0x3c, !PT ;  /* 0x0000002f1c1c7212 */ /* 0x000fe200078e3cff */
[----:B------:R-:W-:Y:S01]  /*5da30*/  ULOP3.LUT UR5, UR9, UR5, URZ, 0x3c, !UPT ;  /* 0x0000000509057292 */ /* 0x000fe2000f8e3cff */
[----:B------:R-:W-:Y:S01]  /*5da40*/  LOP3.LUT R0, R26, R19, RZ, 0x3c, !PT ;  /* 0x000000131a007212 */ /* 0x000fe200078e3cff */
[----:B---3--:R-:W-:Y:S01]  /*5da50*/  ULOP3.LUT UR6, UR12, UR6, URZ, 0x3c, !UPT ;  /* 0x000000060c067292 */ /* 0x008fe2000f8e3cff */
[----:B------:R-:W-:Y:S01]  /*5da60*/  LOP3.LUT R5, R41, R40, R5, 0x96, !PT ;  /* 0x0000002829057212 */ /* 0x000fe200078e9605 */
[----:B------:R-:W-:Y:S01]  /*5da70*/  ULOP3.LUT UR7, UR13, UR7, URZ, 0x3c, !UPT ;  /* 0x000000070d077292 */ /* 0x000fe2000f8e3cff */
[----:B------:R-:W-:Y:S01]  /*5da80*/  LOP3.LUT R46, R29, UR15, RZ, 0x3c, !PT ;  /* 0x0000000f1d2e7c12 */ /* 0x000fe2000f8e3cff */
[----:B0-----:R-:W-:Y:S01]  /*5da90*/  ULOP3.LUT UR8, UR26, UR20, URZ, 0x3c, !UPT ;  /* 0x000000141a087292 */ /* 0x001fe2000f8e3cff */
[----:B------:R-:W-:Y:S01]  /*5daa0*/  LOP3.LUT R47, R6, UR14, RZ, 0x3c, !PT ;  /* 0x0000000e062f7c12 */ /* 0x000fe2000f8e3cff */
[----:B------:R-:W-:Y:S01]  /*5dab0*/  ULOP3.LUT UR9, UR27, UR21, URZ, 0x3c, !UPT ;  /* 0x000000151b097292 */ /* 0x000fe2000f8e3cff */
[----:B------:R-:W-:Y:S01]  /*5dac0*/  LOP3.LUT R50, R23, UR24, RZ, 0x3c, !PT ;  /* 0x0000001817327c12 */ /* 0x000fe2000f8e3cff */
[----:B------:R-:W-:Y:S01]  /*5dad0*/  IMAD.SHL.U32 R26, R40, 0x8, RZ ;  /* 0x00000008281a7824 */ /* 0x000fe200078e00ff */
[----:B------:R-:W-:Y:S01]  /*5dae0*/  LOP3.LUT R53, R27, UR25, RZ, 0x3c, !PT ;  /* 0x000000191b357c12 */ /* 0x000fe2000f8e3cff */
[----:B------:R-:W4:Y:S01]  /*5daf0*/  LDCU.128 UR12, c[0x3][0x40] ;  /* 0x00c00800ff0c77ac */ /* 0x000f220008000c00 */
[----:B------:R-:W-:Y:S01]  /*5db00*/  SHF.L.W.U32.HI R24, R24, 0x16, R24 ;  /* 0x0000001618187819 */ /* 0x000fe20000010e18 */
[----:B------:R-:W0:Y:S01]  /*5db10*/  LDCU.128 UR24, c[0x3][0x60] ;  /* 0x00c00c00ff1877ac */ /* 0x000e220008000c00 */
[----:B------:R-:W-:Y:S01]  /*5db20*/  SHF.L.W.U32.HI R5, R5, 0x1, R5 ;  /* 0x0000000105057819 */ /* 0x000fe20000010e05 */
[----:B------:R-:W-:Y:S01]  /*5db30*/  IMAD.SHL.U32 R44, R44, 0x80, RZ ;  /* 0x000000802c2c7824 */ /* 0x000fe200078e00ff */
[----:B------:R-:W-:-:S02]  /*5db40*/  LOP3.LUT R24, R41, R26, R24, 0x96, !PT ;  /* 0x0000001a29187212 */ /* 0x000fc400078e9618 */
[----:B------:R-:W-:Y:S01]  /*5db50*/  LOP3.LUT R11, R4, R16, R11, 0x96, !PT ;  /* 0x00000010040b7212 */ /* 0x000fe200078e960b */
[----:B------:R-:W-:Y:S01]  /*5db60*/  IMAD.SHL.U32 R4, R5, 0x80, RZ ;  /* 0x0000008005047824 */ /* 0x000fe200078e00ff */
[----:B------:R-:W-:Y:S02]  /*5db70*/  LOP3.LUT R31, R49, R34, R31, 0x96, !PT ;  /* 0x00000022311f7212 */ /* 0x000fe400078e961f */
[----:B------:R-:W-:Y:S02]  /*5db80*/  SHF.L.W.U32.HI R24, R24, 0x7, R24 ;  /* 0x0000000718187819 */ /* 0x000fe40000010e18 */
[----:B------:R-:W-:Y:S02]  /*5db90*/  LOP3.LUT R44, R43, R44, R32, 0x96, !PT ;  /* 0x0000002c2b2c7212 */ /* 0x000fe400078e9620 */
[----:B------:R-:W-:Y:S02]  /*5dba0*/  SHF.L.W.U32.HI R34, R31, 0x5, R31 ;  /* 0x000000051f227819 */ /* 0x000fe40000010e1f */
[----:B------:R-:W-:-:S02]  /*5dbb0*/  LOP3.LUT R41, R24, R4, R41, 0x96, !PT ;  /* 0x0000000418297212 */ /* 0x000fc400078e9629 */
[----:B------:R-:W-:Y:S02]  /*5dbc0*/  SHF.L.W.U32.HI R19, R44, 0x16, R44 ;  /* 0x000000162c137819 */ /* 0x000fe40000010e2c */
[----:B------:R-:W-:Y:S02]  /*5dbd0*/  LOP3.LUT R10, R5, R17, R10, 0x96, !PT ;  /* 0x00000011050a7212 */ /* 0x000fe400078e960a */
[----:B------:R-:W-:Y:S02]  /*5dbe0*/  LOP3.LUT R40, R24, R5, R40, 0x96, !PT ;  /* 0x0000000518287212 */ /* 0x000fe400078e9628 */
[----:B------:R-:W-:Y:S01]  /*5dbf0*/  LOP3.LUT R30, R30, R45, RZ, 0x3c, !PT ;  /* 0x0000002d1e1e7212 */ /* 0x000fe200078e3cff */
[----:B------:R-:W2:Y:S01]  /*5dc00*/  LDC.64 R4, c[0x3][0x2e8] ;  /* 0x00c0ba00ff047b82 */ /* 0x000ea20000000a00 */
[----:B------:R-:W-:Y:S02]  /*5dc10*/  LOP3.LUT R20, R24, R20, R21, 0x96, !PT ;  /* 0x0000001418147212 */ /* 0x000fe400078e9615 */
[----:B------:R-:W-:-:S02]  /*5dc20*/  LOP3.LUT R25, R25, R34, RZ, 0x3c, !PT ;  /* 0x0000002219197212 */ /* 0x000fc400078e3cff */
[----:B------:R-:W-:Y:S02]  /*5dc30*/  SHF.L.W.U32.HI R21, R41, 0x16, R41 ;  /* 0x0000001629157819 */ /* 0x000fe40000010e29 */
[----:B------:R-:W-:Y:S02]  /*5dc40*/  LOP3.LUT R19, R8, R19, RZ, 0x3c, !PT ;  /* 0x0000001308137212 */ /* 0x000fe400078e3cff */
[----:B----4-:R-:W-:Y:S02]  /*5dc50*/  LOP3.LUT R35, R12, UR12, RZ, 0x3c, !PT ;  /* 0x0000000c0c237c12 */ /* 0x010fe4000f8e3cff */
[----:B0-----:R-:W-:Y:S02]  /*5dc60*/  LOP3.LUT R8, R7, UR24, RZ, 0x3c, !PT ;  /* 0x0000001807087c12 */ /* 0x001fe4000f8e3cff */
[----:B------:R-:W-:Y:S02]  /*5dc70*/  SHF.L.W.U32.HI R17, R40, 0x5, R40 ;  /* 0x0000000528117819 */ /* 0x000fe40000010e28 */
[----:B------:R-:W-:Y:S01]  /*5dc80*/  LOP3.LUT R15, R30, UR11, RZ, 0x3c, !PT ;  /* 0x0000000b1e0f7c12 */ /* 0x000fe2000f8e3cff */
[----:B-1----:R-:W-:Y:S01]  /*5dc90*/  ULOP3.LUT UR11, UR31, UR23, URZ, 0x3c, !UPT ;  /* 0x000000171f0b7292 */ /* 0x002fe2000f8e3cff */
[----:B------:R-:W-:Y:S01]  /*5dca0*/  LOP3.LUT R45, R28, UR10, RZ, 0x3c, !PT ;  /* 0x0000000a1c2d7c12 */ /* 0x000fe2000f8e3cff */
[----:B------:R-:W-:Y:S01]  /*5dcb0*/  ULOP3.LUT UR10, UR30, UR22, URZ, 0x3c, !UPT ;  /* 0x000000161e0a7292 */ /* 0x000fe2000f8e3cff */
[----:B------:R-:W-:Y:S01]  /*5dcc0*/  SHF.L.W.U32.HI R22, R37, 0x16, R37 ;  /* 0x0000001625167819 */ /* 0x000fe20000010e25 */
[----:B------:R-:W2:Y:S01]  /*5dcd0*/  LDCU.128 UR20, c[0x3][0x50] ;  /* 0x00c00a00ff1477ac */ /* 0x000ea20008000c00 */
[----:B------:R-:W-:-:S02]  /*5dce0*/  LOP3.LUT R36, R25, UR28, RZ, 0x3c, !PT ;  /* 0x0000001c19247c12 */ /* 0x000fc4000f8e3cff */
[----:B------:R-:W-:Y:S01]  /*5dcf0*/  LOP3.LUT R37, R11, UR29, RZ, 0x3c, !PT ;  /* 0x0000001d0b257c12 */ /* 0x000fe2000f8e3cff */
[----:B------:R-:W0:Y:S01]  /*5dd00*/  LDCU.128 UR28, c[0x3][0x70] ;  /* 0x00c00e00ff1c77ac */ /* 0x000e220008000c00 */
[----:B------:R-:W-:Y:S02]  /*5dd10*/  LOP3.LUT R21, R18, R21, RZ, 0x3c, !PT ;  /* 0x0000001512157212 */ /* 0x000fe400078e3cff */
[----:B------:R-:W-:Y:S02]  /*5dd20*/  LOP3.LUT R12, R8, UR4, R35, 0x78, !PT ;  /* 0x00000004080c7c12 */ /* 0x000fe4000f8e7823 */
[----:B------:R-:W-:Y:S02]  /*5dd30*/  LOP3.LUT R33, R50, UR4, R8, 0x1e, !PT ;  /* 0x0000000432217c12 */ /* 0x000fe4000f8e1e08 */
[----:B------:R-:W-:Y:S02]  /*5dd40*/  LOP3.LUT R24, R14, R17, RZ, 0x3c, !PT ;  /* 0x000000110e187212 */ /* 0x000fe400078e3cff */
[----:B------:R-:W-:Y:S01]  /*5dd50*/  LOP3.LUT R8, R13, UR13, RZ, 0x3c, !PT ;  /* 0x0000000d0d087c12 */ /* 0x000fe2000f8e3cff */
[----:B------:R-:W1:Y:S01]  /*5dd60*/  LDC.64 R16, c[0x3][0x2f0] ;  /* 0x00c0bc00ff107b82 */ /* 0x000e620000000a00 */
[----:B------:R-:W-:-:S02]  /*5dd70*/  LOP3.LUT R13, R21, UR25, RZ, 0x3c, !PT ;  /* 0x00000019150d7c12 */ /* 0x000fc4000f8e3cff */
[----:B------:R-:W-:Y:S02]  /*5dd80*/  LOP3.LUT R35, R12, R35, R50, 0x96, !PT ;  /* 0x000000230c237212 */ /* 0x000fe400078e9632 */
[----:B------:R-:W-:Y:S02]  /*5dd90*/  LOP3.LUT R26, R13, UR5, R8, 0x78, !PT ;  /* 0x000000050d1a7c12 */ /* 0x000fe4000f8e7808 */
[----:B------:R-:W-:Y:S02]  /*5dda0*/  LOP3.LUT R13, R53, UR5, R13, 0x1e, !PT ;  /* 0x00000005350d7c12 */ /* 0x000fe4000f8e1e0d */
[----:B------:R-:W-:Y:S02]  /*5ddb0*/  LOP3.LUT R53, R26, R8, R53, 0x96, !PT ;  /* 0x000000081a357212 */ /* 0x000fe400078e9635 */
[----:B------:R-:W-:Y:S02]  /*5ddc0*/  LOP3.LUT R14, R35, UR4, RZ, 0x3c, !PT ;  /* 0x00000004230e7c12 */ /* 0x000fe4000f8e3cff */
[----:B------:R-:W-:-:S02]  /*5ddd0*/  LOP3.LUT R31, R33, UR4, R35, 0xf6, !PT ;  /* 0x00000004211f7c12 */ /* 0x000fc4000f8ef623 */
[----:B------:R-:W-:Y:S02]  /*5dde0*/  LOP3.LUT R41, R53, UR5, RZ, 0x3c, !PT ;  /* 0x0000000535297c12 */ /* 0x000fe4000f8e3cff */
[----:B------:R-:W-:Y:S02]  /*5ddf0*/  LOP3.LUT R9, R9, R22, RZ, 0x3c, !PT ;  /* 0x0000001609097212 */ /* 0x000fe400078e3cff */
[CCC-:B------:R-:W-:Y:S02]  /*5de00*/  LOP3.LUT R34, R33.reuse, R14.reuse, R12.reuse, 0x6c, !PT ;  /* 0x0000000e21227212 */ /* 0x1c0fe400078e6c0c */
[----:B------:R-:W-:Y:S02]  /*5de10*/  LOP3.LUT R33, R33, R14, R12, 0x9c, !PT ;  /* 0x0000000e21217212 */ /* 0x000fe400078e9c0c */
[----:B--2---:R-:W-:Y:S02]  /*5de20*/  LOP3.LUT R8, R5, UR21, RZ, 0x3c, !PT ;  /* 0x0000001505087c12 */ /* 0x004fe4000f8e3cff */
[----:B0-----:R-:W-:-:S02]  /*5de30*/  LOP3.LUT R22, R0, UR29, RZ, 0x3c, !PT ;  /* 0x0000001d00167c12 */ /* 0x001fc4000f8e3cff */
[----:B------:R-:W-:Y:S02]  /*5de40*/  LOP3.LUT R12, R31, R12, RZ, 0x3c, !PT ;  /* 0x0000000c1f0c7212 */ /* 0x000fe400078e3cff */
[CCC-:B------:R-:W-:Y:S02]  /*5de50*/  LOP3.LUT R14, R13.reuse, R41.reuse, R26.reuse, 0x6c, !PT ;  /* 0x000000290d0e7212 */ /* 0x1c0fe400078e6c1a */
[C---:B------:R-:W-:Y:S02]  /*5de60*/  LOP3.LUT R41, R13.reuse, R41, R26, 0x9c, !PT ;  /* 0x000000290d297212 */ /* 0x040fe400078e9c1a */
[----:B------:R-:W-:Y:S02]  /*5de70*/  LOP3.LUT R31, R13, UR5, R53, 0xf6, !PT ;  /* 0x000000050d1f7c12 */ /* 0x000fe4000f8ef635 */
[----:B------:R-:W-:Y:S02]  /*5de80*/  LOP3.LUT R5, R4, UR20, RZ, 0x3c, !PT ;  /* 0x0000001404057c12 */ /* 0x000fe4000f8e3cff */
[----:B------:R-:W-:-:S02]  /*5de90*/  LOP3.LUT R13, R20, UR28, RZ, 0x3c, !PT ;  /* 0x0000001c140d7c12 */ /* 0x000fc4000f8e3cff */
[----:B------:R-:W-:Y:S02]  /*5dea0*/  LOP3.LUT R44, R22, UR7, R8, 0x78, !PT ;  /* 0x00000007162c7c12 */ /* 0x000fe4000f8e7808 */
[----:B------:R-:W-:Y:S02]  /*5deb0*/  LOP3.LUT R49, R37, UR7, R22, 0x1e, !PT ;  /* 0x0000000725317c12 */ /* 0x000fe4000f8e1e16 */
[----:B------:R-:W-:Y:S02]  /*5dec0*/  LOP3.LUT R39, R13, UR6, R5, 0x78, !PT ;  /* 0x000000060d277c12 */ /* 0x000fe4000f8e7805 */
[----:B------:R-:W-:Y:S02]  /*5ded0*/  LOP3.LUT R37, R44, R8, R37, 0x96, !PT ;  /* 0x000000082c257212 */ /* 0x000fe400078e9625 */
[----:B------:R-:W-:Y:S02]  /*5dee0*/  LOP3.LUT R40, R19, UR15, RZ, 0x3c, !PT ;  /* 0x0000000f13287c12 */ /* 0x000fe4000f8e3cff */
[----:B------:R-:W-:-:S02]  /*5def0*/  LOP3.LUT R8, R31, R26, RZ, 0x3c, !PT ;  /* 0x0000001a1f087212 */ /* 0x000fc400078e3cff */
[----:B-1----:R-:W-:Y:S02]  /*5df00*/  LOP3.LUT R4, R17, UR27, RZ, 0x3c, !PT ;  /* 0x0000001b11047c12 */ /* 0x002fe4000f8e3cff */
[----:B------:R-:W-:Y:S02]  /*5df10*/  LOP3.LUT R26, R36, UR6, R13, 0x1e, !PT ;  /* 0x00000006241a7c12 */ /* 0x000fe4000f8e1e0d */
[----:B------:R-:W-:Y:S02]  /*5df20*/  LOP3.LUT R36, R39, R5, R36, 0x96, !PT ;  /* 0x0000000527247212 */ /* 0x000fe400078e9624 */
[----:B------:R-:W-:Y:S02]  /*5df30*/  LOP3.LUT R31, R4, R40, R15, 0x78, !PT ;  /* 0x00000028041f7212 */ /* 0x000fe400078e780f */
[----:B------:R-:W-:Y:S02]  /*5df40*/  LOP3.LUT R32, R36, UR6, RZ, 0x3c, !PT ;  /* 0x0000000624207c12 */ /* 0x000fe4000f8e3cff */
[----:B------:R-:W-:-:S02]  /*5df50*/  LOP3.LUT R40, R31, UR9, R40, 0x96, !PT ;  /* 0x000000091f287c12 */ /* 0x000fc4000f8e9628 */
[----:B------:R-:W-:Y:S02]  /*5df60*/  LOP3.LUT R38, R37, UR7, RZ, 0x3c, !PT ;  /* 0x0000000725267c12 */ /* 0x000fe4000f8e3cff */
[-C--:B------:R-:W-:Y:S02]  /*5df70*/  LOP3.LUT R22, R26, R32.reuse, R39, 0x6c, !PT ;  /* 0x000000201a167212 */ /* 0x080fe400078e6c27 */
[----:B------:R-:W-:Y:S02]  /*5df80*/  LOP3.LUT R4, R4, UR9, R15, 0x36, !PT ;  /* 0x0000000904047c12 */ /* 0x000fe4000f8e360f */
[----:B------:R-:W-:Y:S02]  /*5df90*/  LOP3.LUT R32, R26, R32, R39, 0x9c, !PT ;  /* 0x000000201a207212 */ /* 0x000fe400078e9c27 */
[----:B------:R-:W-:Y:S01]  /*5dfa0*/  LOP3.LUT R18, R24, UR14, RZ, 0x3c, !PT ;  /* 0x0000000e18127c12 */ /* 0x000fe2000f8e3cff */
[----:B------:R-:W0:Y:S01]  /*5dfb0*/  LDCU.128 UR12, c[0x3][0x50] ;  /* 0x00c00a00ff0c77ac */ /* 0x000e220008000c00 */
[----:B------:R-:W-:-:S02]  /*5dfc0*/  LOP3.LUT R26, R26, UR6, R36, 0xf6, !PT ;  /* 0x000000061a1a7c12 */ /* 0x000fc4000f8ef624 */
[----:B------:R-:W-:Y:S02]  /*5dfd0*/  LOP3.LUT R16, R16, UR26, RZ, 0x3c, !PT ;  /* 0x0000001a10107c12 */ /* 0x000fe4000f8e3cff */
[----:B------:R-:W-:Y:S02]  /*5dfe0*/  LOP3.LUT R5, R40, R15, RZ, 0x3c, !PT ;  /* 0x0000000f28057212 */ /* 0x000fe400078e3cff */
[C-C-:B------:R-:W-:Y:S02]  /*5dff0*/  LOP3.LUT R13, R49.reuse, R38, R44.reuse, 0x6c, !PT ;  /* 0x00000026310d7212 */ /* 0x140fe400078e6c2c */
[----:B------:R-:W-:Y:S02]  /*5e000*/  LOP3.LUT R48, R4, R40, R15, 0xf6, !PT ;  /* 0x0000002804307212 */ /* 0x000fe400078ef60f */
[C---:B------:R-:W-:Y:S01]  /*5e010*/  LOP3.LUT R17, R49.reuse, UR7, R37, 0xf6, !PT ;  /* 0x0000000731117c12 */ /* 0x040fe2000f8ef625 */
[----:B------:R-:W1:Y:S01]  /*5e020*/  LDCU.128 UR4, c[0x3][0x10] ;  /* 0x00c00200ff0477ac */ /* 0x000e620008000c00 */
[----:B------:R-:W-:-:S02]  /*5e030*/  LOP3.LUT R38, R49, R38, R44, 0x9c, !PT ;  /* 0x0000002631267212 */ /* 0x000fc400078e9c2c */
[----:B------:R-:W-:Y:S02]  /*5e040*/  LOP3.LUT R39, R26, R39, RZ, 0x3c, !PT ;  /* 0x000000271a277212 */ /* 0x000fe400078e3cff */
[----:B------:R-:W-:Y:S02]  /*5e050*/  LOP3.LUT R49, R16, R18, R45, 0x78, !PT ;  /* 0x0000001210317212 */ /* 0x000fe400078e782d */
[CCC-:B------:R-:W-:Y:S02]  /*5e060*/  LOP3.LUT R26, R4.reuse, R5.reuse, R31.reuse, 0x6c, !PT ;  /* 0x00000005041a7212 */ /* 0x1c0fe400078e6c1f */
[----:B------:R-:W-:Y:S02]  /*5e070*/  LOP3.LUT R50, R4, R5, R31, 0x9c, !PT ;  /* 0x0000000504327212 */ /* 0x000fe400078e9c1f */
[----:B------:R-:W-:Y:S01]  /*5e080*/  LOP3.LUT R31, R48, R31, RZ, 0x3c, !PT ;  /* 0x0000001f301f7212 */ /* 0x000fe200078e3cff */
[----:B------:R-:W2:Y:S01]  /*5e090*/  LDC.64 R4, c[0x3][0x2f8] ;  /* 0x00c0be00ff047b82 */ /* 0x000ea20000000a00 */
[----:B------:R-:W-:-:S02]  /*5e0a0*/  LOP3.LUT R17, R17, R44, RZ, 0x3c, !PT ;  /* 0x0000002c11117212 */ /* 0x000fc400078e3cff */
[----:B------:R-:W-:Y:S02]  /*5e0b0*/  LOP3.LUT R44, R49, UR8, R18, 0x96, !PT ;  /* 0x00000008312c7c12 */ /* 0x000fe4000f8e9612 */
[----:B------:R-:W-:Y:S02]  /*5e0c0*/  LOP3.LUT R48, R16, UR8, R45, 0x36, !PT ;  /* 0x0000000810307c12 */ /* 0x000fe4000f8e362d */
[----:B------:R-:W-:Y:S02]  /*5e0d0*/  LOP3.LUT R51, R50, R31, RZ, 0x3c, !PT ;  /* 0x0000001f32337212 */ /* 0x000fe400078e3cff */
[----:B------:R-:W-:Y:S02]  /*5e0e0*/  SHF.L.W.U32.HI R18, R53, 0xd, R53 ;  /* 0x0000000d35127819 */ /* 0x000fe40000010e35 */
[----:B------:R-:W-:Y:S02]  /*5e0f0*/  LOP3.LUT R15, R44, R45, RZ, 0x3c, !PT ;  /* 0x0000002d2c0f7212 */ /* 0x000fe400078e3cff */
[----:B------:R-:W-:-:S02]  /*5e100*/  LOP3.LUT R50, R48, R44, R45, 0xf6, !PT ;  /* 0x0000002c30327212 */ /* 0x000fc400078ef62d */
[----:B------:R-:W-:Y:S01]  /*5e110*/  SHF.L.W.U32.HI R45, R51, 0x3, R51 ;  /* 0x00000003332d7819 */ /* 0x000fe20000010e33 */
[----:B------:R-:W-:Y:S01]  /*5e120*/  IMAD.SHL.U32 R51, R18, 0x8, RZ ;  /* 0x0000000812337824 */ /* 0x000fe200078e00ff */
[CCC-:B------:R-:W-:Y:S02]  /*5e130*/  LOP3.LUT R16, R48.reuse, R15.reuse, R49.reuse, 0x6c, !PT ;  /* 0x0000000f30107212 */ /* 0x1c0fe400078e6c31 */
[----:B------:R-:W-:Y:S02]  /*5e140*/  LOP3.LUT R15, R48, R15, R49, 0x9c, !PT ;  /* 0x0000000f300f7212 */ /* 0x000fe400078e9c31 */
[----:B------:R-:W-:Y:S02]  /*5e150*/  LOP3.LUT R50, R50, R49, RZ, 0x3c, !PT ;  /* 0x0000003132327212 */ /* 0x000fe400078e3cff */
[----:B------:R-:W-:Y:S02]  /*5e160*/  LOP3.LUT R48, R32, R39, RZ, 0x3c, !PT ;  /* 0x0000002720307212 */ /* 0x000fe400078e3cff */
[----:B------:R-:W-:-:S02]  /*5e170*/  SHF.L.W.U32.HI R32, R44, 0xd, R44 ;  /* 0x0000000d2c207819 */ /* 0x000fc40000010e2c */
[----:B------:R-:W-:Y:S02]  /*5e180*/  LOP3.LUT R51, R45, R22, R51, 0x96, !PT ;  /* 0x000000162d337212 */ /* 0x000fe400078e9633 */
[----:B------:R-:W-:Y:S02]  /*5e190*/  LOP3.LUT R22, R15, R50, RZ, 0x3c, !PT ;  /* 0x000000320f167212 */ /* 0x000fe400078e3cff */
[----:B------:R-:W-:Y:S02]  /*5e1a0*/  LOP3.LUT R15, R45, R18, R50, 0x96, !PT ;  /* 0x000000122d0f7212 */ /* 0x000fe400078e9632 */
[----:B------:R-:W-:Y:S01]  /*5e1b0*/  SHF.L.W.U32.HI R44, R48, 0x3, R48 ;  /* 0x00000003302c7819 */ /* 0x000fe20000010e30 */
[----:B------:R-:W-:Y:S01]  /*5e1c0*/  IMAD.SHL.U32 R48, R32, 0x8, RZ ;  /* 0x0000000820307824 */ /* 0x000fe200078e00ff */
[----:B------:R-:W-:Y:S02]  /*5e1d0*/  SHF.L.W.U32.HI R35, R35, 0xd, R35 ;  /* 0x0000000d23237819 */ /* 0x000fe40000010e23 */
[----:B------:R-:W-:-:S02]  /*5e1e0*/  SHF.L.W.U32.HI R15, R15, 0x1, R15 ;  /* 0x000000010f0f7819 */ /* 0x000fc40000010e0f */
[----:B------:R-:W-:Y:S02]  /*5e1f0*/  LOP3.LUT R51, RZ, R51, RZ, 0x33, !PT ;  /* 0x00000033ff337212 */ /* 0x000fe400078e33ff */
[C---:B------:R-:W-:Y:S01]  /*5e200*/  LOP3.LUT R31, R44.reuse, R32, R31, 0x96, !PT ;  /* 0x000000202c1f7212 */ /* 0x040fe200078e961f */
[----:B------:R-:W-:Y:S01]  /*5e210*/  IMAD.SHL.U32 R49, R35, 0x8, RZ ;  /* 0x0000000823317824 */ /* 0x000fe200078e00ff */
[----:B------:R-:W-:Y:S02]  /*5e220*/  LOP3.LUT R42, R9, UR22, RZ, 0x3c, !PT ;  /* 0x00000016092a7c12 */ /* 0x000fe4000f8e3cff */
[----:B------:R-:W-:Y:S01]  /*5e230*/  LOP3.LUT R50, R44, R13, R48, 0x96, !PT ;  /* 0x0000000d2c327212 */ /* 0x000fe200078e9630 */
[----:B------:R-:W-:Y:S01]  /*5e240*/  IMAD.SHL.U32 R48, R15, 0x80, RZ ;  /* 0x000000800f307824 */ /* 0x000fe200078e00ff */
[----:B--2---:R-:W-:Y:S02]  /*5e250*/  LOP3.LUT R4, R4, UR30, RZ, 0x3c, !PT ;  /* 0x0000001e04047c12 */ /* 0x004fe4000f8e3cff */
[----:B------:R-:W-:-:S02]  /*5e260*/  SHF.L.W.U32.HI R13, R22, 0x3, R22 ;  /* 0x00000003160d7819 */ /* 0x000fc40000010e16 */
[----:B------:R-:W-:Y:S02]  /*5e270*/  SHF.L.W.U32.HI R22, R51, 0x7, R51 ;  /* 0x0000000733167819 */ /* 0x000fe40000010e33 */
[----:B------:R-:W-:Y:S02]  /*5e280*/  SHF.L.W.U32.HI R31, R31, 0x1, R31 ;  /* 0x000000011f1f7819 */ /* 0x000fe40000010e1f */
[----:B------:R-:W-:Y:S02]  /*5e290*/  LOP3.LUT R51, R4, R42, R47, 0x78, !PT ;  /* 0x0000002a04337212 */ /* 0x000fe400078e782f */
[----:B------:R-:W-:Y:S02]  /*5e2a0*/  LOP3.LUT R50, RZ, R50, RZ, 0x33, !PT ;  /* 0x00000032ff327212 */ /* 0x000fe400078e33ff */
[----:B------:R-:W-:Y:S02]  /*5e2b0*/  LOP3.LUT R49, R13, R26, R49, 0x96, !PT ;  /* 0x0000001a0d317212 */ /* 0x000fe400078e9631 */
[----:B------:R-:W-:Y:S01]  /*5e2c0*/  LOP3.LUT R43, R10, UR23, RZ, 0x3c, !PT ;  /* 0x000000170a2b7c12 */ /* 0x000fe2000f8e3cff */
[----:B------:R-:W2:Y:S01]  /*5e2d0*/  LDCU.128 UR20, c[0x3][0x70] ;  /* 0x00c00e00ff1477ac */ /* 0x000ea20008000c00 */
[----:B------:R-:W-:Y:S01]  /*5e2e0*/  LOP3.LUT R26, R22, R48, R45, 0x96, !PT ;  /* 0x00000030161a7212 */ /* 0x000fe200078e962d */
[----:B------:R-:W-:Y:S01]  /*5e2f0*/  IMAD.SHL.U32 R45, R31, 0x80, RZ ;  /* 0x000000801f2d7824 */ /* 0x000fe200078e00ff */
[----:B------:R-:W-:-:S02]  /*5e300*/  LOP3.LUT R53, R5, UR31, RZ, 0x3c, !PT ;  /* 0x0000001f05357c12 */ /* 0x000fc4000f8e3cff */
[----:B------:R-:W-:Y:S02]  /*5e310*/  LOP3.LUT R48, R51, UR10, R42, 0x96, !PT ;  /* 0x0000000a33307c12 */ /* 0x000fe4000f8e962a */
[----:B------:R-:W-:Y:S02]  /*5e320*/  SHF.L.W.U32.HI R5, R50, 0x7, R50 ;  /* 0x0000000732057819 */ /* 0x000fe40000010e32 */
[----:B------:R-:W-:Y:S02]  /*5e330*/  LOP3.LUT R42, R4, UR10, R47, 0x36, !PT ;  /* 0x0000000a042a7c12 */ /* 0x000fe4000f8e362f */
[----:B------:R-:W-:Y:S02]  /*5e340*/  LOP3.LUT R50, R53, R43, R46, 0x78, !PT ;  /* 0x0000002b35327212 */ /* 0x000fe400078e782e */
[----:B------:R-:W-:Y:S02]  /*5e350*/  LOP3.LUT R52, R48, R47, RZ, 0x3c, !PT ;  /* 0x0000002f30347212 */ /* 0x000fe400078e3cff */
[----:B------:R-:W-:-:S02]  /*5e360*/  LOP3.LUT R4, R5, R45, R44, 0x96, !PT ;  /* 0x0000002d05047212 */ /* 0x000fc400078e962c */
[----:B------:R-:W-:Y:S02]  /*5e370*/  LOP3.LUT R44, R42, R48, R47, 0xf6, !PT ;  /* 0x000000302a2c7212 */ /* 0x000fe400078ef62f */
[----:B------:R-:W-:Y:S02]  /*5e380*/  LOP3.LUT R45, R50, UR11, R43, 0x96, !PT ;  /* 0x0000000b322d7c12 */ /* 0x000fe4000f8e962b */
[----:B------:R-:W-:Y:S01]  /*5e390*/  LOP3.LUT R53, R53, UR11, R46, 0x36, !PT ;  /* 0x0000000b35357c12 */ /* 0x000fe2000f8e362e */
[----:B------:R-:W3:Y:S01]  /*5e3a0*/  LDCU.128 UR8, c[0x3][0x30] ;  /* 0x00c00600ff0877ac */ /* 0x000ee20008000c00 */
[CCC-:B------:R-:W-:Y:S02]  /*5e3b0*/  LOP3.LUT R47, R42.reuse, R52.reuse, R51.reuse, 0x6c, !PT ;  /* 0x000000342a2f7212 */ /* 0x1c0fe400078e6c33 */
[----:B------:R-:W-:Y:S02]  /*5e3c0*/  LOP3.LUT R43, R42, R52, R51, 0x9c, !PT ;  /* 0x000000342a2b7212 */ /* 0x000fe400078e9c33 */
[----:B------:R-:W-:-:S02]  /*5e3d0*/  LOP3.LUT R42, R44, R51, RZ, 0x3c, !PT ;  /* 0x000000332c2a7212 */ /* 0x000fc400078e3cff */
[----:B------:R-:W-:Y:S02]  /*5e3e0*/  LOP3.LUT R51, R45, R46, RZ, 0x3c, !PT ;  /* 0x0000002e2d337212 */ /* 0x000fe400078e3cff */
[----:B------:R-:W-:Y:S02]  /*5e3f0*/  LOP3.LUT R55, R53, R45, R46, 0xf6, !PT ;  /* 0x0000002d35377212 */ /* 0x000fe400078ef62e */
[----:B------:R-:W-:Y:S02]  /*5e400*/  LOP3.LUT R46, R41, R8, RZ, 0x3c, !PT ;  /* 0x00000008292e7212 */ /* 0x000fe400078e3cff */
[----:B------:R-:W-:Y:S02]  /*5e410*/  LOP3.LUT R54, R53, R51, R50, 0x6c, !PT ;  /* 0x0000003335367212 */ /* 0x000fe400078e6c32 */
[----:B------:R-:W-:Y:S02]  /*5e420*/  LOP3.LUT R8, R13, R35, R8, 0x96, !PT ;  /* 0x000000230d087212 */ /* 0x000fe400078e9608 */
[----:B------:R-:W-:-:S02]  /*5e430*/  SHF.L.W.U32.HI R40, R40, 0xd, R40 ;  /* 0x0000000d28287819 */ /* 0x000fc40000010e28 */
[----:B------:R-:W-:Y:S02]  /*5e440*/  LOP3.LUT R51, R53, R51, R50, 0x9c, !PT ;  /* 0x0000003335337212 */ /* 0x000fe400078e9c32 */
[----:B------:R-:W-:Y:S02]  /*5e450*/  LOP3.LUT R44, R55, R50, RZ, 0x3c, !PT ;  /* 0x00000032372c7212 */ /* 0x000fe400078e3cff */
[----:B------:R-:W-:Y:S02]  /*5e460*/  LOP3.LUT R41, R43, R42, RZ, 0x3c, !PT ;  /* 0x0000002a2b297212 */ /* 0x000fe400078e3cff */
[----:B------:R-:W-:Y:S02]  /*5e470*/  SHF.L.W.U32.HI R36, R36, 0xd, R36 ;  /* 0x0000000d24247819 */ /* 0x000fe40000010e24 */
[----:B------:R-:W-:Y:S02]  /*5e480*/  LOP3.LUT R38, R38, R17, RZ, 0x3c, !PT ;  /* 0x0000001126267212 */ /* 0x000fe400078e3cff */
[----:B------:R-:W-:-:S02]  /*5e490*/  LOP3.LUT R55, RZ, R49, RZ, 0x33, !PT ;  /* 0x00000031ff377212 */ /* 0x000fc400078e33ff */
[----:B------:R-:W-:Y:S01]  /*5e4a0*/  SHF.L.W.U32.HI R43, R8, 0x1, R8 ;  /* 0x00000001082b7819 */ /* 0x000fe20000010e08 */
[----:B------:R-:W-:Y:S01]  /*5e4b0*/  IMAD.SHL.U32 R53, R40, 0x8, RZ ;  /* 0x0000000828357824 */ /* 0x000fe200078e00ff */
[----:B------:R-:W-:Y:S02]  /*5e4c0*/  LOP3.LUT R49, R51, R44, RZ, 0x3c, !PT ;  /* 0x0000002c33317212 */ /* 0x000fe400078e3cff */
[----:B------:R-:W-:Y:S01]  /*5e4d0*/  SHF.L.W.U32.HI R51, R41, 0x3, R41 ;  /* 0x0000000329337819 */ /* 0x000fe20000010e29 */
[----:B------:R-:W-:Y:S01]  /*5e4e0*/  IMAD.SHL.U32 R41, R36, 0x8, RZ ;  /* 0x0000000824297824 */ /* 0x000fe200078e00ff */
[----:B------:R-:W-:Y:S01]  /*5e4f0*/  SHF.L.W.U32.HI R50, R38, 0x3, R38 ;  /* 0x0000000326327819 */ /* 0x000fe20000010e26 */
[----:B------:R-:W-:Y:S01]  /*5e500*/  IMAD.SHL.U32 R38, R43, 0x80, RZ ;  /* 0x000000802b267824 */ /* 0x000fe200078e00ff */
[----:B------:R-:W-:Y:S02]  /*5e510*/  SHF.L.W.U32.HI R8, R55, 0x7, R55 ;  /* 0x0000000737087819 */ /* 0x000fe40000010e37 */
[----:B------:R-:W-:-:S02]  /*5e520*/  SHF.L.W.U32.HI R37, R37, 0xd, R37 ;  /* 0x0000000d25257819 */ /* 0x000fc40000010e25 */
[C---:B------:R-:W-:Y:S02]  /*5e530*/  LOP3.LUT R47, R50.reuse, R47, R53, 0x96, !PT ;  /* 0x0000002f322f7212 */ /* 0x040fe400078e9635 */
[----:B------:R-:W-:Y:S02]  /*5e540*/  LOP3.LUT R39, R50, R40, R39, 0x96, !PT ;  /* 0x0000002832277212 */ /* 0x000fe400078e9627 */
[----:B------:R-:W-:Y:S02]  /*5e550*/  LOP3.LUT R54, R51, R54, R41, 0x96, !PT ;  /* 0x0000003633367212 */ /* 0x000fe400078e9629 */
[----:B------:R-:W-:Y:S02]  /*5e560*/  SHF.L.W.U32.HI R41, R48, 0xd, R48 ;  /* 0x0000000d30297819 */ /* 0x000fe40000010e30 */
[----:B------:R-:W-:Y:S02]  /*5e570*/  LOP3.LUT R13, R8, R38, R13, 0x96, !PT ;  /* 0x00000026080d7212 */ /* 0x000fe400078e960d */
[----:B------:R-:W-:Y:S01]  /*5e580*/  LOP3.LUT R33, R33, R12, RZ, 0x3c, !PT ;  /* 0x0000000c21217212 */ /* 0x000fe200078e3cff */
[----:B------:R-:W-:Y:S01]  /*5e590*/  IMAD.SHL.U32 R52, R37, 0x8, RZ ;  /* 0x0000000825347824 */ /* 0x000fe200078e00ff */
[----:B------:R-:W-:-:S02]  /*5e5a0*/  LOP3.LUT R38, RZ, R47, RZ, 0x33, !PT ;  /* 0x0000002fff267212 */ /* 0x000fc400078e33ff */
[----:B------:R-:W-:Y:S01]  /*5e5b0*/  SHF.L.W.U32.HI R48, R39, 0x1, R39 ;  /* 0x0000000127307819 */ /* 0x000fe20000010e27 */
[----:B------:R-:W-:Y:S01]  /*5e5c0*/  IMAD.SHL.U32 R53, R41, 0x8, RZ ;  /* 0x0000000829357824 */ /* 0x000fe200078e00ff */
[----:B------:R-:W-:Y:S02]  /*5e5d0*/  SHF.L.W.U32.HI R49, R49, 0x3, R49 ;  /* 0x0000000331317819 */ /* 0x000fe40000010e31 */
[----:B------:R-:W-:Y:S01]  /*5e5e0*/  SHF.L.W.U32.HI R47, R33, 0x3, R33 ;  /* 0x00000003212f7819 */ /* 0x000fe20000010e21 */
[----:B------:R-:W-:Y:S01]  /*5e5f0*/  IMAD.SHL.U32 R39, R48, 0x80, RZ ;  /* 0x0000008030277824 */ /* 0x000fe200078e00ff */
[----:B------:R-:W-:Y:S02]  /*5e600*/  SHF.L.W.U32.HI R33, R38, 0x7, R38 ;  /* 0x0000000726217819 */ /* 0x000fe40000010e26 */
[----:B------:R-:W-:Y:S02]  /*5e610*/  SHF.L.W.U32.HI R38, R45, 0xd, R45 ;  /* 0x0000000d2d267819 */ /* 0x000fe40000010e2d */
[----:B------:R-:W-:-:S02]  /*5e620*/  LOP3.LUT R34, R49, R34, R52, 0x96, !PT ;  /* 0x0000002231227212 */ /* 0x000fc400078e9634 */
[----:B------:R-:W-:Y:S02]  /*5e630*/  LOP3.LUT R52, R51, R36, R17, 0x96, !PT ;  /* 0x0000002433347212 */ /* 0x000fe400078e9611 */
[----:B------:R-:W-:Y:S02]  /*5e640*/  LOP3.LUT R42, R49, R37, R42, 0x96, !PT ;  /* 0x00000025312a7212 */ /* 0x000fe400078e962a */
[C---:B------:R-:W-:Y:S01]  /*5e650*/  LOP3.LUT R17, R47.reuse, R14, R53, 0x96, !PT ;  /* 0x0000000e2f117212 */ /* 0x040fe200078e9635 */
[----:B------:R-:W-:Y:S01]  /*5e660*/  IMAD.SHL.U32 R55, R38, 0x8, RZ ;  /* 0x0000000826377824 */ /* 0x000fe200078e00ff */
[----:B------:R-:W-:Y:S02]  /*5e670*/  LOP3.LUT R56, R47, R41, R44, 0x96, !PT ;  /* 0x000000292f387212 */ /* 0x000fe400078e962c */
[----:B------:R-:W-:Y:S02]  /*5e680*/  SHF.L.W.U32.HI R53, R46, 0x3, R46 ;  /* 0x000000032e357819 */ /* 0x000fe40000010e2e */
[----:B------:R-:W-:-:S02]  /*5e690*/  LOP3.LUT R45, R33, R39, R50, 0x96, !PT ;  /* 0x00000027212d7212 */ /* 0x000fc400078e9632 */
[----:B------:R-:W-:Y:S02]  /*5e6a0*/  SHF.L.W.U32.HI R39, R52, 0x1, R52 ;  /* 0x0000000134277819 */ /* 0x000fe40000010e34 */
[----:B------:R-:W-:Y:S02]  /*5e6b0*/  LOP3.LUT R54, RZ, R54, RZ, 0x33, !PT ;  /* 0x00000036ff367212 */ /* 0x000fe400078e33ff */
[----:B------:R-:W-:Y:S02]  /*5e6c0*/  LOP3.LUT R34, RZ, R34, RZ, 0x33, !PT ;  /* 0x00000022ff227212 */ /* 0x000fe400078e33ff */
[----:B------:R-:W-:Y:S02]  /*5e6d0*/  SHF.L.W.U32.HI R50, R42, 0x1, R42 ;  /* 0x000000012a327819 */ /* 0x000fe40000010e2a */
[----:B------:R-:W-:Y:S02]  /*5e6e0*/  LOP3.LUT R17, RZ, R17, RZ, 0x33, !PT ;  /* 0x00000011ff117212 */ /* 0x000fe400078e33ff */
[----:B------:R-:W-:-:S02]  /*5e6f0*/  SHF.L.W.U32.HI R42, R56, 0x1, R56 ;  /* 0x00000001382a7819 */ /* 0x000fc40000010e38 */
[----:B------:R-:W-:Y:S01]  /*5e700*/  LOP3.LUT R46, R53, R38, R12, 0x96, !PT ;  /* 0x00000026352e7212 */ /* 0x000fe200078e960c */
[----:B------:R-:W-:Y:S01]  /*5e710*/  IMAD.SHL.U32 R52, R39, 0x80, RZ ;  /* 0x0000008027347824 */ /* 0x000fe200078e00ff */
[----:B------:R-:W-:Y:S02]  /*5e720*/  SHF.L.W.U32.HI R44, R54, 0x7, R54 ;  /* 0x00000007362c7819 */ /* 0x000fe40000010e36 */
[----:B------:R-:W-:Y:S01]  /*5e730*/  SHF.L.W.U32.HI R14, R34, 0x7, R34 ;  /* 0x00000007220e7819 */ /* 0x000fe20000010e22 */
[----:B------:R-:W-:Y:S01]  /*5e740*/  IMAD.SHL.U32 R34, R50, 0x80, RZ ;  /* 0x0000008032227824 */ /* 0x000fe200078e00ff */
[----:B------:R-:W-:Y:S02]  /*5e750*/  LOP3.LUT R55, R53, R16, R55, 0x96, !PT ;  /* 0x0000001035377212 */ /* 0x000fe400078e9637 */
[----:B------:R-:W-:Y:S01]  /*5e760*/  SHF.L.W.U32.HI R54, R17, 0x7, R17 ;  /* 0x0000000711367819 */ /* 0x000fe20000010e11 */
[----:B------:R-:W-:Y:S01]  /*5e770*/  IMAD.SHL.U32 R16, R42, 0x80, RZ ;  /* 0x000000802a107824 */ /* 0x000fe200078e00ff */
[----:B------:R-:W-:-:S02]  /*5e780*/  SHF.L.W.U32.HI R17, R46, 0x1, R46 ;  /* 0x000000012e117819 */ /* 0x000fc40000010e2e */
[----:B------:R-:W-:Y:S02]  /*5e790*/  LOP3.LUT R55, RZ, R55, RZ, 0x33, !PT ;  /* 0x00000037ff377212 */ /* 0x000fe400078e33ff */
[----:B------:R-:W-:Y:S02]  /*5e7a0*/  LOP3.LUT R52, R44, R52, R51, 0x96, !PT ;  /* 0x000000342c347212 */ /* 0x000fe400078e9633 */
[----:B------:R-:W-:Y:S02]  /*5e7b0*/  LOP3.LUT R34, R14, R34, R49, 0x96, !PT ;  /* 0x000000220e227212 */ /* 0x000fe400078e9631 */
[----:B------:R-:W-:Y:S01]  /*5e7c0*/  LOP3.LUT R12, R33, R48, R40, 0x96, !PT ;  /* 0x00000030210c7212 */ /* 0x000fe200078e9628 */
[----:B------:R-:W-:Y:S01]  /*5e7d0*/  IMAD.SHL.U32 R40, R17, 0x80, RZ ;  /* 0x0000008011287824 */ /* 0x000fe200078e00ff */
[----:B------:R-:W-:Y:S02]  /*5e7e0*/  LOP3.LUT R49, R8, R43, R35, 0x96, !PT ;  /* 0x0000002b08317212 */ /* 0x000fe400078e9623 */
[----:B------:R-:W-:-:S02]  /*5e7f0*/  SHF.L.W.U32.HI R46, R43, 0xd, R43 ;  /* 0x0000000d2b2e7819 */ /* 0x000fc40000010e2b */
[----:B------:R-:W-:Y:S02]  /*5e800*/  SHF.L.W.U32.HI R51, R48, 0x3, R48 ;  /* 0x0000000330337819 */ /* 0x000fe40000010e30 */
[----:B------:R-:W-:Y:S02]  /*5e810*/  SHF.L.W.U32.HI R43, R55, 0x7, R55 ;  /* 0x00000007372b7819 */ /* 0x000fe40000010e37 */
[----:B------:R-:W-:Y:S02]  /*5e820*/  LOP3.LUT R48, R54, R16, R47, 0x96, !PT ;  /* 0x0000001036307212 */ /* 0x000fe400078e962f */
[----:B------:R-:W-:Y:S02]  /*5e830*/  LOP3.LUT R47, R14, R50, R37, 0x96, !PT ;  /* 0x000000320e2f7212 */ /* 0x000fe400078e9625 */
[----:B------:R-:W-:Y:S01]  /*5e840*/  LOP3.LUT R37, R5, R31, R32, 0x96, !PT ;  /* 0x0000001f05257212 */ /* 0x000fe200078e9620 */
[----:B------:R-:W-:Y:S01]  /*5e850*/  IMAD.SHL.U32 R35, R46, 0x8, RZ ;  /* 0x000000082e237824 */ /* 0x000fe200078e00ff */
[----:B------:R-:W-:-:S02]  /*5e860*/  LOP3.LUT R31, R51, R46, R31, 0x96, !PT ;  /* 0x0000002e331f7212 */ /* 0x000fc400078e961f */
[----:B------:R-:W-:Y:S02]  /*5e870*/  LOP3.LUT R16, R43, R40, R53, 0x96, !PT ;  /* 0x000000282b107212 */ /* 0x000fe400078e9635 */
[----:B------:R-:W-:Y:S02]  /*5e880*/  LOP3.LUT R40, R22, R15, R18, 0x96, !PT ;  /* 0x0000000f16287212 */ /* 0x000fe400078e9612 */
[----:B------:R-:W-:Y:S02]  /*5e890*/  SHF.L.W.U32.HI R18, R54, 0xd, R54 ;  /* 0x0000000d36127819 */ /* 0x000fe40000010e36 */
[----:B------:R-:W-:Y:S02]  /*5e8a0*/  SHF.L.W.U32.HI R31, R31, 0x1, R31 ;  /* 0x000000011f1f7819 */ /* 0x000fe40000010e1f */
[----:B------:R-:W-:Y:S01]  /*5e8b0*/  LOP3.LUT R50, R51, R35, R50, 0x96, !PT ;  /* 0x0000002333327212 */ /* 0x000fe200078e9632 */
[----:B------:R-:W-:Y:S01]  /*5e8c0*/  IMAD.SHL.U32 R55, R18, 0x8, RZ ;  /* 0x0000000812377824 */ /* 0x000fe200078e00ff */
[----:B------:R-:W-:-:S02]  /*5e8d0*/  LOP3.LUT R35, R44, R39, R36, 0x96, !PT ;  /* 0x000000272c237212 */ /* 0x000fc400078e9624 */
[----:B------:R-:W-:Y:S02]  /*5e8e0*/  SHF.L.W.U32.HI R36, R45, 0x16, R45 ;  /* 0x000000162d247819 */ /* 0x000fe40000010e2d */
[----:B------:R-:W-:Y:S01]  /*5e8f0*/  SHF.L.W.U32.HI R53, R52, 0x16, R52 ;  /* 0x0000001634357819 */ /* 0x000fe20000010e34 */
[----:B------:R-:W-:Y:S01]  /*5e900*/  IMAD.SHL.U32 R52, R31, 0x80, RZ ;  /* 0x000000801f347824 */ /* 0x000fe200078e00ff */
[----:B------:R-:W-:Y:S02]  /*5e910*/  SHF.L.W.U32.HI R22, R22, 0x3, R22 ;  /* 0x0000000316167819 */ /* 0x000fe40000010e16 */
[----:B------:R-:W-:Y:S02]  /*5e920*/  SHF.L.W.U32.HI R50, R50, 0x7, R50 ;  /* 0x0000000732327819 */ /* 0x000fe40000010e32 */
[----:B------:R-:W-:Y:S02]  /*5e930*/  SHF.L.W.U32.HI R45, R48, 0x16, R48 ;  /* 0x00000016302d7819 */ /* 0x000fe40000010e30 */
[----:B------:R-:W-:-:S02]  /*5e940*/  SHF.L.W.U32.HI R32, R36, 0x3, R36 ;  /* 0x0000000324207819 */ /* 0x000fc40000010e24 */
[----:B------:R-:W-:Y:S02]  /*5e950*/  LOP3.LUT R36, R22, R55, R44, 0x96, !PT ;  /* 0x0000003716247212 */ /* 0x000fe400078e962c */
[----:B------:R-:W-:Y:S02]  /*5e960*/  LOP3.LUT R44, R50, R52, R51, 0x96, !PT ;  /* 0x00000034322c7212 */ /* 0x000fe400078e9633 */
[----:B------:R-:W-:Y:S02]  /*5e970*/  SHF.L.W.U32.HI R45, R45, 0xd, R45 ;  /* 0x0000000d2d2d7819 */ /* 0x000fe40000010e2d */
[----:B------:R-:W-:Y:S02]  /*5e980*/  SHF.L.W.U32.HI R51, R26, 0x16, R26 ;  /* 0x000000161a337819 */ /* 0x000fe40000010e1a */
[----:B------:R-:W-:Y:S02]  /*5e990*/  LOP3.LUT R38, R43, R17, R38, 0x96, !PT ;  /* 0x000000112b267212 */ /* 0x000fe400078e9626 */
[----:B------:R-:W-:-:S02]  /*5e9a0*/  SHF.L.W.U32.HI R47, R47, 0x5, R47 ;  /* 0x000000052f2f7819 */ /* 0x000fc40000010e2f */
        /* <DEDUP_REMOVED lines=14> */
[----:B------:R-:W-:Y:S01]  /*5ea90*/  LOP3.LUT R37, R47, R26, R37, 0x96, !PT ;  /* 0x0000001a2f257212 */ /* 0x000fe200078e9625 */
[----:B------:R-:W-:Y:S01]  /*5eaa0*/  IMAD.SHL.U32 R43, R26, 0x8, RZ ;  /* 0x000000081a2b7824 */ /* 0x000fe200078e00ff */
[----:B------:R-:W-:Y:S01]  /*5eab0*/  SHF.L.W.U32.HI R48, R48, 0x7, R48 ;  /* 0x0000000730307819 */ /* 0x000fe20000010e30 */
[----:B------:R-:W-:Y:S01]  /*5eac0*/  IMAD.SHL.U32 R49, R36, 0x80, RZ ;  /* 0x0000008024317824 */ /* 0x000fe200078e00ff */
[----:B------:R-:W-:-:S02]  /*5ead0*/  SHF.L.W.U32.HI R37, R37, 0x1, R37 ;  /* 0x0000000125257819 */ /* 0x000fc40000010e25 */
[----:B------:R-:W-:Y:S02]  /*5eae0*/  LOP3.LUT R52, R51, R52, R22, 0x96, !PT ;  /* 0x0000003433347212 */ /* 0x000fe400078e9616 */
[----:B------:R-:W-:Y:S02]  /*5eaf0*/  LOP3.LUT R54, R47, R43, R54, 0x96, !PT ;  /* 0x0000002b2f367212 */ /* 0x000fe400078e9636 */
[----:B------:R-:W-:Y:S02]  /*5eb00*/  LOP3.LUT R49, R48, R49, R32, 0x96, !PT ;  /* 0x0000003130317212 */ /* 0x000fe400078e9620 */
[----:B---3--:R-:W-:Y:S02]  /*5eb10*/  LOP3.LUT R22, R39, UR9, RZ, 0x3c, !PT ;  /* 0x0000000927167c12 */ /* 0x008fe4000f8e3cff */
[----:B------:R-:W-:Y:S02]  /*5eb20*/  LOP3.LUT R32, R42, UR11, RZ, 0x3c, !PT ;  /* 0x0000000b2a207c12 */ /* 0x000fe4000f8e3cff */
[----:B------:R-:W-:-:S02]  /*5eb30*/  SHF.L.W.U32.HI R39, R44, 0x16, R44 ;  /* 0x000000162c277819 */ /* 0x000fc40000010e2c */
[----:B--2---:R-:W-:Y:S01]  /*5eb40*/  LOP3.LUT R53, R33, UR22, RZ, 0x3c, !PT ;  /* 0x0000001621357c12 */ /* 0x004fe2000f8e3cff */
[----:B------:R-:W-:Y:S01]  /*5eb50*/  IMAD.SHL.U32 R33, R37, 0x80, RZ ;  /* 0x0000008025217824 */ /* 0x000fe200078e00ff */
[C---:B------:R-:W-:Y:S02]  /*5eb60*/  LOP3.LUT R44, R50.reuse, R31, R46, 0x96, !PT ;  /* 0x0000001f322c7212 */ /* 0x040fe400078e962e */
[----:B------:R-:W-:Y:S02]  /*5eb70*/  LOP3.LUT R42, R50, UR10, RZ, 0x3c, !PT ;  /* 0x0000000a322a7c12 */ /* 0x000fe4000f8e3cff */
[----:B------:R-:W-:Y:S02]  /*5eb80*/  SHF.L.W.U32.HI R52, R52, 0x16, R52 ;  /* 0x0000001634347819 */ /* 0x000fe40000010e34 */
[----:B------:R-:W-:Y:S02]  /*5eb90*/  SHF.L.W.U32.HI R50, R54, 0x7, R54 ;  /* 0x0000000736327819 */ /* 0x000fe40000010e36 */
[----:B------:R-:W-:-:S02]  /*5eba0*/  SHF.L.W.U32.HI R41, R41, 0x5, R41 ;  /* 0x0000000529297819 */ /* 0x000fc40000010e29 */
[----:B------:R-:W-:Y:S02]  /*5ebb0*/  LOP3.LUT R46, R51, R38, R18, 0x96, !PT ;  /* 0x00000026332e7212 */ /* 0x000fe400078e9612 */
[----:B------:R-:W-:Y:S02]  /*5ebc0*/  LOP3.LUT R54, R52, UR20, RZ, 0x3c, !PT ;  /* 0x0000001434367c12 */ /* 0x000fe4000f8e3cff */
[----:B------:R-:W-:Y:S02]  /*5ebd0*/  LOP3.LUT R18, R50, R33, R47, 0x96, !PT ;  /* 0x0000002132127212 */ /* 0x000fe400078e962f */
[----:B------:R-:W-:Y:S02]  /*5ebe0*/  SHF.L.W.U32.HI R33, R35, 0x5, R35 ;  /* 0x0000000523217819 */ /* 0x000fe40000010e23 */
[----:B-1----:R-:W-:Y:S02]  /*5ebf0*/  LOP3.LUT R52, R41, UR6, RZ, 0x3c, !PT ;  /* 0x0000000629347c12 */ /* 0x002fe4000f8e3cff */
[----:B------:R-:W-:-:S02]  /*5ec00*/  SHF.L.W.U32.HI R4, R4, 0x16, R4 ;  /* 0x0000001604047819 */ /* 0x000fc40000010e04 */
[C---:B0-----:R-:W-:Y:S02]  /*5ec10*/  LOP3.LUT R41, R48.reuse, UR14, RZ, 0x3c, !PT ;  /* 0x0000000e30297c12 */ /* 0x041fe4000f8e3cff */
[----:B------:R-:W-:Y:S02]  /*5ec20*/  LOP3.LUT R45, R48, R36, R45, 0x96, !PT ;  /* 0x00000024302d7212 */ /* 0x000fe400078e962d */
[----:B------:R-:W-:Y:S02]  /*5ec30*/  LOP3.LUT R33, R33, UR4, RZ, 0x3c, !PT ;  /* 0x0000000421217c12 */ /* 0x000fe4000f8e3cff */
[----:B------:R-:W-:Y:S02]  /*5ec40*/  LOP3.LUT R48, R4, UR12, RZ, 0x3c, !PT ;  /* 0x0000000c04307c12 */ /* 0x000fe4000f8e3cff */
[----:B------:R-:W-:Y:S02]  /*5ec50*/  LOP3.LUT R55, R53, R41, R52, 0x78, !PT ;  /* 0x0000002935377212 */ /* 0x000fe400078e7834 */
[----:B------:R-:W-:Y:S01]  /*5ec60*/  LOP3.LUT R39, R39, UR8, RZ, 0x3c, !PT ;  /* 0x0000000827277c12 */ /* 0x000fe2000f8e3cff */
[----:B------:R-:W0:Y:S01]  /*5ec70*/  LDCU.128 UR8, c[0x3][0x40] ;  /* 0x00c00800ff0877ac */ /* 0x000e220008000c00 */
[----:B------:R-:W-:-:S02]  /*5ec80*/  LOP3.LUT R4, R54, R48, R33, 0x78, !PT ;  /* 0x0000003036047212 */ /* 0x000fc400078e7821 */
[----:B------:R-:W-:Y:S02]  /*5ec90*/  LOP3.LUT R41, R55, R41, R42, 0x96, !PT ;  /* 0x0000002937297212 */ /* 0x000fe400078e962a */
[----:B------:R-:W-:Y:S02]  /*5eca0*/  LOP3.LUT R43, R5, UR21, RZ, 0x3c, !PT ;  /* 0x00000015052b7c12 */ /* 0x000fe4000f8e3cff */
[----:B------:R-:W-:Y:S02]  /*5ecb0*/  LOP3.LUT R56, R42, R53, R52, 0x1e, !PT ;  /* 0x000000352a387212 */ /* 0x000fe400078e1e34 */
[----:B------:R-:W-:Y:S01]  /*5ecc0*/  LOP3.LUT R5, R51, UR23, RZ, 0x3c, !PT ;  /* 0x0000001733057c12 */ /* 0x000fe2000f8e3cff */
[----:B------:R-:W1:Y:S01]  /*5ecd0*/  LDCU.128 UR20, c[0x3][0x70] ;  /* 0x00c00e00ff1477ac */ /* 0x000e620008000c00 */
[----:B------:R-:W-:Y:S02]  /*5ece0*/  LOP3.LUT R51, R39, R54, R33, 0x1e, !PT ;  /* 0x0000003627337212 */ /* 0x000fe400078e1e21 */
[----:B------:R-:W-:-:S02]  /*5ecf0*/  LOP3.LUT R48, R4, R48, R39, 0x96, !PT ;  /* 0x0000003004307212 */ /* 0x000fc400078e9627 */
[----:B------:R-:W-:Y:S02]  /*5ed00*/  LOP3.LUT R39, R41, R52, RZ, 0x3c, !PT ;  /* 0x0000003429277212 */ /* 0x000fe400078e3cff */
[----:B------:R-:W-:Y:S02]  /*5ed10*/  LOP3.LUT R52, R56, R41, R52, 0xf6, !PT ;  /* 0x0000002938347212 */ /* 0x000fe400078ef634 */
[C---:B------:R-:W-:Y:S02]  /*5ed20*/  LOP3.LUT R47, R50.reuse, R37, R26, 0x96, !PT ;  /* 0x00000025322f7212 */ /* 0x040fe400078e961a */
[----:B------:R-:W-:Y:S02]  /*5ed30*/  LOP3.LUT R35, R50, UR7, RZ, 0x3c, !PT ;  /* 0x0000000732237c12 */ /* 0x000fe4000f8e3cff */
[CCC-:B------:R-:W-:Y:S02]  /*5ed40*/  LOP3.LUT R26, R56.reuse, R39.reuse, R55.reuse, 0x6c, !PT ;  /* 0x00000027381a7212 */ /* 0x1c0fe400078e6c37 */
[----:B------:R-:W-:-:S02]  /*5ed50*/  LOP3.LUT R50, R56, R39, R55, 0x9c, !PT ;  /* 0x0000002738327212 */ /* 0x000fc400078e9c37 */
[----:B------:R-:W-:Y:S02]  /*5ed60*/  LOP3.LUT R39, R52, R55, RZ, 0x3c, !PT ;  /* 0x0000003734277212 */ /* 0x000fe400078e3cff */
[----:B------:R-:W-:Y:S02]  /*5ed70*/  SHF.L.W.U32.HI R34, R34, 0x16, R34 ;  /* 0x0000001622227819 */ /* 0x000fe40000010e22 */
[----:B------:R-:W-:Y:S02]  /*5ed80*/  SHF.L.W.U32.HI R55, R18, 0x16, R18 ;  /* 0x0000001612377819 */ /* 0x000fe40000010e12 */
[----:B------:R-:W-:Y:S02]  /*5ed90*/  SHF.L.W.U32.HI R49, R49, 0x16, R49 ;  /* 0x0000001631317819 */ /* 0x000fe40000010e31 */
[----:B------:R-:W-:Y:S02]  /*5eda0*/  LOP3.LUT R34, R34, UR15, RZ, 0x3c, !PT ;  /* 0x0000000f22227c12 */ /* 0x000fe4000f8e3cff */
[----:B------:R-:W-:Y:S01]  /*5edb0*/  LOP3.LUT R55, R55, UR5, RZ, 0x3c, !PT ;  /* 0x0000000537377c12 */ /* 0x000fe2000f8e3cff */
[----:B------:R-:W2:Y:S01]  /*5edc0*/  LDCU.128 UR4, c[0x3][0x20] ;  /* 0x00c00400ff0477ac */ /* 0x000ea20008000c00 */
[----:B------:R-:W-:-:S02]  /*5edd0*/  LOP3.LUT R42, R49, UR13, RZ, 0x3c, !PT ;  /* 0x0000000d312a7c12 */ /* 0x000fc4000f8e3cff */
[--C-:B------:R-:W-:Y:S01]  /*5ede0*/  LOP3.LUT R49, R5, R34, R35.reuse, 0x78, !PT ;  /* 0x0000002205317212 */ /* 0x100fe200078e7823 */
[----:B------:R-:W3:Y:S01]  /*5edf0*/  LDCU.128 UR12, c[0x3][0x60] ;  /* 0x00c00c00ff0c77ac */ /* 0x000ee20008000c00 */
[----:B------:R-:W-:Y:S02]  /*5ee00*/  LOP3.LUT R52, R32, R5, R35, 0x1e, !PT ;  /* 0x0000000520347212 */ /* 0x000fe400078e1e23 */
[----:B------:R-:W-:Y:S02]  /*5ee10*/  LOP3.LUT R5, R48, R33, RZ, 0x3c, !PT ;  /* 0x0000002130057212 */ /* 0x000fe400078e3cff */
[----:B------:R-:W-:Y:S02]  /*5ee20*/  LOP3.LUT R53, R51, R48, R33, 0xf6, !PT ;  /* 0x0000003033357212 */ /* 0x000fe400078ef621 */
[----:B------:R-:W-:Y:S02]  /*5ee30*/  LOP3.LUT R32, R49, R34, R32, 0x96, !PT ;  /* 0x0000002231207212 */ /* 0x000fe400078e9620 */
[----:B------:R-:W-:-:S02]  /*5ee40*/  LOP3.LUT R34, R51, R5, R4, 0x6c, !PT ;  /* 0x0000000533227212 */ /* 0x000fc400078e6c04 */
[----:B------:R-:W-:Y:S02]  /*5ee50*/  LOP3.LUT R33, R51, R5, R4, 0x9c, !PT ;  /* 0x0000000533217212 */ /* 0x000fe400078e9c04 */
[----:B------:R-:W-:Y:S02]  /*5ee60*/  LOP3.LUT R18, R53, R4, RZ, 0x3c, !PT ;  /* 0x0000000435127212 */ /* 0x000fe400078e3cff */
[----:B------:R-:W4:Y:S01]  /*5ee70*/  LDC.64 R4, c[0x3][RZ] ;  /* 0x00c00000ff047b82 */ /* 0x000f220000000a00 */
[-CC-:B------:R-:W-:Y:S02]  /*5ee80*/  LOP3.LUT R57, R43, R42.reuse, R55.reuse, 0x78, !PT ;  /* 0x0000002a2b397212 */ /* 0x180fe400078e7837 */
[----:B------:R-:W-:Y:S02]  /*5ee90*/  LOP3.LUT R51, R32, R35, RZ, 0x3c, !PT ;  /* 0x0000002320337212 */ /* 0x000fe400078e3cff */
[----:B------:R-:W-:Y:S02]  /*5eea0*/  LOP3.LUT R42, R57, R42, R22, 0x96, !PT ;  /* 0x0000002a392a7212 */ /* 0x000fe400078e9616 */
[----:B------:R-:W-:-:S02]  /*5eeb0*/  LOP3.LUT R56, R22, R43, R55, 0x1e, !PT ;  /* 0x0000002b16387212 */ /* 0x000fc400078e1e37 */
[C---:B------:R-:W-:Y:S02]  /*5eec0*/  LOP3.LUT R54, R52.reuse, R32, R35, 0xf6, !PT ;  /* 0x0000002034367212 */ /* 0x040fe400078ef623 */
[CCC-:B------:R-:W-:Y:S02]  /*5eed0*/  LOP3.LUT R53, R52.reuse, R51.reuse, R49.reuse, 0x6c, !PT ;  /* 0x0000003334357212 */ /* 0x1c0fe400078e6c31 */
[----:B------:R-:W-:Y:S02]  /*5eee0*/  LOP3.LUT R43, R52, R51, R49, 0x9c, !PT ;  /* 0x00000033342b7212 */ /* 0x000fe400078e9c31 */
[----:B--2---:R-:W-:Y:S02]  /*5eef0*/  LOP3.LUT R35, R15, UR6, RZ, 0x3c, !PT ;  /* 0x000000060f237c12 */ /* 0x004fe4000f8e3cff */
[----:B------:R-:W-:Y:S02]  /*5ef00*/  LOP3.LUT R51, R42, R55, RZ, 0x3c, !PT ;  /* 0x000000372a337212 */ /* 0x000fe400078e3cff */
[----:B------:R-:W-:-:S02]  /*5ef10*/  SHF.L.W.U32.HI R15, R48, 0xd, R48 ;  /* 0x0000000d300f7819 */ /* 0x000fc40000010e30 */
[----:B------:R-:W-:Y:S02]  /*5ef20*/  LOP3.LUT R50, R50, R39, RZ, 0x3c, !PT ;  /* 0x0000002732327212 */ /* 0x000fe400078e3cff */
[CC--:B------:R-:W-:Y:S02]  /*5ef30*/  LOP3.LUT R22, R56.reuse, R51.reuse, R57, 0x6c, !PT ;  /* 0x0000003338167212 */ /* 0x0c0fe400078e6c39 */
[----:B------:R-:W-:Y:S01]  /*5ef40*/  LOP3.LUT R48, R17, UR4, RZ, 0x3c, !PT ;  /* 0x0000000411307c12 */ /* 0x000fe2000f8e3cff */
[----:B------:R-:W-:Y:S01]  /*5ef50*/  IMAD.SHL.U32 R17, R15, 0x8, RZ ;  /* 0x000000080f117824 */ /* 0x000fe200078e00ff */
[C---:B------:R-:W-:Y:S02]  /*5ef60*/  LOP3.LUT R52, R56.reuse, R42, R55, 0xf6, !PT ;  /* 0x0000002a38347212 */ /* 0x040fe400078ef637 */
[----:B------:R-:W-:Y:S02]  /*5ef70*/  LOP3.LUT R51, R56, R51, R57, 0x9c, !PT ;  /* 0x0000003338337212 */ /* 0x000fe400078e9c39 */
[----:B------:R-:W-:-:S02]  /*5ef80*/  SHF.L.W.U32.HI R56, R50, 0x3, R50 ;  /* 0x0000000332387819 */ /* 0x000fc40000010e32 */
[----:B------:R-:W-:Y:S02]  /*5ef90*/  LOP3.LUT R52, R52, R57, RZ, 0x3c, !PT ;  /* 0x0000003934347212 */ /* 0x000fe400078e3cff */
[----:B------:R-:W-:Y:S02]  /*5efa0*/  SHF.L.W.U32.HI R58, R44, 0x5, R44 ;  /* 0x000000052c3a7819 */ /* 0x000fe40000010e2c */
[----:B------:R-:W-:Y:S02]  /*5efb0*/  LOP3.LUT R53, R56, R53, R17, 0x96, !PT ;  /* 0x0000003538357212 */ /* 0x000fe400078e9611 */
[----:B------:R-:W-:Y:S02]  /*5efc0*/  SHF.L.W.U32.HI R44, R40, 0x5, R40 ;  /* 0x00000005282c7819 */ /* 0x000fe40000010e28 */
[----:B------:R-:W-:Y:S02]  /*5efd0*/  SHF.L.W.U32.HI R17, R16, 0x16, R16 ;  /* 0x0000001610117819 */ /* 0x000fe40000010e10 */
[----:B------:R-:W-:-:S02]  /*5efe0*/  SHF.L.W.U32.HI R46, R46, 0x5, R46 ;  /* 0x000000052e2e7819 */ /* 0x000fc40000010e2e */
[----:B------:R-:W-:Y:S02]  /*5eff0*/  LOP3.LUT R40, R31, UR7, RZ, 0x3c, !PT ;  /* 0x000000071f287c12 */ /* 0x000fe4000f8e3cff */
[----:B------:R-:W-:Y:S02]  /*5f000*/  LOP3.LUT R31, R56, R15, R52, 0x96, !PT ;  /* 0x0000000f381f7212 */ /* 0x000fe400078e9634 */
[----:B------:R-:W-:Y:S02]  /*5f010*/  LOP3.LUT R53, RZ, R53, RZ, 0x33, !PT ;  /* 0x00000035ff357212 */ /* 0x000fe400078e33ff */
[----:B----4-:R-:W-:Y:S02]  /*5f020*/  LOP3.LUT R5, R44, 0x1, R5, 0x96, !PT ;  /* 0x000000012c057812 */ /* 0x010fe400078e9605 */
[----:B0-----:R-:W-:Y:S02]  /*5f030*/  LOP3.LUT R60, R17, UR9, RZ, 0x3c, !PT ;  /* 0x00000009113c7c12 */ /* 0x001fe4000f8e3cff */
[----:B---3--:R-:W-:-:S02]  /*5f040*/  LOP3.LUT R55, R46, UR13, RZ, 0x3c, !PT ;  /* 0x0000000d2e377c12 */ /* 0x008fc4000f8e3cff */
[----:B------:R-:W-:Y:S02]  /*5f050*/  SHF.L.W.U32.HI R16, R31, 0x1, R31 ;  /* 0x000000011f107819 */ /* 0x000fe40000010e1f */
[----:B------:R-:W-:Y:S02]  /*5f060*/  SHF.L.W.U32.HI R31, R53, 0x7, R53 ;  /* 0x00000007351f7819 */ /* 0x000fe40000010e35 */
[----:B------:R-:W-:Y:S02]  /*5f070*/  LOP3.LUT R58, R58, UR5, RZ, 0x3c, !PT ;  /* 0x000000053a3a7c12 */ /* 0x000fe4000f8e3cff */
[----:B------:R-:W-:Y:S02]  /*5f080*/  SHF.L.W.U32.HI R47, R47, 0x5, R47 ;  /* 0x000000052f2f7819 */ /* 0x000fe40000010e2f */
[----:B------:R-:W-:Y:S02]  /*5f090*/  SHF.L.W.U32.HI R45, R45, 0x5, R45 ;  /* 0x000000052d2d7819 */ /* 0x000fe40000010e2d */
[----:B------:R-:W-:-:S02]  /*5f0a0*/  LOP3.LUT R50, R54, R49, RZ, 0x3c, !PT ;  /* 0x0000003136327212 */ /* 0x000fc400078e3cff */
[----:B------:R-:W-:Y:S01]  /*5f0b0*/  LOP3.LUT R44, R51, R52, RZ, 0x3c, !PT ;  /* 0x00000034332c7212 */ /* 0x000fe200078e3cff */
[----:B------:R-:W-:Y:S01]  /*5f0c0*/  IMAD.SHL.U32 R17, R16, 0x80, RZ ;  /* 0x0000008010117824 */ /* 0x000fe200078e00ff */
[-C--:B------:R-:W-:Y:S01]  /*5f0d0*/  LOP3.LUT R53, R55, R60.reuse, R5, 0x78, !PT ;  /* 0x0000003c37357212 */ /* 0x080fe200078e7805 */
[----:B------:R-:W0:Y:S03]  /*5f0e0*/  LDCU.128 UR4, c[0x3][0x10] ;  /* 0x00c00200ff0477ac */ /* 0x000e260008000c00 */
[----:B------:R-:W-:Y:S02]  /*5f0f0*/  LOP3.LUT R46, R53, R60, R58, 0x96, !PT ;  /* 0x0000003c352e7212 */ /* 0x000fe400078e963a */
[----:B------:R-:W-:Y:S02]  /*5f100*/  LOP3.LUT R54, R47, R4, RZ, 0x3c, !PT ;  /* 0x000000042f367212 */ /* 0x000fe400078e3cff */
[----:B------:R-:W-:-:S02]  /*5f110*/  LOP3.LUT R47, R14, UR12, RZ, 0x3c, !PT ;  /* 0x0000000c0e2f7c12 */ /* 0x000fc4000f8e3cff */
[----:B------:R-:W-:Y:S02]  /*5f120*/  LOP3.LUT R4, R46, R5, RZ, 0x3c, !PT ;  /* 0x000000052e047212 */ /* 0x000fe400078e3cff */
[----:B------:R-:W-:Y:S02]  /*5f130*/  LOP3.LUT R49, R45, UR8, RZ, 0x3c, !PT ;  /* 0x000000082d317c12 */ /* 0x000fe4000f8e3cff */
[--C-:B------:R-:W-:Y:S02]  /*5f140*/  LOP3.LUT R58, R58, R55, R5.reuse, 0x1e, !PT ;  /* 0x000000373a3a7212 */ /* 0x100fe400078e1e05 */
[----:B------:R-:W-:Y:S02]  /*5f150*/  LOP3.LUT R55, R47, R49, R54, 0x78, !PT ;  /* 0x000000312f377212 */ /* 0x000fe400078e7836 */
[C---:B------:R-:W-:Y:S02]  /*5f160*/  LOP3.LUT R14, R58.reuse, R46, R5, 0xf6, !PT ;  /* 0x0000002e3a0e7212 */ /* 0x040fe400078ef605 */
[----:B------:R-:W-:-:S02]  /*5f170*/  LOP3.LUT R51, R58, R4, R53, 0x6c, !PT ;  /* 0x000000043a337212 */ /* 0x000fc400078e6c35 */
[----:B------:R-:W-:Y:S02]  /*5f180*/  LOP3.LUT R45, R58, R4, R53, 0x9c, !PT ;  /* 0x000000043a2d7212 */ /* 0x000fe400078e9c35 */
[----:B------:R-:W2:Y:S01]  /*5f190*/  LDC.64 R4, c[0x3][0x8] ;  /* 0x00c00200ff047b82 */ /* 0x000ea20000000a00 */
[----:B------:R-:W-:Y:S02]  /*5f1a0*/  SHF.L.W.U32.HI R52, R13, 0x16, R13 ;  /* 0x000000160d347819 */ /* 0x000fe40000010e0d */
[----:B------:R-:W-:Y:S02]  /*5f1b0*/  LOP3.LUT R13, R55, R49, R48, 0x96, !PT ;  /* 0x00000031370d7212 */ /* 0x000fe400078e9630 */
[----:B------:R-:W-:Y:S02]  /*5f1c0*/  LOP3.LUT R49, R36, UR11, RZ, 0x3c, !PT ;  /* 0x0000000b24317c12 */ /* 0x000fe4000f8e3cff */
[----:B------:R-:W-:Y:S02]  /*5f1d0*/  LOP3.LUT R36, R48, R47, R54, 0x1e, !PT ;  /* 0x0000002f30247212 */ /* 0x000fe400078e1e36 */
[----:B------:R-:W-:-:S02]  /*5f1e0*/  LOP3.LUT R17, R31, R17, R56, 0x96, !PT ;  /* 0x000000111f117212 */ /* 0x000fc400078e9638 */
[----:B------:R-:W-:Y:S02]  /*5f1f0*/  LOP3.LUT R56, R13, R54, RZ, 0x3c, !PT ;  /* 0x000000360d387212 */ /* 0x000fe400078e3cff */
[----:B------:R-:W-:Y:S02]  /*5f200*/  LOP3.LUT R54, R36, R13, R54, 0xf6, !PT ;  /* 0x0000000d24367212 */ /* 0x000fe400078ef636 */
[----:B------:R-:W-:Y:S02]  /*5f210*/  LOP3.LUT R47, R8, UR15, RZ, 0x3c, !PT ;  /* 0x0000000f082f7c12 */ /* 0x000fe4000f8e3cff */
[----:B------:R-:W-:Y:S02]  /*5f220*/  LOP3.LUT R14, R14, R53, RZ, 0x3c, !PT ;  /* 0x000000350e0e7212 */ /* 0x000fe400078e3cff */
[CCC-:B------:R-:W-:Y:S02]  /*5f230*/  LOP3.LUT R8, R36.reuse, R56.reuse, R55.reuse, 0x6c, !PT ;  /* 0x0000003824087212 */ /* 0x1c0fe400078e6c37 */
[----:B------:R-:W-:-:S02]  /*5f240*/  LOP3.LUT R53, R36, R56, R55, 0x9c, !PT ;  /* 0x0000003824357212 */ /* 0x000fc400078e9c37 */
[----:B------:R-:W-:Y:S02]  /*5f250*/  LOP3.LUT R36, R54, R55, RZ, 0x3c, !PT ;  /* 0x0000003736247212 */ /* 0x000fe400078e3cff */
[----:B------:R-:W-:Y:S02]  /*5f260*/  LOP3.LUT R43, R43, R50, RZ, 0x3c, !PT ;  /* 0x000000322b2b7212 */ /* 0x000fe400078e3cff */
[----:B------:R-:W-:Y:S02]  /*5f270*/  SHF.L.W.U32.HI R42, R42, 0xd, R42 ;  /* 0x0000000d2a2a7819 */ /* 0x000fe40000010e2a */
[----:B------:R-:W-:Y:S02]  /*5f280*/  SHF.L.W.U32.HI R41, R41, 0xd, R41 ;  /* 0x0000000d29297819 */ /* 0x000fe40000010e29 */
[----:B------:R-:W-:Y:S02]  /*5f290*/  LOP3.LUT R53, R53, R36, RZ, 0x3c, !PT ;  /* 0x0000002435357212 */ /* 0x000fe400078e3cff */
[----:B------:R-:W-:Y:S01]  /*5f2a0*/  LOP3.LUT R48, R38, UR14, RZ, 0x3c, !PT ;  /* 0x0000000e26307c12 */ /* 0x000fe2000f8e3cff */
[----:B------:R-:W-:Y:S01]  /*5f2b0*/  IMAD.SHL.U32 R38, R42, 0x8, RZ ;  /* 0x000000082a267824 */ /* 0x000fe200078e00ff */
[----:B------:R-:W-:Y:S01]  /*5f2c0*/  SHF.L.W.U32.HI R43, R43, 0x3, R43 ;  /* 0x000000032b2b7819 */ /* 0x000fe20000010e2b */
[----:B------:R-:W-:Y:S01]  /*5f2d0*/  IMAD.SHL.U32 R55, R41, 0x8, RZ ;  /* 0x0000000829377824 */ /* 0x000fe200078e00ff */
[----:B------:R-:W-:Y:S01]  /*5f2e0*/  SHF.L.W.U32.HI R54, R53, 0x3, R53 ;  /* 0x0000000335367819 */ /* 0x000fe20000010e35 */
[----:B------:R-:W3:Y:S01]  /*5f2f0*/  LDCU.128 UR12, c[0x3][0x50] ;  /* 0x00c00a00ff0c77ac */ /* 0x000ee20008000c00 */
[----:B------:R-:W-:-:S02]  /*5f300*/  SHF.L.W.U32.HI R12, R12, 0x5, R12 ;  /* 0x000000050c0c7819 */ /* 0x000fc40000010e0c */
[C---:B------:R-:W-:Y:S02]  /*5f310*/  LOP3.LUT R39, R43.reuse, R42, R39, 0x96, !PT ;  /* 0x0000002a2b277212 */ /* 0x040fe400078e9627 */
[----:B------:R-:W-:Y:S02]  /*5f320*/  LOP3.LUT R8, R43, R8, R38, 0x96, !PT ;  /* 0x000000082b087212 */ /* 0x000fe400078e9626 */
[----:B--2---:R-:W-:Y:S02]  /*5f330*/  LOP3.LUT R12, R12, R5, RZ, 0x3c, !PT ;  /* 0x000000050c0c7212 */ /* 0x004fe400078e3cff */
[C---:B------:R-:W-:Y:S02]  /*5f340*/  LOP3.LUT R38, R54.reuse, R41, R50, 0x96, !PT ;  /* 0x0000002936267212 */ /* 0x040fe400078e9632 */
[----:B------:R-:W-:Y:S02]  /*5f350*/  SHF.L.W.U32.HI R5, R39, 0x1, R39 ;  /* 0x0000000127057819 */ /* 0x000fe40000010e27 */
[----:B------:R-:W-:-:S02]  /*5f360*/  LOP3.LUT R55, R54, R51, R55, 0x96, !PT ;  /* 0x0000003336377212 */ /* 0x000fc400078e9637 */
[----:B------:R-:W-:Y:S02]  /*5f370*/  LOP3.LUT R8, RZ, R8, RZ, 0x33, !PT ;  /* 0x00000008ff087212 */ /* 0x000fe400078e33ff */
[----:B------:R-:W-:Y:S02]  /*5f380*/  SHF.L.W.U32.HI R38, R38, 0x1, R38 ;  /* 0x0000000126267819 */ /* 0x000fe40000010e26 */
[----:B------:R-:W-:Y:S01]  /*5f390*/  LOP3.LUT R51, R37, R4, RZ, 0x3c, !PT ;  /* 0x0000000425337212 */ /* 0x000fe200078e3cff */
[----:B------:R-:W-:Y:S01]  /*5f3a0*/  IMAD.SHL.U32 R4, R5, 0x80, RZ ;  /* 0x0000008005047824 */ /* 0x000fe200078e00ff */
[----:B------:R-:W-:Y:S02]  /*5f3b0*/  LOP3.LUT R55, RZ, R55, RZ, 0x33, !PT ;  /* 0x00000037ff377212 */ /* 0x000fe400078e33ff */
[----:B------:R-:W-:Y:S02]  /*5f3c0*/  SHF.L.W.U32.HI R8, R8, 0x7, R8 ;  /* 0x0000000708087819 */ /* 0x000fe40000010e08 */
[----:B------:R-:W-:Y:S01]  /*5f3d0*/  LOP3.LUT R50, R47, R49, R12, 0x78, !PT ;  /* 0x000000312f327212 */ /* 0x000fe200078e780c */
[----:B------:R-:W-:Y:S01]  /*5f3e0*/  IMAD.SHL.U32 R37, R38, 0x80, RZ ;  /* 0x0000008026257824 */ /* 0x000fe200078e00ff */
[----:B------:R-:W-:Y:S01]  /*5f3f0*/  LOP3.LUT R52, R52, UR10, RZ, 0x3c, !PT ;  /* 0x0000000a34347c12 */ /* 0x000fe2000f8e3cff */
[----:B------:R-:W2:Y:S01]  /*5f400*/  LDCU.128 UR8, c[0x3][0x30] ;  /* 0x00c00600ff0877ac */ /* 0x000ea20008000c00 */
[----:B------:R-:W-:-:S02]  /*5f410*/  SHF.L.W.U32.HI R39, R55, 0x7, R55 ;  /* 0x0000000737277819 */ /* 0x000fc40000010e37 */
[----:B------:R-:W-:Y:S02]  /*5f420*/  LOP3.LUT R4, R8, R4, R43, 0x96, !PT ;  /* 0x0000000408047212 */ /* 0x000fe400078e962b */
[----:B------:R-:W-:Y:S02]  /*5f430*/  LOP3.LUT R49, R50, R49, R40, 0x96, !PT ;  /* 0x0000003132317212 */ /* 0x000fe400078e9628 */
[----:B------:R-:W-:Y:S02]  /*5f440*/  LOP3.LUT R43, R48, R52, R51, 0x78, !PT ;  /* 0x00000034302b7212 */ /* 0x000fe400078e7833 */
[----:B------:R-:W-:Y:S02]  /*5f450*/  LOP3.LUT R37, R39, R37, R54, 0x96, !PT ;  /* 0x0000002527257212 */ /* 0x000fe400078e9636 */
[----:B------:R-:W-:Y:S02]  /*5f460*/  LOP3.LUT R53, R40, R47, R12, 0x1e, !PT ;  /* 0x0000002f28357212 */ /* 0x000fe400078e1e0c */
[----:B------:R-:W-:-:S02]  /*5f470*/  LOP3.LUT R54, R49, R12, RZ, 0x3c, !PT ;  /* 0x0000000c31367212 */ /* 0x000fc400078e3cff */
[----:B------:R-:W-:Y:S02]  /*5f480*/  LOP3.LUT R40, R43, R52, R35, 0x96, !PT ;  /* 0x000000342b287212 */ /* 0x000fe400078e9623 */
[----:B------:R-:W-:Y:S02]  /*5f490*/  LOP3.LUT R48, R35, R48, R51, 0x1e, !PT ;  /* 0x0000003023307212 */ /* 0x000fe400078e1e33 */
[C---:B------:R-:W-:Y:S02]  /*5f4a0*/  LOP3.LUT R35, R53.reuse, R49, R12, 0xf6, !PT ;  /* 0x0000003135237212 */ /* 0x040fe400078ef60c */
[CCC-:B------:R-:W-:Y:S02]  /*5f4b0*/  LOP3.LUT R12, R53.reuse, R54.reuse, R50.reuse, 0x6c, !PT ;  /* 0x00000036350c7212 */ /* 0x1c0fe400078e6c32 */
[----:B------:R-:W-:Y:S02]  /*5f4c0*/  LOP3.LUT R56, R53, R54, R50, 0x9c, !PT ;  /* 0x0000003635387212 */ /* 0x000fe400078e9c32 */
[----:B------:R-:W-:-:S02]  /*5f4d0*/  LOP3.LUT R47, R40, R51, RZ, 0x3c, !PT ;  /* 0x00000033282f7212 */ /* 0x000fc400078e3cff */
[C---:B------:R-:W-:Y:S02]  /*5f4e0*/  LOP3.LUT R54, R48.reuse, R40, R51, 0xf6, !PT ;  /* 0x0000002830367212 */ /* 0x040fe400078ef633 */
[----:B------:R-:W-:Y:S02]  /*5f4f0*/  LOP3.LUT R35, R35, R50, RZ, 0x3c, !PT ;  /* 0x0000003223237212 */ /* 0x000fe400078e3cff */
[CCC-:B------:R-:W-:Y:S02]  /*5f500*/  LOP3.LUT R52, R48.reuse, R47.reuse, R43.reuse, 0x6c, !PT ;  /* 0x0000002f30347212 */ /* 0x1c0fe400078e6c2b */
[----:B------:R-:W-:Y:S02]  /*5f510*/  LOP3.LUT R50, R48, R47, R43, 0x9c, !PT ;  /* 0x0000002f30327212 */ /* 0x000fe400078e9c2b */
[----:B------:R-:W-:Y:S02]  /*5f520*/  LOP3.LUT R51, R54, R43, RZ, 0x3c, !PT ;  /* 0x0000002b36337212 */ /* 0x000fe400078e3cff */
[----:B------:R-:W-:-:S02]  /*5f530*/  SHF.L.W.U32.HI R43, R46, 0xd, R46 ;  /* 0x0000000d2e2b7819 */ /* 0x000fc40000010e2e */
[----:B------:R-:W-:Y:S02]  /*5f540*/  SHF.L.W.U32.HI R47, R32, 0xd, R32 ;  /* 0x0000000d202f7819 */ /* 0x000fe40000010e20 */
[----:B------:R-:W-:Y:S02]  /*5f550*/  LOP3.LUT R56, R56, R35, RZ, 0x3c, !PT ;  /* 0x0000002338387212 */ /* 0x000fe400078e3cff */
[----:B------:R-:W-:Y:S01]  /*5f560*/  LOP3.LUT R45, R45, R14, RZ, 0x3c, !PT ;  /* 0x0000000e2d2d7212 */ /* 0x000fe200078e3cff */
[----:B------:R-:W-:Y:S01]  /*5f570*/  IMAD.SHL.U32 R55, R43, 0x8, RZ ;  /* 0x000000082b377824 */ /* 0x000fe200078e00ff */
[----:B------:R-:W-:Y:S01]  /*5f580*/  SHF.L.W.U32.HI R48, R56, 0x3, R56 ;  /* 0x0000000338307819 */ /* 0x000fe20000010e38 */
[----:B------:R-:W-:Y:S01]  /*5f590*/  IMAD.SHL.U32 R32, R47, 0x8, RZ ;  /* 0x000000082f207824 */ /* 0x000fe200078e00ff */
[----:B------:R-:W-:Y:S02]  /*5f5a0*/  SHF.L.W.U32.HI R53, R45, 0x3, R45 ;  /* 0x000000032d357819 */ /* 0x000fe40000010e2d */
[----:B------:R-:W-:-:S02]  /*5f5b0*/  SHF.L.W.U32.HI R45, R49, 0xd, R49 ;  /* 0x0000000d312d7819 */ /* 0x000fc40000010e31 */
[----:B------:R-:W-:Y:S02]  /*5f5c0*/  LOP3.LUT R33, R33, R18, RZ, 0x3c, !PT ;  /* 0x0000001221217212 */ /* 0x000fe400078e3cff */
[----:B------:R-:W-:Y:S02]  /*5f5d0*/  LOP3.LUT R49, R48, R34, R55, 0x96, !PT ;  /* 0x0000002230317212 */ /* 0x000fe400078e9637 */
[----:B------:R-:W-:Y:S02]  /*5f5e0*/  LOP3.LUT R52, R53, R52, R32, 0x96, !PT ;  /* 0x0000003435347212 */ /* 0x000fe400078e9620 */
[----:B------:R-:W-:Y:S02]  /*5f5f0*/  LOP3.LUT R50, R50, R51, RZ, 0x3c, !PT ;  /* 0x0000003332327212 */ /* 0x000fe400078e3cff */
[----:B------:R-:W-:Y:S02]  /*5f600*/  LOP3.LUT R32, R48, R43, R51, 0x96, !PT ;  /* 0x0000002b30207212 */ /* 0x000fe400078e9633 */
[----:B------:R-:W-:-:S02]  /*5f610*/  SHF.L.W.U32.HI R13, R13, 0xd, R13 ;  /* 0x0000000d0d0d7819 */ /* 0x000fc40000010e0d */
[----:B------:R-:W-:Y:S02]  /*5f620*/  SHF.L.W.U32.HI R46, R33, 0x3, R33 ;  /* 0x00000003212e7819 */ /* 0x000fe40000010e21 */
[----:B------:R-:W-:Y:S02]  /*5f630*/  LOP3.LUT R33, RZ, R49, RZ, 0x33, !PT ;  /* 0x00000031ff217212 */ /* 0x000fe400078e33ff */
[----:B------:R-:W-:Y:S02]  /*5f640*/  SHF.L.W.U32.HI R40, R40, 0xd, R40 ;  /* 0x0000000d28287819 */ /* 0x000fe40000010e28 */
[----:B------:R-:W-:Y:S02]  /*5f650*/  SHF.L.W.U32.HI R32, R32, 0x1, R32 ;  /* 0x0000000120207819 */ /* 0x000fe40000010e20 */
[----:B------:R-:W-:Y:S01]  /*5f660*/  SHF.L.W.U32.HI R49, R50, 0x3, R50 ;  /* 0x0000000332317819 */ /* 0x000fe20000010e32 */
[----:B------:R-:W-:Y:S01]  /*5f670*/  IMAD.SHL.U32 R50, R13, 0x8, RZ ;  /* 0x000000080d327824 */ /* 0x000fe200078e00ff */
[----:B------:R-:W-:Y:S01]  /*5f680*/  SHF.L.W.U32.HI R33, R33, 0x7, R33 ;  /* 0x0000000721217819 */ /* 0x000fe20000010e21 */
[----:B------:R-:W-:-:S02]  /*5f690*/  IMAD.SHL.U32 R55, R40, 0x8, RZ ;  /* 0x0000000828377824 */ /* 0x000fc400078e00ff */
[----:B------:R-:W-:Y:S01]  /*5f6a0*/  IMAD.SHL.U32 R54, R32, 0x80, RZ ;  /* 0x0000008020367824 */ /* 0x000fe200078e00ff */
[----:B------:R-:W-:Y:S01]  /*5f6b0*/  LOP3.LUT R12, R49, R12, R50, 0x96, !PT ;  /* 0x0000000c310c7212 */ /* 0x000fe200078e9632 */
[----:B------:R-:W-:Y:S01]  /*5f6c0*/  IMAD.SHL.U32 R34, R45, 0x8, RZ ;  /* 0x000000082d227824 */ /* 0x000fe200078e00ff */
[----:B------:R-:W-:Y:S02]  /*5f6d0*/  SHF.L.W.U32.HI R51, R44, 0x3, R44 ;  /* 0x000000032c337819 */ /* 0x000fe40000010e2c */
[----:B------:R-:W-:Y:S02]  /*5f6e0*/  LOP3.LUT R14, R49, R13, R14, 0x96, !PT ;  /* 0x0000000d310e7212 */ /* 0x000fe400078e960e */
[----:B------:R-:W-:Y:S02]  /*5f6f0*/  LOP3.LUT R55, R46, R22, R55, 0x96, !PT ;  /* 0x000000162e377212 */ /* 0x000fe400078e9637 */
[----:B------:R-:W-:Y:S02]  /*5f700*/  LOP3.LUT R44, R33, R54, R48, 0x96, !PT ;  /* 0x00000036212c7212 */ /* 0x000fe400078e9630 */
[----:B------:R-:W-:-:S02]  /*5f710*/  LOP3.LUT R12, RZ, R12, RZ, 0x33, !PT ;  /* 0x0000000cff0c7212 */ /* 0x000fc400078e33ff */
        /* <DEDUP_REMOVED lines=8> */
[----:B------:R-:W-:Y:S02]  /*5f7a0*/  LOP3.LUT R52, RZ, R52, RZ, 0x33, !PT ;  /* 0x00000034ff347212 */ /* 0x000fe400078e33ff */
[----:B------:R-:W-:Y:S02]  /*5f7b0*/  LOP3.LUT R55, RZ, R55, RZ, 0x33, !PT ;  /* 0x00000037ff377212 */ /* 0x000fe400078e33ff */
[----:B------:R-:W-:Y:S02]  /*5f7c0*/  LOP3.LUT R13, R12, R22, R13, 0x96, !PT ;  /* 0x000000160c0d7212 */ /* 0x000fe400078e960d */
[----:B------:R-:W-:Y:S01]  /*5f7d0*/  LOP3.LUT R18, R51, R45, R18, 0x96, !PT ;  /* 0x0000002d33127212 */ /* 0x000fe200078e9612 */
[----:B------:R-:W-:Y:S01]  /*5f7e0*/  IMAD.SHL.U32 R26, R50, 0x80, RZ ;  /* 0x00000080321a7824 */ /* 0x000fe200078e00ff */
[----:B------:R-:W-:Y:S01]  /*5f7f0*/  LOP3.LUT R54, RZ, R54, RZ, 0x33, !PT ;  /* 0x00000036ff367212 */ /* 0x000fe200078e33ff */
[----:B------:R-:W-:Y:S01]  /*5f800*/  IMAD.SHL.U32 R36, R34, 0x80, RZ ;  /* 0x0000008022247824 */ /* 0x000fe200078e00ff */
[----:B------:R-:W-:-:S02]  /*5f810*/  SHF.L.W.U32.HI R35, R55, 0x7, R55 ;  /* 0x0000000737237819 */ /* 0x000fc40000010e37 */
[----:B------:R-:W-:Y:S02]  /*5f820*/  LOP3.LUT R14, R12, R14, R49, 0x96, !PT ;  /* 0x0000000e0c0e7212 */ /* 0x000fe400078e9631 */
[----:B------:R-:W-:Y:S02]  /*5f830*/  SHF.L.W.U32.HI R48, R52, 0x7, R52 ;  /* 0x0000000734307819 */ /* 0x000fe40000010e34 */
[----:B------:R-:W-:Y:S02]  /*5f840*/  SHF.L.W.U32.HI R49, R22, 0xd, R22 ;  /* 0x0000000d16317819 */ /* 0x000fe40000010e16 */
[----:B------:R-:W-:Y:S02]  /*5f850*/  SHF.L.W.U32.HI R52, R18, 0x1, R18 ;  /* 0x0000000112347819 */ /* 0x000fe40000010e12 */
[----:B------:R-:W-:Y:S02]  /*5f860*/  SHF.L.W.U32.HI R13, R13, 0x5, R13 ;  /* 0x000000050d0d7819 */ /* 0x000fe40000010e0d */
[----:B------:R-:W-:-:S02]  /*5f870*/  SHF.L.W.U32.HI R18, R54, 0x7, R54 ;  /* 0x0000000736127819 */ /* 0x000fc40000010e36 */
[----:B------:R-:W-:Y:S02]  /*5f880*/  LOP3.LUT R26, R35, R26, R46, 0x96, !PT ;  /* 0x0000001a231a7212 */ /* 0x000fe400078e962e */
[----:B------:R-:W-:Y:S01]  /*5f890*/  LOP3.LUT R22, R48, R36, R53, 0x96, !PT ;  /* 0x0000002430167212 */ /* 0x000fe200078e9635 */
[----:B------:R-:W-:Y:S01]  /*5f8a0*/  IMAD.SHL.U32 R36, R49, 0x8, RZ ;  /* 0x0000000831247824 */ /* 0x000fe200078e00ff */
[----:B------:R-:W-:Y:S01]  /*5f8b0*/  LOP3.LUT R42, R8, R5, R42, 0x96, !PT ;  /* 0x00000005082a7212 */ /* 0x000fe200078e962a */
[----:B------:R-:W-:Y:S01]  /*5f8c0*/  IMAD.SHL.U32 R53, R52, 0x80, RZ ;  /* 0x0000008034357824 */ /* 0x000fe200078e00ff */
[----:B------:R-:W-:Y:S02]  /*5f8d0*/  SHF.L.W.U32.HI R46, R13, 0xd, R13 ;  /* 0x0000000d0d2e7819 */ /* 0x000fe40000010e0d */
[----:B------:R-:W-:Y:S02]  /*5f8e0*/  LOP3.LUT R13, R18, R52, R45, 0x96, !PT ;  /* 0x00000034120d7212 */ /* 0x000fe400078e962d */
[----:B------:R-:W-:-:S02]  /*5f8f0*/  SHF.L.W.U32.HI R52, R52, 0x3, R52 ;  /* 0x0000000334347819 */ /* 0x000fc40000010e34 */
[----:B------:R-:W-:Y:S02]  /*5f900*/  SHF.L.W.U32.HI R42, R42, 0x5, R42 ;  /* 0x000000052a2a7819 */ /* 0x000fe40000010e2a */
[----:B------:R-:W-:Y:S02]  /*5f910*/  LOP3.LUT R40, R35, R50, R40, 0x96, !PT ;  /* 0x0000003223287212 */ /* 0x000fe400078e9628 */
[----:B------:R-:W-:Y:S02]  /*5f920*/  LOP3.LUT R5, R52, R36, R5, 0x96, !PT ;  /* 0x0000002434057212 */ /* 0x000fe400078e9605 */
[----:B------:R-:W-:Y:S02]  /*5f930*/  LOP3.LUT R36, R33, R32, R43, 0x96, !PT ;  /* 0x0000002021247212 */ /* 0x000fe400078e962b */
[----:B------:R-:W-:Y:S02]  /*5f940*/  SHF.L.W.U32.HI R42, R42, 0x3, R42 ;  /* 0x000000032a2a7819 */ /* 0x000fe40000010e2a */
[----:B------:R-:W-:-:S02]  /*5f950*/  SHF.L.W.U32.HI R43, R40, 0x5, R40 ;  /* 0x00000005282b7819 */ /* 0x000fc40000010e28 */
[----:B------:R-:W-:Y:S01]  /*5f960*/  LOP3.LUT R47, R48, R34, R47, 0x96, !PT ;  /* 0x00000022302f7212 */ /* 0x000fe200078e962f */
[----:B------:R-:W-:Y:S01]  /*5f970*/  IMAD.SHL.U32 R45, R46, 0x8, RZ ;  /* 0x000000082e2d7824 */ /* 0x000fe200078e00ff */
[----:B------:R-:W-:Y:S02]  /*5f980*/  LOP3.LUT R43, R42, R46, R43, 0x96, !PT ;  /* 0x0000002e2a2b7212 */ /* 0x000fe400078e962b */
[----:B------:R-:W-:Y:S02]  /*5f990*/  SHF.L.W.U32.HI R47, R47, 0x5, R47 ;  /* 0x000000052f2f7819 */ /* 0x000fe40000010e2f */
[C---:B------:R-:W-:Y:S02]  /*5f9a0*/  LOP3.LUT R41, R39.reuse, R38, R41, 0x96, !PT ;  /* 0x0000002627297212 */ /* 0x040fe400078e9629 */
[----:B------:R-:W-:Y:S02]  /*5f9b0*/  LOP3.LUT R40, R52, R49, R50, 0x96, !PT ;  /* 0x0000003134287212 */ /* 0x000fe400078e9632 */
[----:B------:R-:W-:-:S02]  /*5f9c0*/  SHF.L.W.U32.HI R39, R39, 0xd, R39 ;  /* 0x0000000d27277819 */ /* 0x000fc40000010e27 */
[----:B------:R-:W-:Y:S02]  /*5f9d0*/  SHF.L.W.U32.HI R50, R33, 0x3, R33 ;  /* 0x0000000321327819 */ /* 0x000fe40000010e21 */
[----:B------:R-:W-:Y:S02]  /*5f9e0*/  SHF.L.W.U32.HI R33, R43, 0x1, R43 ;  /* 0x000000012b217819 */ /* 0x000fe40000010e2b */
[----:B------:R-:W-:Y:S02]  /*5f9f0*/  LOP3.LUT R47, R42, R45, R47, 0x96, !PT ;  /* 0x0000002d2a2f7212 */ /* 0x000fe400078e962f */
[----:B------:R-:W-:Y:S01]  /*5fa00*/  SHF.L.W.U32.HI R37, R37, 0x16, R37 ;  /* 0x0000001625257819 */ /* 0x000fe20000010e25 */
[----:B------:R-:W-:Y:S01]  /*5fa10*/  IMAD.SHL.U32 R55, R39, 0x8, RZ ;  /* 0x0000000827377824 */ /* 0x000fe200078e00ff */
[----:B------:R-:W-:Y:S01]  /*5fa20*/  LOP3.LUT R51, R18, R53, R51, 0x96, !PT ;  /* 0x0000003512337212 */ /* 0x000fe200078e9633 */
[----:B------:R-:W-:Y:S01]  /*5fa30*/  IMAD.SHL.U32 R54, R33, 0x80, RZ ;  /* 0x0000008021367824 */ /* 0x000fe200078e00ff */
[----:B------:R-:W-:-:S02]  /*5fa40*/  LOP3.LUT R43, R31, R16, R15, 0x96, !PT ;  /* 0x000000101f2b7212 */ /* 0x000fc400078e960f */
[----:B------:R-:W-:Y:S02]  /*5fa50*/  SHF.L.W.U32.HI R45, R5, 0x7, R5 ;  /* 0x00000007052d7819 */ /* 0x000fe40000010e05 */
[C---:B------:R-:W-:Y:S02]  /*5fa60*/  LOP3.LUT R15, R50.reuse, R39, R48, 0x96, !PT ;  /* 0x00000027320f7212 */ /* 0x040fe400078e9630 */
        /* <DEDUP_REMOVED lines=8> */
[----:B------:R-:W-:Y:S02]  /*5faf0*/  SHF.L.W.U32.HI R44, R44, 0x16, R44 ;  /* 0x000000162c2c7819 */ /* 0x000fe40000010e2c */
[----:B------:R-:W-:Y:S02]  /*5fb00*/  SHF.L.W.U32.HI R40, R40, 0x1, R40 ;  /* 0x0000000128287819 */ /* 0x000fe40000010e28 */
[C---:B------:R-:W-:Y:S02]  /*5fb10*/  LOP3.LUT R51, R17.reuse, R37, R42, 0x96, !PT ;  /* 0x0000002511337212 */ /* 0x040fe400078e962a */
[----:B------:R-:W-:Y:S01]  /*5fb20*/  LOP3.LUT R37, R17, R48, R44, 0x96, !PT ;  /* 0x0000003011257212 */ /* 0x000fe200078e962c */
[----:B------:R-:W-:Y:S01]  /*5fb30*/  IMAD.SHL.U32 R53, R40, 0x80, RZ ;  /* 0x0000008028357824 */ /* 0x000fe200078e00ff */
[----:B------:R-:W-:-:S02]  /*5fb40*/  SHF.L.W.U32.HI R15, R15, 0x1, R15 ;  /* 0x000000010f0f7819 */ /* 0x000fc40000010e0f */
[----:B------:R-:W-:Y:S02]  /*5fb50*/  SHF.L.W.U32.HI R37, R37, 0x1, R37 ;  /* 0x0000000125257819 */ /* 0x000fe40000010e25 */
[----:B------:R-:W-:Y:S02]  /*5fb60*/  LOP3.LUT R53, R45, R53, R52, 0x96, !PT ;  /* 0x000000352d357212 */ /* 0x000fe400078e9634 */
[----:B------:R-:W-:Y:S01]  /*5fb70*/  SHF.L.W.U32.HI R52, R47, 0x7, R47 ;  /* 0x000000072f347819 */ /* 0x000fe20000010e2f */
[----:B------:R-:W-:Y:S01]  /*5fb80*/  IMAD.SHL.U32 R47, R15, 0x80, RZ ;  /* 0x000000800f2f7824 */ /* 0x000fe200078e00ff */
[----:B--2---:R-:W-:Y:S01]  /*5fb90*/  LOP3.LUT R42, R16, UR9, RZ, 0x3c, !PT ;  /* 0x00000009102a7c12 */ /* 0x004fe2000f8e3cff */
[----:B------:R-:W-:Y:S01]  /*5fba0*/  IMAD.SHL.U32 R16, R37, 0x80, RZ ;  /* 0x0000008025107824 */ /* 0x000fe200078e00ff */
[----:B------:R-:W-:Y:S02]  /*5fbb0*/  SHF.L.W.U32.HI R51, R51, 0x7, R51 ;  /* 0x0000000733337819 */ /* 0x000fe40000010e33 */
[----:B------:R-:W-:-:S02]  /*5fbc0*/  SHF.L.W.U32.HI R4, R4, 0x16, R4 ;  /* 0x0000001604047819 */ /* 0x000fc40000010e04 */
[----:B------:R-:W-:Y:S02]  /*5fbd0*/  LOP3.LUT R44, R52, R47, R50, 0x96, !PT ;  /* 0x0000002f342c7212 */ /* 0x000fe400078e9632 */
[----:B------:R-:W-:Y:S02]  /*5fbe0*/  LOP3.LUT R16, R51, R16, R17, 0x96, !PT ;  /* 0x0000001033107212 */ /* 0x000fe400078e9611 */
[----:B-1----:R-:W-:Y:S02]  /*5fbf0*/  LOP3.LUT R17, R35, UR21, RZ, 0x3c, !PT ;  /* 0x0000001523117c12 */ /* 0x002fe4000f8e3cff */
[----:B------:R-:W-:Y:S02]  /*5fc00*/  LOP3.LUT R47, R38, UR11, RZ, 0x3c, !PT ;  /* 0x0000000b262f7c12 */ /* 0x000fe4000f8e3cff */
[----:B------:R-:W-:Y:S02]  /*5fc10*/  LOP3.LUT R35, R18, UR22, RZ, 0x3c, !PT ;  /* 0x0000001612237c12 */ /* 0x000fe4000f8e3cff */
[----:B------:R-:W-:-:S02]  /*5fc20*/  SHF.L.W.U32.HI R26, R26, 0x16, R26 ;  /* 0x000000161a1a7819 */ /* 0x000fc40000010e1a */
[----:B------:R-:W-:Y:S02]  /*5fc30*/  LOP3.LUT R46, R5, R33, R46, 0x96, !PT ;  /* 0x00000021052e7212 */ /* 0x000fe400078e962e */
[----:B------:R-:W-:Y:S02]  /*5fc40*/  LOP3.LUT R38, R45, R40, R49, 0x96, !PT ;  /* 0x000000282d267212 */ /* 0x000fe400078e9631 */
[----:B------:R-:W-:Y:S02]  /*5fc50*/  LOP3.LUT R56, R52, UR23, RZ, 0x3c, !PT ;  /* 0x0000001734387c12 */ /* 0x000fe4000f8e3cff */
[----:B---3--:R-:W-:Y:S02]  /*5fc60*/  LOP3.LUT R18, R4, UR15, RZ, 0x3c, !PT ;  /* 0x0000000f04127c12 */ /* 0x008fe4000f8e3cff */
[----:B0-----:R-:W-:Y:S02]  /*5fc70*/  LOP3.LUT R5, R5, UR7, RZ, 0x3c, !PT ;  /* 0x0000000705057c12 */ /* 0x001fe4000f8e3cff */
[----:B------:R-:W-:-:S02]  /*5fc80*/  SHF.L.W.U32.HI R49, R44, 0x16, R44 ;  /* 0x000000162c317819 */ /* 0x000fc40000010e2c */
[----:B------:R-:W-:Y:S02]  /*5fc90*/  SHF.L.W.U32.HI R53, R53, 0x16, R53 ;  /* 0x0000001635357819 */ /* 0x000fe40000010e35 */
[----:B------:R-:W-:Y:S02]  /*5fca0*/  SHF.L.W.U32.HI R43, R43, 0x5, R43 ;  /* 0x000000052b2b7819 */ /* 0x000fe40000010e2b */
[----:B------:R-:W-:Y:S02]  /*5fcb0*/  SHF.L.W.U32.HI R4, R41, 0x5, R41 ;  /* 0x0000000529047819 */ /* 0x000fe40000010e29 */
[----:B------:R-:W-:Y:S02]  /*5fcc0*/  LOP3.LUT R54, R26, UR12, RZ, 0x3c, !PT ;  /* 0x0000000c1a367c12 */ /* 0x000fe4000f8e3cff */
[----:B------:R-:W-:Y:S02]  /*5fcd0*/  LOP3.LUT R44, R52, R15, R39, 0x96, !PT ;  /* 0x0000000f342c7212 */ /* 0x000fe400078e9627 */
[----:B------:R-:W-:-:S02]  /*5fce0*/  LOP3.LUT R26, R56, R18, R5, 0x78, !PT ;  /* 0x00000012381a7212 */ /* 0x000fc400078e7805 */
[----:B------:R-:W-:Y:S02]  /*5fcf0*/  LOP3.LUT R50, R45, UR10, RZ, 0x3c, !PT ;  /* 0x0000000a2d327c12 */ /* 0x000fe4000f8e3cff */
[----:B------:R-:W-:Y:S02]  /*5fd00*/  LOP3.LUT R39, R49, UR20, RZ, 0x3c, !PT ;  /* 0x0000001431277c12 */ /* 0x000fe4000f8e3cff */
[----:B------:R-:W-:Y:S01]  /*5fd10*/  LOP3.LUT R45, R53, UR8, RZ, 0x3c, !PT ;  /* 0x00000008352d7c12 */ /* 0x000fe2000f8e3cff */
[----:B------:R-:W0:Y:S01]  /*5fd20*/  LDCU.128 UR8, c[0x3][0x40] ;  /* 0x00c00800ff0877ac */ /* 0x000e220008000c00 */
[----:B------:R-:W-:Y:S02]  /*5fd30*/  LOP3.LUT R49, R51, R37, R48, 0x96, !PT ;  /* 0x0000002533317212 */ /* 0x000fe400078e9630 */
[----:B------:R-:W-:Y:S02]  /*5fd40*/  LOP3.LUT R52, R43, UR4, RZ, 0x3c, !PT ;  /* 0x000000042b347c12 */ /* 0x000fe4000f8e3cff */
[----:B------:R-:W-:-:S02]  /*5fd50*/  LOP3.LUT R4, R4, UR6, RZ, 0x3c, !PT ;  /* 0x0000000604047c12 */ /* 0x000fc4000f8e3cff */
[----:B------:R-:W-:Y:S02]  /*5fd60*/  SHF.L.W.U32.HI R53, R31, 0x16, R31 ;  /* 0x000000161f357819 */ /* 0x000fe40000010e1f */
[----:B------:R-:W-:Y:S02]  /*5fd70*/  LOP3.LUT R51, R51, UR14, RZ, 0x3c, !PT ;  /* 0x0000000e33337c12 */ /* 0x000fe4000f8e3cff */
[----:B------:R-:W-:Y:S02]  /*5fd80*/  LOP3.LUT R18, R26, R18, R47, 0x96, !PT ;  /* 0x000000121a127212 */ /* 0x000fe400078e962f */
[----:B------:R-:W-:Y:S02]  /*5fd90*/  LOP3.LUT R41, R47, R56, R5, 0x1e, !PT ;  /* 0x000000382f297212 */ /* 0x000fe400078e1e05 */
[----:B------:R-:W-:Y:S02]  /*5fda0*/  LOP3.LUT R48, R39, R54, R52, 0x78, !PT ;  /* 0x0000003627307212 */ /* 0x000fe400078e7834 */
[----:B------:R-:W-:Y:S01]  /*5fdb0*/  LOP3.LUT R53, R53, UR5, RZ, 0x3c, !PT ;  /* 0x0000000535357c12 */ /* 0x000fe2000f8e3cff */
[----:B------:R-:W1:Y:S01]  /*5fdc0*/  LDCU.128 UR4, c[0x3][0x20] ;  /* 0x00c00400ff0477ac */ /* 0x000e620008000c00 */
[----:B------:R-:W-:-:S02]  /*5fdd0*/  LOP3.LUT R43, R35, R51, R4, 0x78, !PT ;  /* 0x00000033232b7212 */ /* 0x000fc400078e7804 */
[----:B------:R-:W-:Y:S02]  /*5fde0*/  SHF.L.W.U32.HI R16, R16, 0x16, R16 ;  /* 0x0000001610107819 */ /* 0x000fe40000010e10 */
[----:B------:R-:W-:Y:S02]  /*5fdf0*/  LOP3.LUT R31, R18, R5, RZ, 0x3c, !PT ;  /* 0x00000005121f7212 */ /* 0x000fe400078e3cff */
[----:B------:R-:W-:Y:S02]  /*5fe00*/  LOP3.LUT R47, R45, R39, R52, 0x1e, !PT ;  /* 0x000000272d2f7212 */ /* 0x000fe400078e1e34 */
[----:B------:R-:W-:Y:S02]  /*5fe10*/  LOP3.LUT R5, R41, R18, R5, 0xf6, !PT ;  /* 0x0000001229057212 */ /* 0x000fe400078ef605 */
[----:B------:R-:W-:Y:S02]  /*5fe20*/  LOP3.LUT R45, R48, R54, R45, 0x96, !PT ;  /* 0x00000036302d7212 */ /* 0x000fe400078e962d */
[----:B------:R-:W-:-:S02]  /*5fe30*/  LOP3.LUT R56, R50, R35, R4, 0x1e, !PT ;  /* 0x0000002332387212 */ /* 0x000fc400078e1e04 */
[----:B------:R-:W-:Y:S02]  /*5fe40*/  LOP3.LUT R39, R43, R51, R50, 0x96, !PT ;  /* 0x000000332b277212 */ /* 0x000fe400078e9632 */
[----:B------:R-:W-:Y:S02]  /*5fe50*/  LOP3.LUT R58, R16, UR13, RZ, 0x3c, !PT ;  /* 0x0000000d103a7c12 */ /* 0x000fe4000f8e3cff */
[CCC-:B------:R-:W-:Y:S02]  /*5fe60*/  LOP3.LUT R50, R41.reuse, R31.reuse, R26.reuse, 0x6c, !PT ;  /* 0x0000001f29327212 */ /* 0x1c0fe400078e6c1a */
[----:B------:R-:W-:Y:S02]  /*5fe70*/  LOP3.LUT R41, R41, R31, R26, 0x9c, !PT ;  /* 0x0000001f29297212 */ /* 0x000fe400078e9c1a */
[----:B------:R-:W-:Y:S02]  /*5fe80*/  LOP3.LUT R26, R5, R26, RZ, 0x3c, !PT ;  /* 0x0000001a051a7212 */ /* 0x000fe400078e3cff */
[----:B------:R-:W-:-:S02]  /*5fe90*/  LOP3.LUT R5, R47, R45, R52, 0xf6, !PT ;  /* 0x0000002d2f057212 */ /* 0x000fc400078ef634 */
[--C-:B------:R-:W-:Y:S02]  /*5fea0*/  LOP3.LUT R51, R17, R58, R53.reuse, 0x78, !PT ;  /* 0x0000003a11337212 */ /* 0x100fe400078e7835 */
[----:B------:R-:W-:Y:S02]  /*5feb0*/  LOP3.LUT R35, R45, R52, RZ, 0x3c, !PT ;  /* 0x000000342d237212 */ /* 0x000fe400078e3cff */
[----:B------:R-:W-:Y:S02]  /*5fec0*/  LOP3.LUT R54, R42, R17, R53, 0x1e, !PT ;  /* 0x000000112a367212 */ /* 0x000fe400078e1e35 */
[----:B------:R-:W-:Y:S02]  /*5fed0*/  LOP3.LUT R42, R51, R58, R42, 0x96, !PT ;  /* 0x0000003a332a7212 */ /* 0x000fe400078e962a */
[----:B------:R-:W-:Y:S02]  /*5fee0*/  LOP3.LUT R31, R47, R35, R48, 0x6c, !PT ;  /* 0x000000232f1f7212 */ /* 0x000fe400078e6c30 */
[----:B------:R-:W-:-:S02]  /*5fef0*/  LOP3.LUT R16, R5, R48, RZ, 0x3c, !PT ;  /* 0x0000003005107212 */ /* 0x000fc400078e3cff */
[----:B------:R-:W-:Y:S02]  /*5ff00*/  LOP3.LUT R52, R39, R4, RZ, 0x3c, !PT ;  /* 0x0000000427347212 */ /* 0x000fe400078e3cff */
[----:B------:R-:W-:Y:S02]  /*5ff10*/  LOP3.LUT R58, R56, R39, R4, 0xf6, !PT ;  /* 0x00000027383a7212 */ /* 0x000fe400078ef604 */
[----:B------:R-:W-:Y:S01]  /*5ff20*/  LOP3.LUT R35, R47, R35, R48, 0x9c, !PT ;  /* 0x000000232f237212 */ /* 0x000fe200078e9c30 */
[----:B------:R-:W2:Y:S01]  /*5ff30*/  LDC.64 R4, c[0x3][RZ] ;  /* 0x00c00000ff047b82 */ /* 0x000ea20000000a00 */
[----:B------:R-:W-:Y:S02]  /*5ff40*/  SHF.L.W.U32.HI R48, R38, 0x5, R38 ;  /* 0x0000000526307819 */ /* 0x000fe40000010e26 */
[----:B------:R-:W-:Y:S02]  /*5ff50*/  LOP3.LUT R17, R56, R52, R43, 0x6c, !PT ;  /* 0x0000003438117212 */ /* 0x000fe400078e6c2b */
[----:B-1----:R-:W-:-:S02]  /*5ff60*/  LOP3.LUT R32, R32, UR6, RZ, 0x3c, !PT ;  /* 0x0000000620207c12 */ /* 0x002fc4000f8e3cff */
[----:B------:R-:W-:Y:S02]  /*5ff70*/  LOP3.LUT R47, R34, UR4, RZ, 0x3c, !PT ;  /* 0x00000004222f7c12 */ /* 0x000fe4000f8e3cff */
[----:B------:R-:W-:Y:S02]  /*5ff80*/  LOP3.LUT R38, R40, UR7, RZ, 0x3c, !PT ;  /* 0x0000000728267c12 */ /* 0x000fe4000f8e3cff */
[----:B------:R-:W-:Y:S02]  /*5ff90*/  LOP3.LUT R55, R42, R53, RZ, 0x3c, !PT ;  /* 0x000000352a377212 */ /* 0x000fe400078e3cff */
[----:B------:R-:W-:Y:S01]  /*5ffa0*/  LOP3.LUT R48, R48, UR5, RZ, 0x3c, !PT ;  /* 0x0000000530307c12 */ /* 0x000fe2000f8e3cff */
[----:B------:R-:W1:Y:S01]  /*5ffb0*/  LDCU.128 UR4, c[0x3][0x60] ;  /* 0x00c00c00ff0477ac */ /* 0x000e620008000c00 */
[----:B------:R-:W-:Y:S02]  /*5ffc0*/  LOP3.LUT R52, R56, R52, R43, 0x9c, !PT ;  /* 0x0000003438347212 */ /* 0x000fe400078e9c2b */
[----:B------:R-:W-:-:S02]  /*5ffd0*/  LOP3.LUT R40, R54, R42, R53, 0xf6, !PT ;  /* 0x0000002a36287212 */ /* 0x000fc400078ef635 */
[----:B------:R-:W-:Y:S02]  /*5ffe0*/  LOP3.LUT R43, R58, R43, RZ, 0x3c, !PT ;  /* 0x0000002b3a2b7212 */ /* 0x000fe400078e3cff */
[----:B------:R-:W-:Y:S02]  /*5fff0*/  SHF.L.W.U32.HI R53, R22, 0x16, R22 ;  /* 0x0000001616357819 */ /* 0x000fe40000010e16 */
[----:B------:R-:W-:Y:S02]  /*60000*/  SHF.L.W.U32.HI R22, R14, 0x16, R14 ;  /* 0x000000160e167819 */ /* 0x000fe40000010e0e */
[CC--:B------:R-:W-:Y:S02]  /*60010*/  LOP3.LUT R34, R54.reuse, R55.reuse, R51, 0x6c, !PT ;  /* 0x0000003736227212 */ /* 0x0c0fe400078e6c33 */
[----:B------:R-:W-:Y:S02]  /*60020*/  SHF.L.W.U32.HI R14, R45, 0xd, R45 ;  /* 0x0000000d2d0e7819 */ /* 0x000fe40000010e2d */
[----:B------:R-:W-:-:S02]  /*60030*/  LOP3.LUT R54, R54, R55, R51, 0x9c, !PT ;  /* 0x0000003736367212 */ /* 0x000fc400078e9c33 */
[----:B------:R-:W-:Y:S02]  /*60040*/  LOP3.LUT R55, R52, R43, RZ, 0x3c, !PT ;  /* 0x0000002b34377212 */ /* 0x000fe400078e3cff */
[----:B0-----:R-:W-:Y:S01]  /*60050*/  LOP3.LUT R45, R22, UR10, RZ, 0x3c, !PT ;  /* 0x0000000a162d7c12 */ /* 0x001fe2000f8e3cff */
[----:B------:R-:W-:Y:S01]  /*60060*/  IMAD.SHL.U32 R22, R14, 0x8, RZ ;  /* 0x000000080e167824 */ /* 0x000fe200078e00ff */
[----:B------:R-:W-:Y:S02]  /*60070*/  SHF.L.W.U32.HI R52, R49, 0x5, R49 ;  /* 0x0000000531347819 */ /* 0x000fe40000010e31 */
[----:B------:R-:W-:Y:S02]  /*60080*/  LOP3.LUT R49, R37, UR11, RZ, 0x3c, !PT ;  /* 0x0000000b25317c12 */ /* 0x000fe4000f8e3cff */
[----:B------:R-:W-:Y:S02]  /*60090*/  SHF.L.W.U32.HI R55, R55, 0x3, R55 ;  /* 0x0000000337377819 */ /* 0x000fe40000010e37 */
[----:B------:R-:W-:-:S02]  /*600a0*/  LOP3.LUT R37, R40, R51, RZ, 0x3c, !PT ;  /* 0x0000003328257212 */ /* 0x000fc400078e3cff */
[C---:B------:R-:W-:Y:S02]  /*600b0*/  LOP3.LUT R22, R55.reuse, R50, R22, 0x96, !PT ;  /* 0x0000003237167212 */ /* 0x040fe400078e9616 */
[----:B------:R-:W-:Y:S02]  /*600c0*/  LOP3.LUT R40, R54, R37, RZ, 0x3c, !PT ;  /* 0x0000002536287212 */ /* 0x000fe400078e3cff */
[----:B------:R-:W-:Y:S02]  /*600d0*/  SHF.L.W.U32.HI R36, R36, 0x5, R36 ;  /* 0x0000000524247819 */ /* 0x000fe40000010e24 */
[----:B------:R-:W-:Y:S02]  /*600e0*/  SHF.L.W.U32.HI R50, R44, 0x5, R44 ;  /* 0x000000052c327819 */ /* 0x000fe40000010e2c */
[----:B------:R-:W-:Y:S02]  /*600f0*/  LOP3.LUT R37, R55, R14, R37, 0x96, !PT ;  /* 0x0000000e37257212 */ /* 0x000fe400078e9625 */
[----:B------:R-:W-:-:S02]  /*60100*/  SHF.L.W.U32.HI R57, R46, 0x5, R46 ;  /* 0x000000052e397819 */ /* 0x000fc40000010e2e */
[----:B------:R-:W-:Y:S02]  /*60110*/  LOP3.LUT R53, R53, UR9, RZ, 0x3c, !PT ;  /* 0x0000000935357c12 */ /* 0x000fe4000f8e3cff */
[----:B--2---:R-:W-:Y:S02]  /*60120*/  LOP3.LUT R51, R36, 0x2, R5, 0x96, !PT ;  /* 0x0000000224337812 */ /* 0x004fe400078e9605 */
[----:B-1----:R-:W-:Y:S02]  /*60130*/  LOP3.LUT R50, R50, UR5, RZ, 0x3c, !PT ;  /* 0x0000000532327c12 */ /* 0x002fe4000f8e3cff */
[----:B------:R-:W-:Y:S02]  /*60140*/  SHF.L.W.U32.HI R37, R37, 0x1, R37 ;  /* 0x0000000125257819 */ /* 0x000fe40000010e25 */
[----:B------:R-:W-:Y:S02]  /*60150*/  LOP3.LUT R22, RZ, R22, RZ, 0x33, !PT ;  /* 0x00000016ff167212 */ /* 0x000fe400078e33ff */
[----:B------:R-:W-:Y:S01]  /*60160*/  LOP3.LUT R57, R57, R4, RZ, 0x3c, !PT ;  /* 0x0000000439397212 */ /* 0x000fe200078e3cff */
[----:B------:R-:W-:Y:S01]  /*60170*/  IMAD.SHL.U32 R36, R37, 0x80, RZ ;  /* 0x0000008025247824 */ /* 0x000fe200078e00ff */
[----:B------:R-:W-:Y:S01]  /*60180*/  LOP3.LUT R44, R50, R53, R51, 0x78, !PT ;  /* 0x00000035322c7212 */ /* 0x000fe200078e7833 */
[----:B------:R-:W0:Y:S01]  /*60190*/  LDC.64 R4, c[0x3][0x8] ;  /* 0x00c00200ff047b82 */ /* 0x000e220000000a00 */
[----:B------:R-:W-:-:S02]  /*601a0*/  LOP3.LUT R52, R52, UR8, RZ, 0x3c, !PT ;  /* 0x0000000834347c12 */ /* 0x000fc4000f8e3cff */
[----:B------:R-:W-:Y:S02]  /*601b0*/  LOP3.LUT R54, R8, UR4, RZ, 0x3c, !PT ;  /* 0x0000000408367c12 */ /* 0x000fe4000f8e3cff */
        /* <DEDUP_REMOVED lines=14> */
[C-C-:B------:R-:W-:Y:S02]  /*602a0*/  LOP3.LUT R54, R53.reuse, R50, R8.reuse, 0x6c, !PT ;  /* 0x0000003235367212 */ /* 0x140fe400078e6c08 */
[C---:B------:R-:W-:Y:S02]  /*602b0*/  LOP3.LUT R57, R53.reuse, R48, R57, 0xf6, !PT ;  /* 0x0000003035397212 */ /* 0x040fe400078ef639 */
[----:B------:R-:W-:-:S02]  /*602c0*/  LOP3.LUT R50, R53, R50, R8, 0x9c, !PT ;  /* 0x0000003235327212 */ /* 0x000fc400078e9c08 */
[----:B------:R-:W-:Y:S02]  /*602d0*/  SHF.L.W.U32.HI R53, R52, 0x3, R52 ;  /* 0x0000000334357819 */ /* 0x000fe40000010e34 */
[----:B------:R-:W-:Y:S01]  /*602e0*/  SHF.L.W.U32.HI R52, R13, 0x5, R13 ;  /* 0x000000050d347819 */ /* 0x000fe20000010e0d */
[----:B------:R-:W-:Y:S01]  /*602f0*/  IMAD.SHL.U32 R55, R42, 0x8, RZ ;  /* 0x000000082a377824 */ /* 0x000fe200078e00ff */
[----:B------:R-:W-:Y:S02]  /*60300*/  LOP3.LUT R41, R12, UR7, RZ, 0x3c, !PT ;  /* 0x000000070c297c12 */ /* 0x000fe4000f8e3cff */
[----:B------:R-:W-:Y:S02]  /*60310*/  LOP3.LUT R12, R15, UR6, RZ, 0x3c, !PT ;  /* 0x000000060f0c7c12 */ /* 0x000fe4000f8e3cff */
[----:B0-----:R-:W-:Y:S02]  /*60320*/  LOP3.LUT R15, R52, R5, RZ, 0x3c, !PT ;  /* 0x00000005340f7212 */ /* 0x001fe400078e3cff */
[----:B------:R-:W-:-:S02]  /*60330*/  LOP3.LUT R5, R53, R42, R43, 0x96, !PT ;  /* 0x0000002a35057212 */ /* 0x000fc400078e962b */
[----:B------:R-:W-:Y:S02]  /*60340*/  LOP3.LUT R55, R53, R54, R55, 0x96, !PT ;  /* 0x0000003635377212 */ /* 0x000fe400078e9637 */
[----:B------:R-:W-:Y:S02]  /*60350*/  LOP3.LUT R54, R33, R4, RZ, 0x3c, !PT ;  /* 0x0000000421367212 */ /* 0x000fe400078e3cff */
[----:B------:R-:W-:Y:S02]  /*60360*/  SHF.L.W.U32.HI R5, R5, 0x1, R5 ;  /* 0x0000000105057819 */ /* 0x000fe40000010e05 */
[----:B------:R-:W-:Y:S02]  /*60370*/  LOP3.LUT R55, RZ, R55, RZ, 0x33, !PT ;  /* 0x00000037ff377212 */ /* 0x000fe400078e33ff */
[----:B------:R-:W-:Y:S01]  /*60380*/  LOP3.LUT R13, R57, R8, RZ, 0x3c, !PT ;  /* 0x00000008390d7212 */ /* 0x000fe200078e3cff */
[----:B------:R-:W-:Y:S01]  /*60390*/  IMAD.SHL.U32 R4, R5, 0x80, RZ ;  /* 0x0000008005047824 */ /* 0x000fe200078e00ff */
[----:B------:R-:W-:-:S02]  /*603a0*/  LOP3.LUT R52, R12, R45, R54, 0x78, !PT ;  /* 0x0000002d0c347212 */ /* 0x000fc400078e7836 */
[----:B------:R-:W-:Y:S02]  /*603b0*/  SHF.L.W.U32.HI R39, R39, 0xd, R39 ;  /* 0x0000000d27277819 */ /* 0x000fe40000010e27 */
[----:B------:R-:W-:Y:S02]  /*603c0*/  SHF.L.W.U32.HI R8, R55, 0x7, R55 ;  /* 0x0000000737087819 */ /* 0x000fe40000010e37 */
[----:B------:R-:W-:Y:S02]  /*603d0*/  LOP3.LUT R50, R50, R13, RZ, 0x3c, !PT ;  /* 0x0000000d32327212 */ /* 0x000fe400078e3cff */
[----:B------:R-:W-:Y:S01]  /*603e0*/  LOP3.LUT R45, R52, R45, R32, 0x96, !PT ;  /* 0x0000002d342d7212 */ /* 0x000fe200078e9620 */
[----:B------:R-:W-:Y:S01]  /*603f0*/  IMAD.SHL.U32 R43, R39, 0x8, RZ ;  /* 0x00000008272b7824 */ /* 0x000fe200078e00ff */
[----:B------:R-:W-:Y:S02]  /*60400*/  LOP3.LUT R33, R41, R49, R15, 0x78, !PT ;  /* 0x0000003129217212 */ /* 0x000fe400078e780f */
[----:B------:R-:W-:-:S02]  /*60410*/  LOP3.LUT R4, R8, R4, R53, 0x96, !PT ;  /* 0x0000000408047212 */ /* 0x000fc400078e9635 */
[----:B------:R-:W-:Y:S02]  /*60420*/  SHF.L.W.U32.HI R50, R50, 0x3, R50 ;  /* 0x0000000332327819 */ /* 0x000fe40000010e32 */
[----:B------:R-:W-:Y:S02]  /*60430*/  LOP3.LUT R53, R32, R12, R54, 0x1e, !PT ;  /* 0x0000000c20357212 */ /* 0x000fe400078e1e36 */
[----:B------:R-:W-:Y:S02]  /*60440*/  LOP3.LUT R32, R45, R54, RZ, 0x3c, !PT ;  /* 0x000000362d207212 */ /* 0x000fe400078e3cff */
[----:B------:R-:W-:Y:S02]  /*60450*/  LOP3.LUT R12, R33, R49, R38, 0x96, !PT ;  /* 0x00000031210c7212 */ /* 0x000fe400078e9626 */
[----:B------:R-:W-:Y:S02]  /*60460*/  LOP3.LUT R38, R38, R41, R15, 0x1e, !PT ;  /* 0x0000002926267212 */ /* 0x000fe400078e1e0f */
[----:B------:R-:W-:-:S02]  /*60470*/  LOP3.LUT R43, R50, R51, R43, 0x96, !PT ;  /* 0x00000033322b7212 */ /* 0x000fc400078e962b */
[C---:B------:R-:W-:Y:S02]  /*60480*/  LOP3.LUT R41, R53.reuse, R45, R54, 0xf6, !PT ;  /* 0x0000002d35297212 */ /* 0x040fe400078ef636 */
[CCC-:B------:R-:W-:Y:S02]  /*60490*/  LOP3.LUT R51, R53.reuse, R32.reuse, R52.reuse, 0x6c, !PT ;  /* 0x0000002035337212 */ /* 0x1c0fe400078e6c34 */
[----:B------:R-:W-:Y:S02]  /*604a0*/  LOP3.LUT R49, R12, R15, RZ, 0x3c, !PT ;  /* 0x0000000f0c317212 */ /* 0x000fe400078e3cff */
[----:B------:R-:W-:Y:S02]  /*604b0*/  LOP3.LUT R53, R53, R32, R52, 0x9c, !PT ;  /* 0x0000002035357212 */ /* 0x000fe400078e9c34 */
[----:B------:R-:W-:Y:S02]  /*604c0*/  LOP3.LUT R32, R38, R12, R15, 0xf6, !PT ;  /* 0x0000000c26207212 */ /* 0x000fe400078ef60f */
[----:B------:R-:W-:-:S02]  /*604d0*/  LOP3.LUT R52, R41, R52, RZ, 0x3c, !PT ;  /* 0x0000003429347212 */ /* 0x000fc400078e3cff */
[CCC-:B------:R-:W-:Y:S02]  /*604e0*/  LOP3.LUT R54, R38.reuse, R49.reuse, R33.reuse, 0x6c, !PT ;  /* 0x0000003126367212 */ /* 0x1c0fe400078e6c21 */
[----:B------:R-:W-:Y:S02]  /*604f0*/  LOP3.LUT R55, R38, R49, R33, 0x9c, !PT ;  /* 0x0000003126377212 */ /* 0x000fe400078e9c21 */
[----:B------:R-:W-:Y:S02]  /*60500*/  SHF.L.W.U32.HI R15, R45, 0xd, R45 ;  /* 0x0000000d2d0f7819 */ /* 0x000fe40000010e2d */
[----:B------:R-:W-:Y:S02]  /*60510*/  LOP3.LUT R38, R32, R33, RZ, 0x3c, !PT ;  /* 0x0000002120267212 */ /* 0x000fe400078e3cff */
[----:B------:R-:W-:Y:S02]  /*60520*/  SHF.L.W.U32.HI R45, R48, 0xd, R48 ;  /* 0x0000000d302d7819 */ /* 0x000fe40000010e30 */
[----:B------:R-:W-:-:S02]  /*60530*/  LOP3.LUT R53, R53, R52, RZ, 0x3c, !PT ;  /* 0x0000003435357212 */ /* 0x000fc400078e3cff */
[----:B------:R-:W-:Y:S02]  /*60540*/  SHF.L.W.U32.HI R33, R46, 0xd, R46 ;  /* 0x0000000d2e217819 */ /* 0x000fe40000010e2e */
[----:B------:R-:W-:Y:S02]  /*60550*/  LOP3.LUT R26, R50, R39, R26, 0x96, !PT ;  /* 0x00000027321a7212 */ /* 0x000fe400078e961a */
[----:B------:R-:W-:Y:S01]  /*60560*/  LOP3.LUT R55, R55, R38, RZ, 0x3c, !PT ;  /* 0x0000002637377212 */ /* 0x000fe200078e3cff */
[----:B------:R-:W-:Y:S01]  /*60570*/  IMAD.SHL.U32 R48, R45, 0x8, RZ ;  /* 0x000000082d307824 */ /* 0x000fe200078e00ff */
[----:B------:R-:W-:Y:S01]  /*60580*/  SHF.L.W.U32.HI R49, R53, 0x3, R53 ;  /* 0x0000000335317819 */ /* 0x000fe20000010e35 */
[----:B------:R-:W-:Y:S01]  /*60590*/  IMAD.SHL.U32 R53, R33, 0x8, RZ ;  /* 0x0000000821357824 */ /* 0x000fe200078e00ff */
[----:B------:R-:W-:Y:S02]  /*605a0*/  LOP3.LUT R32, RZ, R43, RZ, 0x33, !PT ;  /* 0x0000002bff207212 */ /* 0x000fe400078e33ff */
[----:B------:R-:W-:-:S02]  /*605b0*/  SHF.L.W.U32.HI R26, R26, 0x1, R26 ;  /* 0x000000011a1a7819 */ /* 0x000fc40000010e1a */
[----:B------:R-:W-:Y:S02]  /*605c0*/  SHF.L.W.U32.HI R46, R55, 0x3, R55 ;  /* 0x00000003372e7819 */ /* 0x000fe40000010e37 */
[----:B------:R-:W-:Y:S02]  /*605d0*/  LOP3.LUT R43, R35, R16, RZ, 0x3c, !PT ;  /* 0x00000010232b7212 */ /* 0x000fe400078e3cff */
[----:B------:R-:W-:Y:S02]  /*605e0*/  LOP3.LUT R44, R59, R44, RZ, 0x3c, !PT ;  /* 0x0000002c3b2c7212 */ /* 0x000fe400078e3cff */
[----:B------:R-:W-:Y:S01]  /*605f0*/  SHF.L.W.U32.HI R35, R32, 0x7, R32 ;  /* 0x0000000720237819 */ /* 0x000fe20000010e20 */
[----:B------:R-:W-:Y:S01]  /*60600*/  IMAD.SHL.U32 R32, R26, 0x80, RZ ;  /* 0x000000801a207824 */ /* 0x000fe200078e00ff */
[----:B------:R-:W-:Y:S02]  /*60610*/  LOP3.LUT R54, R49, R54, R48, 0x96, !PT ;  /* 0x0000003631367212 */ /* 0x000fe400078e9630 */
[----:B------:R-:W-:-:S02]  /*60620*/  LOP3.LUT R31, R46, R31, R53, 0x96, !PT ;  /* 0x0000001f2e1f7212 */ /* 0x000fc400078e9635 */
[----:B------:R-:W-:Y:S02]  /*60630*/  LOP3.LUT R52, R46, R33, R52, 0x96, !PT ;  /* 0x000000212e347212 */ /* 0x000fe400078e9634 */
[----:B------:R-:W-:Y:S01]  /*60640*/  SHF.L.W.U32.HI R48, R18, 0xd, R18 ;  /* 0x0000000d12307819 */ /* 0x000fe20000010e12 */
[----:B------:R-:W-:Y:S01]  /*60650*/  IMAD.SHL.U32 R41, R15, 0x8, RZ ;  /* 0x000000080f297824 */ /* 0x000fe200078e00ff */
[----:B------:R-:W-:Y:S02]  /*60660*/  LOP3.LUT R47, R47, R44, RZ, 0x3c, !PT ;  /* 0x0000002c2f2f7212 */ /* 0x000fe400078e3cff */
[----:B------:R-:W-:Y:S02]  /*60670*/  SHF.L.W.U32.HI R43, R43, 0x3, R43 ;  /* 0x000000032b2b7819 */ /* 0x000fe40000010e2b */
[----:B------:R-:W-:Y:S01]  /*60680*/  LOP3.LUT R32, R35, R32, R50, 0x96, !PT ;  /* 0x0000002023207212 */ /* 0x000fe200078e9632 */
[----:B------:R-:W-:Y:S01]  /*60690*/  IMAD.SHL.U32 R50, R48, 0x8, RZ ;  /* 0x0000000830327824 */ /* 0x000fe200078e00ff */
[----:B------:R-:W-:-:S02]  /*606a0*/  LOP3.LUT R31, RZ, R31, RZ, 0x33, !PT ;  /* 0x0000001fff1f7212 */ /* 0x000fc400078e33ff */
[----:B------:R-:W-:Y:S02]  /*606b0*/  SHF.L.W.U32.HI R18, R52, 0x1, R52 ;  /* 0x0000000134127819 */ /* 0x000fe40000010e34 */
[----:B------:R-:W-:Y:S02]  /*606c0*/  SHF.L.W.U32.HI R52, R47, 0x3, R47 ;  /* 0x000000032f347819 */ /* 0x000fe40000010e2f */
[----:B------:R-:W-:Y:S02]  /*606d0*/  LOP3.LUT R34, R43, R34, R41, 0x96, !PT ;  /* 0x000000222b227212 */ /* 0x000fe400078e9629 */
[----:B------:R-:W-:Y:S01]  /*606e0*/  SHF.L.W.U32.HI R41, R31, 0x7, R31 ;  /* 0x000000071f297819 */ /* 0x000fe20000010e1f */
[----:B------:R-:W-:Y:S01]  /*606f0*/  IMAD.SHL.U32 R31, R18, 0x80, RZ ;  /* 0x00000080121f7824 */ /* 0x000fe200078e00ff */
[----:B------:R-:W-:Y:S02]  /*60700*/  LOP3.LUT R51, R52, R51, R50, 0x96, !PT ;  /* 0x0000003334337212 */ /* 0x000fe400078e9632 */
[----:B------:R-:W-:-:S02]  /*60710*/  LOP3.LUT R44, R49, R45, R44, 0x96, !PT ;  /* 0x0000002d312c7212 */ /* 0x000fc400078e962c */
[----:B------:R-:W-:Y:S02]  /*60720*/  SHF.L.W.U32.HI R50, R12, 0xd, R12 ;  /* 0x0000000d0c327819 */ /* 0x000fe40000010e0c */
[----:B------:R-:W-:Y:S02]  /*60730*/  LOP3.LUT R31, R41, R31, R46, 0x96, !PT ;  /* 0x0000001f291f7212 */ /* 0x000fe400078e962e */
[----:B------:R-:W-:Y:S01]  /*60740*/  SHF.L.W.U32.HI R46, R44, 0x1, R44 ;  /* 0x000000012c2e7819 */ /* 0x000fe20000010e2c */
[----:B------:R-:W-:Y:S01]  /*60750*/  IMAD.SHL.U32 R47, R50, 0x8, RZ ;  /* 0x00000008322f7824 */ /* 0x000fe200078e00ff */
[----:B------:R-:W-:Y:S02]  /*60760*/  LOP3.LUT R54, RZ, R54, RZ, 0x33, !PT ;  /* 0x00000036ff367212 */ /* 0x000fe400078e33ff */
[----:B------:R-:W-:Y:S01]  /*60770*/  SHF.L.W.U32.HI R40, R40, 0x3, R40 ;  /* 0x0000000328287819 */ /* 0x000fe20000010e28 */
[----:B------:R-:W-:Y:S01]  /*60780*/  IMAD.SHL.U32 R44, R46, 0x80, RZ ;  /* 0x000000802e2c7824 */ /* 0x000fe200078e00ff */
[----:B------:R-:W-:-:S02]  /*60790*/  LOP3.LUT R53, R52, R48, R13, 0x96, !PT ;  /* 0x0000003034357212 */ /* 0x000fc400078e960d */
[----:B------:R-:W-:Y:S02]  /*607a0*/  SHF.L.W.U32.HI R12, R54, 0x7, R54 ;  /* 0x00000007360c7819 */ /* 0x000fe40000010e36 */
[----:B------:R-:W-:Y:S02]  /*607b0*/  LOP3.LUT R13, R40, R17, R47, 0x96, !PT ;  /* 0x00000011280d7212 */ /* 0x000fe400078e962f */
[----:B------:R-:W-:Y:S02]  /*607c0*/  LOP3.LUT R47, R43, R15, R38, 0x96, !PT ;  /* 0x0000000f2b2f7212 */ /* 0x000fe400078e9626 */
[----:B------:R-:W-:Y:S02]  /*607d0*/  LOP3.LUT R17, R12, R44, R49, 0x96, !PT ;  /* 0x0000002c0c117212 */ /* 0x000fe400078e9631 */
[----:B------:R-:W-:Y:S02]  /*607e0*/  LOP3.LUT R34, RZ, R34, RZ, 0x33, !PT ;  /* 0x00000022ff227212 */ /* 0x000fe400078e33ff */
        /* <DEDUP_REMOVED lines=9> */
[----:B------:R-:W-:Y:S02]  /*60880*/  LOP3.LUT R43, R8, R5, R42, 0x96, !PT ;  /* 0x00000005082b7212 */ /* 0x000fe400078e962a */
[----:B------:R-:W-:Y:S02]  /*60890*/  LOP3.LUT R51, R40, R50, R16, 0x96, !PT ;  /* 0x0000003228337212 */ /* 0x000fe400078e9610 */
[----:B------:R-:W-:Y:S02]  /*608a0*/  SHF.L.W.U32.HI R42, R53, 0x5, R53 ;  /* 0x00000005352a7819 */ /* 0x000fe40000010e35 */
[----:B------:R-:W-:Y:S02]  /*608b0*/  SHF.L.W.U32.HI R46, R46, 0xd, R46 ;  /* 0x0000000d2e2e7819 */ /* 0x000fe40000010e2e */
[----:B------:R-:W-:Y:S02]  /*608c0*/  LOP3.LUT R16, R47, R54, R52, 0x96, !PT ;  /* 0x000000362f107212 */ /* 0x000fe400078e9634 */
[----:B------:R-:W-:-:S02]  /*608d0*/  SHF.L.W.U32.HI R51, R51, 0x1, R51 ;  /* 0x0000000133337819 */ /* 0x000fc40000010e33 */
[----:B------:R-:W-:Y:S02]  /*608e0*/  SHF.L.W.U32.HI R42, R42, 0xd, R42 ;  /* 0x0000000d2a2a7819 */ /* 0x000fe40000010e2a */
[----:B------:R-:W-:Y:S02]  /*608f0*/  LOP3.LUT R52, R47, R38, R48, 0x96, !PT ;  /* 0x000000262f347212 */ /* 0x000fe400078e9630 */
[----:B------:R-:W-:Y:S02]  /*60900*/  LOP3.LUT R13, RZ, R13, RZ, 0x33, !PT ;  /* 0x0000000dff0d7212 */ /* 0x000fe400078e33ff */
[----:B------:R-:W-:Y:S01]  /*60910*/  SHF.L.W.U32.HI R48, R43, 0x5, R43 ;  /* 0x000000052b307819 */ /* 0x000fe20000010e2b */
[----:B------:R-:W-:Y:S01]  /*60920*/  IMAD.SHL.U32 R45, R46, 0x8, RZ ;  /* 0x000000082e2d7824 */ /* 0x000fe200078e00ff */
[----:B------:R-:W-:Y:S01]  /*60930*/  SHF.L.W.U32.HI R55, R52, 0x5, R52 ;  /* 0x0000000534377819 */ /* 0x000fe20000010e34 */
[----:B------:R-:W-:Y:S01]  /*60940*/  IMAD.SHL.U32 R53, R51, 0x80, RZ ;  /* 0x0000008033357824 */ /* 0x000fe200078e00ff */
        /* <DEDUP_REMOVED lines=8> */
[----:B------:R-:W-:-:S02]  /*609d0*/  LOP3.LUT R15, R44, R49, R15, 0x96, !PT ;  /* 0x000000312c0f7212 */ /* 0x000fc400078e960f */
[C---:B------:R-:W-:Y:S01]  /*609e0*/  LOP3.LUT R5, R35.reuse, R26, R39, 0x96, !PT ;  /* 0x0000001a23057212 */ /* 0x040fe200078e9627 */
[----:B------:R-:W0:Y:S01]  /*609f0*/  LDCU.128 UR8, c[0x3][0x30] ;  /* 0x00c00600ff0877ac */ /* 0x000e220008000c00 */
[----:B------:R-:W-:Y:S02]  /*60a00*/  SHF.L.W.U32.HI R35, R35, 0xd, R35 ;  /* 0x0000000d23237819 */ /* 0x000fe40000010e23 */
[----:B------:R-:W-:Y:S01]  /*60a10*/  SHF.L.W.U32.HI R15, R15, 0x5, R15 ;  /* 0x000000050f0f7819 */ /* 0x000fe20000010e0f */
[----:B------:R-:W1:Y:S01]  /*60a20*/  LDCU.128 UR20, c[0x3][0x70] ;  /* 0x00c00e00ff1477ac */ /* 0x000e620008000c00 */
[----:B------:R-:W-:Y:S01]  /*60a30*/  SHF.L.W.U32.HI R54, R41, 0x3, R41 ;  /* 0x0000000329367819 */ /* 0x000fe20000010e29 */
[----:B------:R-:W-:Y:S01]  /*60a40*/  IMAD.SHL.U32 R53, R35, 0x8, RZ ;  /* 0x0000000823357824 */ /* 0x000fe200078e00ff */
[----:B------:R-:W-:Y:S01]  /*60a50*/  LOP3.LUT R40, R41, R18, R33, 0x96, !PT ;  /* 0x0000001229287212 */ /* 0x000fe200078e9621 */
[----:B------:R-:W2:Y:S01]  /*60a60*/  LDCU.128 UR12, c[0x3][0x50] ;  /* 0x00c00a00ff0c77ac */ /* 0x000ea20008000c00 */
[----:B------:R-:W-:-:S02]  /*60a70*/  SHF.L.W.U32.HI R41, R45, 0x7, R45 ;  /* 0x000000072d297819 */ /* 0x000fc40000010e2d */
[----:B------:R-:W-:Y:S01]  /*60a80*/  LOP3.LUT R15, R48, R42, R15, 0x96, !PT ;  /* 0x0000002a300f7212 */ /* 0x000fe200078e960f */
[----:B------:R-:W3:Y:S01]  /*60a90*/  LDCU.128 UR4, c[0x3][0x10] ;  /* 0x00c00200ff0477ac */ /* 0x000ee20008000c00 */
[----:B------:R-:W-:Y:S02]  /*60aa0*/  LOP3.LUT R45, R22, R37, R14, 0x96, !PT ;  /* 0x00000025162d7212 */ /* 0x000fe400078e960e */
[C---:B------:R-:W-:Y:S01]  /*60ab0*/  LOP3.LUT R53, R54.reuse, R53, R22, 0x96, !PT ;  /* 0x0000003536357212 */ /* 0x040fe200078e9616 */
[----:B------:R-:W4:Y:S01]  /*60ac0*/  LDCU.128 UR24, c[0x3][0x70] ;  /* 0x00c00e00ff1877ac */ /* 0x000f220008000c00 */
[----:B------:R-:W-:Y:S02]  /*60ad0*/  LOP3.LUT R22, R54, R35, R47, 0x96, !PT ;  /* 0x0000002336167212 */ /* 0x000fe400078e962f */
[----:B------:R-:W-:Y:S01]  /*60ae0*/  SHF.L.W.U32.HI R15, R15, 0x1, R15 ;  /* 0x000000010f0f7819 */ /* 0x000fe20000010e0f */
[----:B------:R-:W5:Y:S01]  /*60af0*/  LDCU.128 UR28, c[0x3][0xc0] ;  /* 0x00c01800ff1c77ac */ /* 0x000f620008000c00 */
[----:B------:R-:W-:-:S02]  /*60b00*/  SHF.L.W.U32.HI R22, R22, 0x1, R22 ;  /* 0x0000000116167819 */ /* 0x000fc40000010e16 */
[----:B------:R-:W-:Y:S01]  /*60b10*/  LOP3.LUT R39, R52, R46, R49, 0x96, !PT ;  /* 0x0000002e34277212 */ /* 0x000fe200078e9631 */
[----:B------:R-:W-:Y:S01]  /*60b20*/  IMAD.SHL.U32 R49, R15, 0x80, RZ ;  /* 0x000000800f317824 */ /* 0x000fe200078e00ff */
[----:B------:R-:W-:Y:S01]  /*60b30*/  SHF.L.W.U32.HI R47, R36, 0x16, R36 ;  /* 0x00000016242f7819 */ /* 0x000fe20000010e24 */
[----:B------:R-:W-:Y:S01]  /*60b40*/  IMAD.SHL.U32 R36, R22, 0x80, RZ ;  /* 0x0000008016247824 */ /* 0x000fe200078e00ff */
[----:B------:R-:W-:Y:S01]  /*60b50*/  SHF.L.W.U32.HI R39, R39, 0x1, R39 ;  /* 0x0000000127277819 */ /* 0x000fe20000010e27 */
[----:B------:R-:W5:Y:S01]  /*60b60*/  LDCU.128 UR32, c[0x3][0xe0] ;  /* 0x00c01c00ff2077ac */ /* 0x000f620008000c00 */
[----:B------:R-:W-:Y:S02]  /*60b70*/  SHF.L.W.U32.HI R33, R51, 0x7, R51 ;  /* 0x0000000733217819 */ /* 0x000fe40000010e33 */
[----:B------:R-:W-:Y:S01]  /*60b80*/  SHF.L.W.U32.HI R32, R32, 0x16, R32 ;  /* 0x0000001620207819 */ /* 0x000fe20000010e20 */
[----:B------:R-:W-:Y:S01]  /*60b90*/  IMAD.SHL.U32 R55, R39, 0x80, RZ ;  /* 0x0000008027377824 */ /* 0x000fe200078e00ff */
[----:B------:R-:W-:Y:S01]  /*60ba0*/  SHF.L.W.U32.HI R53, R53, 0x7, R53 ;  /* 0x0000000735357819 */ /* 0x000fe20000010e35 */
[----:B------:R-:W5:Y:S01]  /*60bb0*/  LDCU.128 UR36, c[0x3][0xf0] ;  /* 0x00c01e00ff2477ac */ /* 0x000f620008000c00 */
[----:B------:R-:W-:-:S02]  /*60bc0*/  LOP3.LUT R14, R33, R49, R48, 0x96, !PT ;  /* 0x00000031210e7212 */ /* 0x000fc400078e9630 */
[----:B------:R-:W-:Y:S02]  /*60bd0*/  SHF.L.W.U32.HI R50, R50, 0x16, R50 ;  /* 0x0000001632327819 */ /* 0x000fe40000010e32 */
[----:B------:R-:W-:Y:S02]  /*60be0*/  SHF.L.W.U32.HI R49, R32, 0xd, R32 ;  /* 0x0000000d20317819 */ /* 0x000fe40000010e20 */
[----:B------:R-:W-:Y:S02]  /*60bf0*/  LOP3.LUT R54, R53, R36, R54, 0x96, !PT ;  /* 0x0000002435367212 */ /* 0x000fe400078e9636 */
[----:B------:R-:W-:Y:S01]  /*60c00*/  SHF.L.W.U32.HI R31, R31, 0x16, R31 ;  /* 0x000000161f1f7819 */ /* 0x000fe20000010e1f */
[----:B------:R-:W-:Y:S01]  /*60c10*/  IMAD.SHL.U32 R32, R49, 0x8, RZ ;  /* 0x0000000831207824 */ /* 0x000fe200078e00ff */
[----:B------:R-:W-:Y:S02]  /*60c20*/  SHF.L.W.U32.HI R56, R50, 0x3, R50 ;  /* 0x0000000332387819 */ /* 0x000fe40000010e32 */
[----:B0-----:R-:W-:-:S02]  /*60c30*/  LOP3.LUT R48, R37, UR9, RZ, 0x3c, !PT ;  /* 0x0000000925307c12 */ /* 0x001fc4000f8e3cff */
[C---:B------:R-:W-:Y:S02]  /*60c40*/  LOP3.LUT R37, R41.reuse, R39, R46, 0x96, !PT ;  /* 0x0000002729257212 */ /* 0x040fe400078e962e */
[----:B------:R-:W-:Y:S02]  /*60c50*/  SHF.L.W.U32.HI R54, R54, 0x16, R54 ;  /* 0x0000001636367819 */ /* 0x000fe40000010e36 */
[C---:B------:R-:W-:Y:S02]  /*60c60*/  LOP3.LUT R52, R41.reuse, R55, R52, 0x96, !PT ;  /* 0x0000003729347212 */ /* 0x040fe400078e9634 */
[----:B------:R-:W-:Y:S02]  /*60c70*/  LOP3.LUT R50, R41, UR10, RZ, 0x3c, !PT ;  /* 0x0000000a29327c12 */ /* 0x000fe4000f8e3cff */
[----:B------:R-:W-:Y:S02]  /*60c80*/  SHF.L.W.U32.HI R46, R4, 0x16, R4 ;  /* 0x00000016042e7819 */ /* 0x000fe40000010e04 */
[----:B-1----:R-:W-:-:S02]  /*60c90*/  LOP3.LUT R41, R44, UR21, RZ, 0x3c, !PT ;  /* 0x000000152c297c12 */ /* 0x002fc4000f8e3cff */
[----:B------:R-:W-:Y:S02]  /*60ca0*/  LOP3.LUT R31, R56, R49, R31, 0x96, !PT ;  /* 0x00000031381f7212 */ /* 0x000fe400078e961f */
[----:B------:R-:W-:Y:S02]  /*60cb0*/  LOP3.LUT R44, R53, R22, R35, 0x96, !PT ;  /* 0x00000016352c7212 */ /* 0x000fe400078e9623 */
[----:B------:R-:W-:Y:S02]  /*60cc0*/  SHF.L.W.U32.HI R45, R45, 0x5, R45 ;  /* 0x000000052d2d7819 */ /* 0x000fe40000010e2d */
[----:B------:R-:W-:Y:S02]  /*60cd0*/  LOP3.LUT R35, R54, UR20, RZ, 0x3c, !PT ;  /* 0x0000001436237c12 */ /* 0x000fe4000f8e3cff */
[----:B------:R-:W-:Y:S02]  /*60ce0*/  SHF.L.W.U32.HI R4, R34, 0x16, R34 ;  /* 0x0000001622047819 */ /* 0x000fe40000010e22 */
[----:B--2---:R-:W-:-:S02]  /*60cf0*/  LOP3.LUT R54, R46, UR15, RZ, 0x3c, !PT ;  /* 0x0000000f2e367c12 */ /* 0x004fc4000f8e3cff */
[----:B------:R-:W-:Y:S02]  /*60d00*/  LOP3.LUT R47, R56, R32, R47, 0x96, !PT ;  /* 0x00000020382f7212 */ /* 0x000fe400078e962f */
[----:B------:R-:W-:Y:S02]  /*60d10*/  SHF.L.W.U32.HI R5, R5, 0x5, R5 ;  /* 0x0000000505057819 */ /* 0x000fe40000010e05 */
[----:B------:R-:W-:Y:S02]  /*60d20*/  LOP3.LUT R46, R33, R15, R42, 0x96, !PT ;  /* 0x0000000f212e7212 */ /* 0x000fe400078e962a */
[----:B------:R-:W-:Y:S02]  /*60d30*/  SHF.L.W.U32.HI R36, R31, 0x1, R31 ;  /* 0x000000011f247819 */ /* 0x000fe40000010e1f */
[----:B------:R-:W-:Y:S02]  /*60d40*/  LOP3.LUT R53, R53, UR23, RZ, 0x3c, !PT ;  /* 0x0000001735357c12 */ /* 0x000fe4000f8e3cff */
[----:B---3--:R-:W-:-:S02]  /*60d50*/  LOP3.LUT R33, R33, UR7, RZ, 0x3c, !PT ;  /* 0x0000000721217c12 */ /* 0x008fc4000f8e3cff */
[----:B------:R-:W-:Y:S02]  /*60d60*/  LOP3.LUT R34, R45, UR4, RZ, 0x3c, !PT ;  /* 0x000000042d227c12 */ /* 0x000fe4000f8e3cff */
[----:B------:R-:W-:Y:S01]  /*60d70*/  LOP3.LUT R32, R26, UR11, RZ, 0x3c, !PT ;  /* 0x0000000b1a207c12 */ /* 0x000fe2000f8e3cff */
[----:B------:R-:W-:Y:S01]  /*60d80*/  IMAD.SHL.U32 R26, R36, 0x80, RZ ;  /* 0x00000080241a7824 */ /* 0x000fe200078e00ff */
[----:B------:R-:W-:Y:S02]  /*60d90*/  LOP3.LUT R45, R4, UR12, RZ, 0x3c, !PT ;  /* 0x0000000c042d7c12 */ /* 0x000fe4000f8e3cff */
[----:B------:R-:W-:Y:S02]  /*60da0*/  SHF.L.W.U32.HI R31, R52, 0x16, R52 ;  /* 0x00000016341f7819 */ /* 0x000fe40000010e34 */
[----:B------:R-:W-:Y:S02]  /*60db0*/  SHF.L.W.U32.HI R47, R47, 0x7, R47 ;  /* 0x000000072f2f7819 */ /* 0x000fe40000010e2f */
[----:B------:R-:W-:-:S02]  /*60dc0*/  LOP3.LUT R4, R5, UR6, RZ, 0x3c, !PT ;  /* 0x0000000605047c12 */ /* 0x000fc4000f8e3cff */
[--C-:B------:R-:W-:Y:S02]  /*60dd0*/  LOP3.LUT R5, R53, R54, R33.reuse, 0x78, !PT ;  /* 0x0000003635057212 */ /* 0x100fe400078e7821 */
[----:B------:R-:W-:Y:S02]  /*60de0*/  SHF.L.W.U32.HI R52, R14, 0x16, R14 ;  /* 0x000000160e347819 */ /* 0x000fe40000010e0e */
[----:B------:R-:W-:Y:S02]  /*60df0*/  LOP3.LUT R42, R32, R53, R33, 0x1e, !PT ;  /* 0x00000035202a7212 */ /* 0x000fe400078e1e21 */
[----:B------:R-:W-:Y:S01]  /*60e00*/  LOP3.LUT R31, R31, UR8, RZ, 0x3c, !PT ;  /* 0x000000081f1f7c12 */ /* 0x000fe2000f8e3cff */
[----:B------:R-:W0:Y:S01]  /*60e10*/  LDCU.128 UR8, c[0x3][0x40] ;  /* 0x00c00800ff0877ac */ /* 0x000e220008000c00 */
[----:B------:R-:W-:Y:S02]  /*60e20*/  LOP3.LUT R51, R43, UR22, RZ, 0x3c, !PT ;  /* 0x000000162b337c12 */ /* 0x000fe4000f8e3cff */
[----:B------:R-:W-:Y:S01]  /*60e30*/  LOP3.LUT R53, R47, UR14, RZ, 0x3c, !PT ;  /* 0x0000000e2f357c12 */ /* 0x000fe2000f8e3cff */
[----:B------:R-:W1:Y:S01]  /*60e40*/  LDCU.128 UR20, c[0x3][0x70] ;  /* 0x00c00e00ff1477ac */ /* 0x000e620008000c00 */
[----:B------:R-:W-:-:S02]  /*60e50*/  LOP3.LUT R14, R35, R45, R34, 0x78, !PT ;  /* 0x0000002d230e7212 */ /* 0x000fc400078e7822 */
[----:B------:R-:W-:Y:S02]  /*60e60*/  LOP3.LUT R32, R5, R54, R32, 0x96, !PT ;  /* 0x0000003605207212 */ /* 0x000fe400078e9620 */
[C---:B------:R-:W-:Y:S02]  /*60e70*/  LOP3.LUT R26, R47.reuse, R26, R56, 0x96, !PT ;  /* 0x0000001a2f1a7212 */ /* 0x040fe400078e9638 */
[----:B------:R-:W-:Y:S02]  /*60e80*/  LOP3.LUT R49, R47, R36, R49, 0x96, !PT ;  /* 0x000000242f317212 */ /* 0x000fe400078e9631 */
[----:B------:R-:W-:Y:S02]  /*60e90*/  LOP3.LUT R43, R51, R53, R4, 0x78, !PT ;  /* 0x00000035332b7212 */ /* 0x000fe400078e7804 */
[----:B------:R-:W-:Y:S02]  /*60ea0*/  LOP3.LUT R47, R31, R35, R34, 0x1e, !PT ;  /* 0x000000231f2f7212 */ /* 0x000fe400078e1e22 */
[----:B------:R-:W-:-:S02]  /*60eb0*/  LOP3.LUT R45, R14, R45, R31, 0x96, !PT ;  /* 0x0000002d0e2d7212 */ /* 0x000fc400078e961f */
[----:B------:R-:W-:Y:S02]  /*60ec0*/  LOP3.LUT R31, R32, R33, RZ, 0x3c, !PT ;  /* 0x00000021201f7212 */ /* 0x000fe400078e3cff */
[----:B------:R-:W-:Y:S02]  /*60ed0*/  LOP3.LUT R56, R42, R32, R33, 0xf6, !PT ;  /* 0x000000202a387212 */ /* 0x000fe400078ef621 */
[----:B------:R-:W-:Y:S02]  /*60ee0*/  LOP3.LUT R54, R50, R51, R4, 0x1e, !PT ;  /* 0x0000003332367212 */ /* 0x000fe400078e1e04 */
[----:B------:R-:W-:Y:S02]  /*60ef0*/  LOP3.LUT R35, R43, R53, R50, 0x96, !PT ;  /* 0x000000352b237212 */ /* 0x000fe400078e9632 */
[----:B------:R-:W-:Y:S02]  /*60f00*/  SHF.L.W.U32.HI R26, R26, 0x16, R26 ;  /* 0x000000161a1a7819 */ /* 0x000fe40000010e1a */
[----:B------:R-:W-:Y:S01]  /*60f10*/  LOP3.LUT R52, R52, UR5, RZ, 0x3c, !PT ;  /* 0x0000000534347c12 */ /* 0x000fe2000f8e3cff */
[----:B------:R-:W2:Y:S01]  /*60f20*/  LDCU.128 UR4, c[0x3][0x20] ;  /* 0x00c00400ff0477ac */ /* 0x000ea20008000c00 */
[----:B------:R-:W-:-:S02]  /*60f30*/  LOP3.LUT R50, R42, R31, R5, 0x6c, !PT ;  /* 0x0000001f2a327212 */ /* 0x000fc400078e6c05 */
[----:B------:R-:W-:Y:S02]  /*60f40*/  LOP3.LUT R42, R42, R31, R5, 0x9c, !PT ;  /* 0x0000001f2a2a7212 */ /* 0x000fe400078e9c05 */
[----:B------:R-:W-:Y:S02]  /*60f50*/  LOP3.LUT R33, R45, R34, RZ, 0x3c, !PT ;  /* 0x000000222d217212 */ /* 0x000fe400078e3cff */
[----:B------:R-:W-:Y:S02]  /*60f60*/  LOP3.LUT R31, R56, R5, RZ, 0x3c, !PT ;  /* 0x00000005381f7212 */ /* 0x000fe400078e3cff */
[----:B------:R-:W-:Y:S01]  /*60f70*/  LOP3.LUT R26, R26, UR13, RZ, 0x3c, !PT ;  /* 0x0000000d1a1a7c12 */ /* 0x000fe2000f8e3cff */
[----:B------:R-:W3:Y:S01]  /*60f80*/  LDCU.128 UR12, c[0x3][0x50] ;  /* 0x00c00a00ff0c77ac */ /* 0x000ee20008000c00 */
[C---:B------:R-:W-:Y:S02]  /*60f90*/  LOP3.LUT R5, R47.reuse, R45, R34, 0xf6, !PT ;  /* 0x0000002d2f057212 */ /* 0x040fe400078ef622 */
[----:B------:R-:W-:-:S02]  /*60fa0*/  LOP3.LUT R34, R47, R33, R14, 0x6c, !PT ;  /* 0x000000212f227212 */ /* 0x000fc400078e6c0e */
[----:B------:R-:W-:Y:S02]  /*60fb0*/  LOP3.LUT R33, R47, R33, R14, 0x9c, !PT ;  /* 0x000000212f217212 */ /* 0x000fe400078e9c0e */
[--C-:B------:R-:W-:Y:S02]  /*60fc0*/  LOP3.LUT R51, R41, R26, R52.reuse, 0x78, !PT ;  /* 0x0000001a29337212 */ /* 0x100fe400078e7834 */
[----:B------:R-:W-:Y:S02]  /*60fd0*/  LOP3.LUT R14, R5, R14, RZ, 0x3c, !PT ;  /* 0x0000000e050e7212 */ /* 0x000fe400078e3cff */
[----:B------:R-:W-:Y:S02]  /*60fe0*/  LOP3.LUT R5, R35, R4, RZ, 0x3c, !PT ;  /* 0x0000000423057212 */ /* 0x000fe400078e3cff */
[----:B------:R-:W-:Y:S02]  /*60ff0*/  LOP3.LUT R56, R48, R41, R52, 0x1e, !PT ;  /* 0x0000002930387212 */ /* 0x000fe400078e1e34 */
[----:B------:R-:W-:-:S02]  /*61000*/  LOP3.LUT R41, R51, R26, R48, 0x96, !PT ;  /* 0x0000001a33297212 */ /* 0x000fc400078e9630 */
[C---:B------:R-:W-:Y:S02]  /*61010*/  LOP3.LUT R58, R54.reuse, R35, R4, 0xf6, !PT ;  /* 0x00000023363a7212 */ /* 0x040fe400078ef604 */
[CCC-:B------:R-:W-:Y:S02]  /*61020*/  LOP3.LUT R26, R54.reuse, R5.reuse, R43.reuse, 0x6c, !PT ;  /* 0x00000005361a7212 */ /* 0x1c0fe400078e6c2b */
[----:B------:R-:W-:Y:S02]  /*61030*/  LOP3.LUT R54, R54, R5, R43, 0x9c, !PT ;  /* 0x0000000536367212 */ /* 0x000fe400078e9c2b */
[----:B------:R-:W4:Y:S01]  /*61040*/  LDC.64 R4, c[0x3][RZ] ;  /* 0x00c00000ff047b82 */ /* 0x000f220000000a00 */
[----:B--2---:R-:W-:Y:S02]  /*61050*/  LOP3.LUT R47, R38, UR4, RZ, 0x3c, !PT ;  /* 0x00000004262f7c12 */ /* 0x004fe4000f8e3cff */
[----:B------:R-:W-:Y:S02]  /*61060*/  SHF.L.W.U32.HI R48, R37, 0x5, R37 ;  /* 0x0000000525307819 */ /* 0x000fe40000010e25 */
[----:B------:R-:W-:-:S02]  /*61070*/  LOP3.LUT R38, R39, UR7, RZ, 0x3c, !PT ;  /* 0x0000000727267c12 */ /* 0x000fc4000f8e3cff */
[----:B------:R-:W-:Y:S02]  /*61080*/  LOP3.LUT R39, R41, R52, RZ, 0x3c, !PT ;  /* 0x0000003429277212 */ /* 0x000fe400078e3cff */
[----:B------:R-:W-:Y:S02]  /*61090*/  LOP3.LUT R18, R18, UR6, RZ, 0x3c, !PT ;  /* 0x0000000612127c12 */ /* 0x000fe4000f8e3cff */
[----:B------:R-:W-:Y:S01]  /*610a0*/  LOP3.LUT R48, R48, UR5, RZ, 0x3c, !PT ;  /* 0x0000000530307c12 */ /* 0x000fe2000f8e3cff */
[----:B------:R-:W2:Y:S01]  /*610b0*/  LDCU.128 UR4, c[0x3][0x60] ;  /* 0x00c00c00ff0477ac */ /* 0x000ea20008000c00 */
[----:B------:R-:W-:Y:S02]  /*610c0*/  LOP3.LUT R43, R58, R43, RZ, 0x3c, !PT ;  /* 0x0000002b3a2b7212 */ /* 0x000fe400078e3cff */
[C---:B------:R-:W-:Y:S02]  /*610d0*/  LOP3.LUT R58, R56.reuse, R41, R52, 0xf6, !PT ;  /* 0x00000029383a7212 */ /* 0x040fe400078ef634 */
[----:B------:R-:W-:-:S02]  /*610e0*/  LOP3.LUT R37, R56, R39, R51, 0x6c, !PT ;  /* 0x0000002738257212 */ /* 0x000fc400078e6c33 */
[----:B------:R-:W-:Y:S02]  /*610f0*/  LOP3.LUT R56, R56, R39, R51, 0x9c, !PT ;  /* 0x0000002738387212 */ /* 0x000fe400078e9c33 */
[----:B------:R-:W-:Y:S02]  /*61100*/  SHF.L.W.U32.HI R39, R16, 0x16, R16 ;  /* 0x0000001610277819 */ /* 0x000fe40000010e10 */
[----:B------:R-:W-:Y:S02]  /*61110*/  SHF.L.W.U32.HI R17, R17, 0x16, R17 ;  /* 0x0000001611117819 */ /* 0x000fe40000010e11 */
[----:B------:R-:W-:Y:S02]  /*61120*/  SHF.L.W.U32.HI R16, R45, 0xd, R45 ;  /* 0x0000000d2d107819 */ /* 0x000fe40000010e2d */
[----:B------:R-:W-:Y:S02]  /*61130*/  LOP3.LUT R54, R54, R43, RZ, 0x3c, !PT ;  /* 0x0000002b36367212 */ /* 0x000fe400078e3cff */
[----:B0-----:R-:W-:Y:S01]  /*61140*/  LOP3.LUT R45, R17, UR10, RZ, 0x3c, !PT ;  /* 0x0000000a112d7c12 */ /* 0x001fe2000f8e3cff */
[----:B------:R-:W-:Y:S01]  /*61150*/  IMAD.SHL.U32 R17, R16, 0x8, RZ ;  /* 0x0000000810117824 */ /* 0x000fe200078e00ff */
[----:B------:R-:W-:-:S02]  /*61160*/  SHF.L.W.U32.HI R40, R40, 0x5, R40 ;  /* 0x0000000528287819 */ /* 0x000fc40000010e28 */
[----:B------:R-:W-:Y:S02]  /*61170*/  SHF.L.W.U32.HI R53, R54, 0x3, R54 ;  /* 0x0000000336357819 */ /* 0x000fe40000010e36 */
[----:B------:R-:W-:Y:S02]  /*61180*/  LOP3.LUT R51, R58, R51, RZ, 0x3c, !PT ;  /* 0x000000333a337212 */ /* 0x000fe400078e3cff */
[----:B------:R-:W-:Y:S02]  /*61190*/  SHF.L.W.U32.HI R52, R49, 0x5, R49 ;  /* 0x0000000531347819 */ /* 0x000fe40000010e31 */
[----:B------:R-:W-:Y:S02]  /*611a0*/  LOP3.LUT R49, R36, UR11, RZ, 0x3c, !PT ;  /* 0x0000000b24317c12 */ /* 0x000fe4000f8e3cff */
[----:B------:R-:W-:Y:S02]  /*611b0*/  LOP3.LUT R36, R53, R50, R17, 0x96, !PT ;  /* 0x0000003235247212 */ /* 0x000fe400078e9611 */
[----:B----4-:R-:W-:-:S02]  /*611c0*/  LOP3.LUT R55, R40, 0x3, R5, 0x96, !PT ;  /* 0x0000000328377812 */ /* 0x010fc400078e9605 */
[----:B------:R-:W-:Y:S02]  /*611d0*/  SHF.L.W.U32.HI R50, R44, 0x5, R44 ;  /* 0x000000052c327819 */ /* 0x000fe40000010e2c */
[----:B------:R-:W-:Y:S02]  /*611e0*/  LOP3.LUT R40, R56, R51, RZ, 0x3c, !PT ;  /* 0x0000003338287212 */ /* 0x000fe400078e3cff */
[----:B------:R-:W-:Y:S02]  /*611f0*/  LOP3.LUT R17, R53, R16, R51, 0x96, !PT ;  /* 0x0000001035117212 */ /* 0x000fe400078e9633 */
[----:B------:R-:W-:Y:S02]  /*61200*/  SHF.L.W.U32.HI R51, R46, 0x5, R46 ;  /* 0x000000052e337819 */ /* 0x000fe40000010e2e */
[----:B------:R-:W-:Y:S02]  /*61210*/  LOP3.LUT R39, R39, UR9, RZ, 0x3c, !PT ;  /* 0x0000000927277c12 */ /* 0x000fe4000f8e3cff */
[----:B--2---:R-:W-:-:S02]  /*61220*/  LOP3.LUT R50, R50, UR5, RZ, 0x3c, !PT ;  /* 0x0000000532327c12 */ /* 0x004fc4000f8e3cff */
[----:B------:R-:W-:Y:S02]  /*61230*/  SHF.L.W.U32.HI R17, R17, 0x1, R17 ;  /* 0x0000000111117819 */ /* 0x000fe40000010e11 */
[----:B------:R-:W-:Y:S02]  /*61240*/  LOP3.LUT R51, R51, R4, RZ, 0x3c, !PT ;  /* 0x0000000433337212 */ /* 0x000fe400078e3cff */
[----:B------:R-:W-:Y:S01]  /*61250*/  LOP3.LUT R52, R52, UR8, RZ, 0x3c, !PT ;  /* 0x0000000834347c12 */ /* 0x000fe2000f8e3cff */
[----:B------:R-:W0:Y:S01]  /*61260*/  LDC.64 R4, c[0x3][0x8] ;  /* 0x00c00200ff047b82 */ /* 0x000e220000000a00 */
[----:B------:R-:W-:Y:S01]  /*61270*/  LOP3.LUT R54, R8, UR4, RZ, 0x3c, !PT ;  /* 0x0000000408367c12 */ /* 0x000fe2000f8e3cff */
[----:B------:R-:W-:Y:S01]  /*61280*/  IMAD.SHL.U32 R56, R17, 0x80, RZ ;  /* 0x0000008011387824 */ /* 0x000fe200078e00ff */
[----:B------:R-:W-:Y:S01]  /*61290*/  LOP3.LUT R36, RZ, R36, RZ, 0x33, !PT ;  /* 0x00000024ff247212 */ /* 0x000fe200078e33ff */
[----:B------:R-:W2:Y:S01]  /*612a0*/  LDCU.128 UR8, c[0x3][0x30] ;  /* 0x00c00600ff0877ac */ /* 0x000ea20008000c00 */
[----:B------:R-:W-:-:S02]  /*612b0*/  LOP3.LUT R44, R50, R39, R55, 0x78, !PT ;  /* 0x00000027322c7212 */ /* 0x000fc400078e7837 */
[----:B------:R-:W-:Y:S02]  /*612c0*/  LOP3.LUT R8, R54, R52, R51, 0x78, !PT ;  /* 0x0000003436087212 */ /* 0x000fe400078e7833 */
        /* <DEDUP_REMOVED lines=8> */
[----:B------:R-:W-:Y:S02]  /*61350*/  LOP3.LUT R54, R48, R51, RZ, 0x3c, !PT ;  /* 0x0000003330367212 */ /* 0x000fe400078e3cff */
[----:B------:R-:W-:Y:S02]  /*61360*/  SHF.L.W.U32.HI R41, R41, 0xd, R41 ;  /* 0x0000000d29297819 */ /* 0x000fe40000010e29 */
[----:B------:R-:W-:-:S02]  /*61370*/  LOP3.LUT R50, R57, R56, R44, 0x6c, !PT ;  /* 0x0000003839327212 */ /* 0x000fc400078e6c2c */
[----:B------:R-:W-:Y:S02]  /*61380*/  LOP3.LUT R47, R57, R56, R44, 0x9c, !PT ;  /* 0x00000038392f7212 */ /* 0x000fe400078e9c2c */
[----:B------:R-:W-:Y:S02]  /*61390*/  LOP3.LUT R44, R55, R44, RZ, 0x3c, !PT ;  /* 0x0000002c372c7212 */ /* 0x000fe400078e3cff */
[----:B------:R-:W-:Y:S02]  /*613a0*/  LOP3.LUT R42, R42, R31, RZ, 0x3c, !PT ;  /* 0x0000001f2a2a7212 */ /* 0x000fe400078e3cff */
[C-C-:B------:R-:W-:Y:S02]  /*613b0*/  LOP3.LUT R55, R53.reuse, R54, R8.reuse, 0x6c, !PT ;  /* 0x0000003635377212 */ /* 0x140fe400078e6c08 */
[C---:B------:R-:W-:Y:S02]  /*613c0*/  LOP3.LUT R51, R53.reuse, R48, R51, 0xf6, !PT ;  /* 0x0000003035337212 */ /* 0x040fe400078ef633 */
[----:B------:R-:W-:Y:S01]  /*613d0*/  LOP3.LUT R54, R53, R54, R8, 0x9c, !PT ;  /* 0x0000003635367212 */ /* 0x000fe200078e9c08 */
[----:B------:R-:W-:Y:S01]  /*613e0*/  IMAD.SHL.U32 R53, R41, 0x8, RZ ;  /* 0x0000000829357824 */ /* 0x000fe200078e00ff */
[----:B------:R-:W-:-:S02]  /*613f0*/  SHF.L.W.U32.HI R52, R42, 0x3, R42 ;  /* 0x000000032a347819 */ /* 0x000fc40000010e2a */
[----:B------:R-:W-:Y:S02]  /*61400*/  SHF.L.W.U32.HI R42, R13, 0x5, R13 ;  /* 0x000000050d2a7819 */ /* 0x000fe40000010e0d */
[----:B------:R-:W-:Y:S02]  /*61410*/  LOP3.LUT R13, R51, R8, RZ, 0x3c, !PT ;  /* 0x00000008330d7212 */ /* 0x000fe400078e3cff */
[----:B------:R-:W-:Y:S02]  /*61420*/  LOP3.LUT R8, R52, R55, R53, 0x96, !PT ;  /* 0x0000003734087212 */ /* 0x000fe400078e9635 */
[----:B------:R-:W-:Y:S02]  /*61430*/  LOP3.LUT R22, R22, UR6, RZ, 0x3c, !PT ;  /* 0x0000000616167c12 */ /* 0x000fe4000f8e3cff */
[----:B0-----:R-:W-:Y:S02]  /*61440*/  LOP3.LUT R55, R15, R4, RZ, 0x3c, !PT ;  /* 0x000000040f377212 */ /* 0x001fe400078e3cff */
[----:B------:R-:W-:-:S02]  /*61450*/  LOP3.LUT R53, R42, R5, RZ, 0x3c, !PT ;  /* 0x000000052a357212 */ /* 0x000fc400078e3cff */
[----:B------:R-:W-:Y:S02]  /*61460*/  LOP3.LUT R5, R52, R41, R43, 0x96, !PT ;  /* 0x0000002934057212 */ /* 0x000fe400078e962b */
[----:B------:R-:W-:Y:S02]  /*61470*/  LOP3.LUT R43, R22, R45, R55, 0x78, !PT ;  /* 0x0000002d162b7212 */ /* 0x000fe400078e7837 */
[----:B------:R-:W-:Y:S01]  /*61480*/  LOP3.LUT R12, R12, UR7, RZ, 0x3c, !PT ;  /* 0x000000070c0c7c12 */ /* 0x000fe2000f8e3cff */
[----:B------:R-:W0:Y:S01]  /*61490*/  LDCU.128 UR4, c[0x3][0x10] ;  /* 0x00c00200ff0477ac */ /* 0x000e220008000c00 */
[----:B------:R-:W-:Y:S02]  /*614a0*/  SHF.L.W.U32.HI R42, R35, 0xd, R35 ;  /* 0x0000000d232a7819 */ /* 0x000fe40000010e23 */
[----:B------:R-:W-:Y:S02]  /*614b0*/  LOP3.LUT R54, R54, R13, RZ, 0x3c, !PT ;  /* 0x0000000d36367212 */ /* 0x000fe400078e3cff */
        /* <DEDUP_REMOVED lines=8> */
[----:B------:R-:W-:-:S02]  /*61540*/  SHF.L.W.U32.HI R5, R5, 0x1, R5 ;  /* 0x0000000105057819 */ /* 0x000fc40000010e05 */
[C---:B------:R-:W-:Y:S02]  /*61550*/  LOP3.LUT R38, R18.reuse, R15, R55, 0xf6, !PT ;  /* 0x0000000f12267212 */ /* 0x040fe400078ef637 */
[CCC-:B------:R-:W-:Y:S01]  /*61560*/  LOP3.LUT R12, R18.reuse, R22.reuse, R43.reuse, 0x6c, !PT ;  /* 0x00000016120c7212 */ /* 0x1c0fe200078e6c2b */
[----:B------:R-:W-:Y:S01]  /*61570*/  IMAD.SHL.U32 R57, R5, 0x80, RZ ;  /* 0x0000008005397824 */ /* 0x000fe200078e00ff */
[----:B------:R-:W-:Y:S02]  /*61580*/  LOP3.LUT R45, R18, R22, R43, 0x9c, !PT ;  /* 0x00000016122d7212 */ /* 0x000fe400078e9c2b */
[----:B------:R-:W-:Y:S02]  /*61590*/  LOP3.LUT R55, R49, R53, RZ, 0x3c, !PT ;  /* 0x0000003531377212 */ /* 0x000fe400078e3cff */
[----:B------:R-:W-:Y:S02]  /*615a0*/  LOP3.LUT R18, R54, R49, R53, 0xf6, !PT ;  /* 0x0000003136127212 */ /* 0x000fe400078ef635 */
[----:B------:R-:W-:-:S02]  /*615b0*/  LOP3.LUT R8, RZ, R8, RZ, 0x33, !PT ;  /* 0x00000008ff087212 */ /* 0x000fc400078e33ff */
[----:B------:R-:W-:Y:S02]  /*615c0*/  LOP3.LUT R22, R38, R43, RZ, 0x3c, !PT ;  /* 0x0000002b26167212 */ /* 0x000fe400078e3cff */
[----:B------:R-:W-:Y:S02]  /*615d0*/  LOP3.LUT R53, R54, R55, R35, 0x9c, !PT ;  /* 0x0000003736357212 */ /* 0x000fe400078e9c23 */
[----:B------:R-:W-:Y:S02]  /*615e0*/  LOP3.LUT R18, R18, R35, RZ, 0x3c, !PT ;  /* 0x0000002312127212 */ /* 0x000fe400078e3cff */
[----:B------:R-:W-:Y:S02]  /*615f0*/  SHF.L.W.U32.HI R8, R8, 0x7, R8 ;  /* 0x0000000708087819 */ /* 0x000fe40000010e08 */
[----:B------:R-:W-:Y:S02]  /*61600*/  LOP3.LUT R45, R45, R22, RZ, 0x3c, !PT ;  /* 0x000000162d2d7212 */ /* 0x000fe400078e3cff */
[----:B------:R-:W-:-:S02]  /*61610*/  LOP3.LUT R50, R51, R50, R4, 0x96, !PT ;  /* 0x0000003233327212 */ /* 0x000fc400078e9604 */
[----:B------:R-:W-:Y:S02]  /*61620*/  SHF.L.W.U32.HI R43, R46, 0xd, R46 ;  /* 0x0000000d2e2b7819 */ /* 0x000fe40000010e2e */
[----:B------:R-:W-:Y:S02]  /*61630*/  LOP3.LUT R53, R53, R18, RZ, 0x3c, !PT ;  /* 0x0000001235357212 */ /* 0x000fe400078e3cff */
[----:B------:R-:W-:Y:S02]  /*61640*/  LOP3.LUT R4, R8, R57, R52, 0x96, !PT ;  /* 0x0000003908047212 */ /* 0x000fe400078e9634 */
[----:B------:R-:W-:Y:S01]  /*61650*/  LOP3.LUT R52, R54, R55, R35, 0x6c, !PT ;  /* 0x0000003736347212 */ /* 0x000fe200078e6c23 */
[----:B------:R-:W-:Y:S01]  /*61660*/  IMAD.SHL.U32 R55, R43, 0x8, RZ ;  /* 0x000000082b377824 */ /* 0x000fe200078e00ff */
[----:B------:R-:W-:Y:S02]  /*61670*/  SHF.L.W.U32.HI R35, R45, 0x3, R45 ;  /* 0x000000032d237819 */ /* 0x000fe40000010e2d */
[----:B------:R-:W-:-:S02]  /*61680*/  LOP3.LUT R31, R51, R42, R31, 0x96, !PT ;  /* 0x0000002a331f7212 */ /* 0x000fc400078e961f */
[----:B------:R-:W-:Y:S02]  /*61690*/  SHF.L.W.U32.HI R45, R48, 0xd, R48 ;  /* 0x0000000d302d7819 */ /* 0x000fe40000010e30 */
[----:B------:R-:W-:Y:S02]  /*616a0*/  SHF.L.W.U32.HI R53, R53, 0x3, R53 ;  /* 0x0000000335357819 */ /* 0x000fe40000010e35 */
[----:B------:R-:W-:Y:S01]  /*616b0*/  LOP3.LUT R50, RZ, R50, RZ, 0x33, !PT ;  /* 0x00000032ff327212 */ /* 0x000fe200078e33ff */
[----:B------:R-:W-:Y:S01]  /*616c0*/  IMAD.SHL.U32 R48, R45, 0x8, RZ ;  /* 0x000000082d307824 */ /* 0x000fe200078e00ff */
[----:B------:R-:W-:Y:S02]  /*616d0*/  SHF.L.W.U32.HI R31, R31, 0x1, R31 ;  /* 0x000000011f1f7819 */ /* 0x000fe40000010e1f */
[C---:B------:R-:W-:Y:S02]  /*616e0*/  LOP3.LUT R22, R53.reuse, R43, R22, 0x96, !PT ;  /* 0x0000002b35167212 */ /* 0x040fe400078e9616 */
[----:B------:R-:W-:-:S02]  /*616f0*/  LOP3.LUT R34, R53, R34, R55, 0x96, !PT ;  /* 0x0000002235227212 */ /* 0x000fc400078e9637 */
[----:B------:R-:W-:Y:S01]  /*61700*/  SHF.L.W.U32.HI R38, R50, 0x7, R50 ;  /* 0x0000000732267819 */ /* 0x000fe20000010e32 */
[----:B------:R-:W-:Y:S01]  /*61710*/  IMAD.SHL.U32 R50, R31, 0x80, RZ ;  /* 0x000000801f327824 */ /* 0x000fe200078e00ff */
[----:B------:R-:W-:Y:S02]  /*61720*/  LOP3.LUT R33, R33, R14, RZ, 0x3c, !PT ;  /* 0x0000000e21217212 */ /* 0x000fe400078e3cff */
[----:B------:R-:W-:Y:S02]  /*61730*/  SHF.L.W.U32.HI R22, R22, 0x1, R22 ;  /* 0x0000000116167819 */ /* 0x000fe40000010e16 */
[----:B------:R-:W-:Y:S02]  /*61740*/  LOP3.LUT R52, R35, R52, R48, 0x96, !PT ;  /* 0x0000003423347212 */ /* 0x000fe400078e9630 */
[----:B------:R-:W-:Y:S02]  /*61750*/  LOP3.LUT R34, RZ, R34, RZ, 0x33, !PT ;  /* 0x00000022ff227212 */ /* 0x000fe400078e33ff */
[----:B------:R-:W-:Y:S01]  /*61760*/  SHF.L.W.U32.HI R48, R32, 0xd, R32 ;  /* 0x0000000d20307819 */ /* 0x000fe20000010e20 */
[----:B------:R-:W-:Y:S01]  /*61770*/  IMAD.SHL.U32 R32, R22, 0x80, RZ ;  /* 0x0000008016207824 */ /* 0x000fe200078e00ff */
[----:B------:R-:W-:-:S02]  /*61780*/  SHF.L.W.U32.HI R46, R33, 0x3, R33 ;  /* 0x00000003212e7819 */ /* 0x000fc40000010e21 */
[----:B------:R-:W-:Y:S01]  /*61790*/  LOP3.LUT R33, R38, R50, R51, 0x96, !PT ;  /* 0x0000003226217212 */ /* 0x000fe200078e9633 */
[----:B------:R-:W-:Y:S01]  /*617a0*/  IMAD.SHL.U32 R50, R48, 0x8, RZ ;  /* 0x0000000830327824 */ /* 0x000fe200078e00ff */
[----:B------:R-:W-:Y:S02]  /*617b0*/  LOP3.LUT R47, R47, R44, RZ, 0x3c, !PT ;  /* 0x0000002c2f2f7212 */ /* 0x000fe400078e3cff */
[----:B------:R-:W-:Y:S02]  /*617c0*/  SHF.L.W.U32.HI R34, R34, 0x7, R34 ;  /* 0x0000000722227819 */ /* 0x000fe40000010e22 */
[----:B------:R-:W-:Y:S02]  /*617d0*/  LOP3.LUT R51, R35, R45, R44, 0x96, !PT ;  /* 0x0000002d23337212 */ /* 0x000fe400078e962c */
[----:B------:R-:W-:Y:S02]  /*617e0*/  SHF.L.W.U32.HI R49, R49, 0xd, R49 ;  /* 0x0000000d31317819 */ /* 0x000fe40000010e31 */
[----:B------:R-:W-:-:S02]  /*617f0*/  SHF.L.W.U32.HI R15, R15, 0xd, R15 ;  /* 0x0000000d0f0f7819 */ /* 0x000fc40000010e0f */
[----:B------:R-:W-:Y:S02]  /*61800*/  SHF.L.W.U32.HI R47, R47, 0x3, R47 ;  /* 0x000000032f2f7819 */ /* 0x000fe40000010e2f */
[----:B------:R-:W-:Y:S01]  /*61810*/  LOP3.LUT R32, R34, R32, R53, 0x96, !PT ;  /* 0x0000002022207212 */ /* 0x000fe200078e9635 */
[----:B------:R-:W-:Y:S01]  /*61820*/  IMAD.SHL.U32 R53, R49, 0x8, RZ ;  /* 0x0000000831357824 */ /* 0x000fe200078e00ff */
[----:B------:R-:W-:Y:S01]  /*61830*/  SHF.L.W.U32.HI R51, R51, 0x1, R51 ;  /* 0x0000000133337819 */ /* 0x000fe20000010e33 */
[----:B------:R-:W-:Y:S01]  /*61840*/  IMAD.SHL.U32 R54, R15, 0x8, RZ ;  /* 0x000000080f367824 */ /* 0x000fe200078e00ff */
[----:B------:R-:W-:Y:S02]  /*61850*/  LOP3.LUT R52, RZ, R52, RZ, 0x33, !PT ;  /* 0x00000034ff347212 */ /* 0x000fe400078e33ff */
[----:B------:R-:W-:Y:S02]  /*61860*/  SHF.L.W.U32.HI R40, R40, 0x3, R40 ;  /* 0x0000000328287819 */ /* 0x000fe40000010e28 */
[----:B------:R-:W-:Y:S01]  /*61870*/  LOP3.LUT R44, R47, R12, R50, 0x96, !PT ;  /* 0x0000000c2f2c7212 */ /* 0x000fe200078e9632 */
[----:B------:R-:W-:Y:S01]  /*61880*/  IMAD.SHL.U32 R50, R51, 0x80, RZ ;  /* 0x0000008033327824 */ /* 0x000fe200078e00ff */
[----:B------:R-:W-:-:S02]  /*61890*/  SHF.L.W.U32.HI R12, R52, 0x7, R52 ;  /* 0x00000007340c7819 */ /* 0x000fc40000010e34 */
[----:B------:R-:W-:Y:S02]  /*618a0*/  LOP3.LUT R52, R47, R48, R13, 0x96, !PT ;  /* 0x000000302f347212 */ /* 0x000fe400078e960d */
[----:B------:R-:W-:Y:S02]  /*618b0*/  LOP3.LUT R13, R40, R26, R53, 0x96, !PT ;  /* 0x0000001a280d7212 */ /* 0x000fe400078e9635 */
[C---:B------:R-:W-:Y:S02]  /*618c0*/  LOP3.LUT R37, R46.reuse, R37, R54, 0x96, !PT ;  /* 0x000000252e257212 */ /* 0x040fe400078e9636 */
[----:B------:R-:W-:Y:S02]  /*618d0*/  LOP3.LUT R26, R46, R15, R18, 0x96, !PT ;  /* 0x0000000f2e1a7212 */ /* 0x000fe400078e9612 */
[----:B------:R-:W-:Y:S02]  /*618e0*/  LOP3.LUT R18, R12, R50, R35, 0x96, !PT ;  /* 0x000000320c127212 */ /* 0x000fe400078e9623 */
[----:B------:R-:W-:-:S02]  /*618f0*/  LOP3.LUT R37, RZ, R37, RZ, 0x33, !PT ;  /* 0x00000025ff257212 */ /* 0x000fc400078e33ff */
[----:B------:R-:W-:Y:S02]  /*61900*/  SHF.L.W.U32.HI R50, R26, 0x1, R26 ;  /* 0x000000011a327819 */ /* 0x000fe40000010e1a */
[----:B------:R-:W-:Y:S02]  /*61910*/  SHF.L.W.U32.HI R26, R37, 0x7, R37 ;  /* 0x00000007251a7819 */ /* 0x000fe40000010e25 */
[----:B------:R-:W-:Y:S01]  /*61920*/  SHF.L.W.U32.HI R35, R52, 0x1, R52 ;  /* 0x0000000134237819 */ /* 0x000fe20000010e34 */
[----:B------:R-:W-:Y:S01]  /*61930*/  IMAD.SHL.U32 R37, R50, 0x80, RZ ;  /* 0x0000008032257824 */ /* 0x000fe200078e00ff */
[----:B------:R-:W-:Y:S02]  /*61940*/  LOP3.LUT R44, RZ, R44, RZ, 0x33, !PT ;  /* 0x0000002cff2c7212 */ /* 0x000fe400078e33ff */
[----:B------:R-:W-:Y:S01]  /*61950*/  LOP3.LUT R41, R8, R5, R41, 0x96, !PT ;  /* 0x0000000508297212 */ /* 0x000fe200078e9629 */
[----:B------:R-:W-:Y:S01]  /*61960*/  IMAD.SHL.U32 R53, R35, 0x80, RZ ;  /* 0x0000008023357824 */ /* 0x000fe200078e00ff */
[----:B------:R-:W-:-:S02]  /*61970*/  LOP3.LUT R37, R26, R37, R46, 0x96, !PT ;  /* 0x000000251a257212 */ /* 0x000fc400078e962e */
[----:B------:R-:W-:Y:S02]  /*61980*/  LOP3.LUT R46, R40, R49, R14, 0x96, !PT ;  /* 0x00000031282e7212 */ /* 0x000fe400078e960e */
[----:B------:R-:W-:Y:S02]  /*61990*/  SHF.L.W.U32.HI R44, R44, 0x7, R44 ;  /* 0x000000072c2c7819 */ /* 0x000fe40000010e2c */
[----:B------:R-:W-:Y:S02]  /*619a0*/  SHF.L.W.U32.HI R54, R46, 0x1, R46 ;  /* 0x000000012e367819 */ /* 0x000fe40000010e2e */
[----:B------:R-:W-:Y:S02]  /*619b0*/  LOP3.LUT R52, R12, R51, R45, 0x96, !PT ;  /* 0x000000330c347212 */ /* 0x000fe400078e962d */
[----:B------:R-:W-:Y:S02]  /*619c0*/  LOP3.LUT R13, RZ, R13, RZ, 0x33, !PT ;  /* 0x0000000dff0d7212 */ /* 0x000fe400078e33ff */
[----:B------:R-:W-:Y:S01]  /*619d0*/  SHF.L.W.U32.HI R45, R51, 0xd, R51 ;  /* 0x0000000d332d7819 */ /* 0x000fe20000010e33 */
[----:B------:R-:W-:Y:S01]  /*619e0*/  IMAD.SHL.U32 R51, R54, 0x80, RZ ;  /* 0x0000008036337824 */ /* 0x000fe200078e00ff */
[----:B------:R-:W-:-:S02]  /*619f0*/  LOP3.LUT R14, R44, R53, R47, 0x96, !PT ;  /* 0x000000352c0e7212 */ /* 0x000fc400078e962f */
[----:B------:R-:W-:Y:S01]  /*61a00*/  SHF.L.W.U32.HI R53, R41, 0x5, R41 ;  /* 0x0000000529357819 */ /* 0x000fe20000010e29 */
[----:B------:R-:W-:Y:S01]  /*61a10*/  IMAD.SHL.U32 R47, R45, 0x8, RZ ;  /* 0x000000082d2f7824 */ /* 0x000fe200078e00ff */
[----:B------:R-:W-:Y:S02]  /*61a20*/  SHF.L.W.U32.HI R46, R52, 0x5, R52 ;  /* 0x00000005342e7819 */ /* 0x000fe40000010e34 */
[----:B------:R-:W-:Y:S02]  /*61a30*/  SHF.L.W.U32.HI R41, R13, 0x7, R13 ;  /* 0x000000070d297819 */ /* 0x000fe40000010e0d */
[----:B------:R-:W-:Y:S02]  /*61a40*/  SHF.L.W.U32.HI R52, R54, 0x3, R54 ;  /* 0x0000000336347819 */ /* 0x000fe40000010e36 */
[----:B------:R-:W-:Y:S02]  /*61a50*/  SHF.L.W.U32.HI R46, R46, 0xd, R46 ;  /* 0x0000000d2e2e7819 */ /* 0x000fe40000010e2e */
[----:B------:R-:W-:-:S02]  /*61a60*/  LOP3.LUT R51, R41, R51, R40, 0x96, !PT ;  /* 0x0000003329337212 */ /* 0x000fc400078e9628 */
[----:B------:R-:W-:Y:S02]  /*61a70*/  LOP3.LUT R40, R34, R22, R43, 0x96, !PT ;  /* 0x0000001622287212 */ /* 0x000fe400078e962b */
        /* <DEDUP_REMOVED lines=16> */
[----:B------:R-:W-:Y:S02]  /*61b80*/  SHF.L.W.U32.HI R49, R49, 0x7, R49 ;  /* 0x0000000731317819 */ /* 0x000fe40000010e31 */
[----:B------:R-:W-:Y:S02]  /*61b90*/  LOP3.LUT R15, R53, R46, R15, 0x96, !PT ;  /* 0x0000002e350f7212 */ /* 0x000fe400078e960f */
[----:B------:R-:W-:Y:S02]  /*61ba0*/  SHF.L.W.U32.HI R34, R48, 0x7, R48 ;  /* 0x0000000730227819 */ /* 0x000fe40000010e30 */
[----:B------:R-:W-:Y:S02]  /*61bb0*/  LOP3.LUT R48, R36, R17, R16, 0x96, !PT ;  /* 0x0000001124307212 */ /* 0x000fe400078e9610 */
[----:B------:R-:W-:Y:S02]  /*61bc0*/  LOP3.LUT R50, R5, R50, R36, 0x96, !PT ;  /* 0x0000003205327212 */ /* 0x000fe400078e9624 */
[----:B------:R-:W-:-:S02]  /*61bd0*/  SHF.L.W.U32.HI R16, R33, 0x16, R33 ;  /* 0x0000001621107819 */ /* 0x000fc40000010e21 */
[----:B------:R-:W-:Y:S02]  /*61be0*/  LOP3.LUT R36, R49, R54, R52, 0x96, !PT ;  /* 0x0000003631247212 */ /* 0x000fe400078e9634 */
[----:B------:R-:W-:Y:S02]  /*61bf0*/  SHF.L.W.U32.HI R15, R15, 0x1, R15 ;  /* 0x000000010f0f7819 */ /* 0x000fe40000010e0f */
[----:B------:R-:W-:Y:S02]  /*61c00*/  LOP3.LUT R52, R5, R47, R44, 0x96, !PT ;  /* 0x0000002f05347212 */ /* 0x000fe400078e962c */
[----:B------:R-:W-:Y:S01]  /*61c10*/  SHF.L.W.U32.HI R33, R32, 0x16, R32 ;  /* 0x0000001620217819 */ /* 0x000fe20000010e20 */
[----:B------:R-:W-:Y:S01]  /*61c20*/  IMAD.SHL.U32 R38, R15, 0x80, RZ ;  /* 0x000000800f267824 */ /* 0x000fe200078e00ff */
[----:B------:R-:W-:Y:S02]  /*61c30*/  SHF.L.W.U32.HI R44, R51, 0x16, R51 ;  /* 0x00000016332c7819 */ /* 0x000fe40000010e33 */
[----:B------:R-:W-:-:S02]  /*61c40*/  SHF.L.W.U32.HI R32, R16, 0xd, R16 ;  /* 0x0000000d10207819 */ /* 0x000fc40000010e10 */
[----:B------:R-:W-:Y:S02]  /*61c50*/  SHF.L.W.U32.HI R44, R44, 0x3, R44 ;  /* 0x000000032c2c7819 */ /* 0x000fe40000010e2c */
[----:B------:R-:W-:Y:S01]  /*61c60*/  SHF.L.W.U32.HI R16, R52, 0x1, R52 ;  /* 0x0000000134107819 */ /* 0x000fe20000010e34 */
[----:B------:R-:W-:Y:S01]  /*61c70*/  IMAD.SHL.U32 R51, R32, 0x8, RZ ;  /* 0x0000000820337824 */ /* 0x000fe200078e00ff */
[----:B------:R-:W-:Y:S02]  /*61c80*/  SHF.L.W.U32.HI R39, R39, 0x16, R39 ;  /* 0x0000001627277819 */ /* 0x000fe40000010e27 */
[----:B------:R-:W-:Y:S02]  /*61c90*/  LOP3.LUT R33, R44, R32, R33, 0x96, !PT ;  /* 0x000000202c217212 */ /* 0x000fe400078e9621 */
[----:B------:R-:W-:Y:S01]  /*61ca0*/  LOP3.LUT R38, R34, R38, R53, 0x96, !PT ;  /* 0x0000002622267212 */ /* 0x000fe200078e9635 */
[----:B------:R-:W-:Y:S01]  /*61cb0*/  IMAD.SHL.U32 R53, R16, 0x80, RZ ;  /* 0x0000008010357824 */ /* 0x000fe200078e00ff */
[----:B------:R-:W-:-:S02]  /*61cc0*/  SHF.L.W.U32.HI R52, R50, 0x7, R50 ;  /* 0x0000000732347819 */ /* 0x000fc40000010e32 */
[----:B------:R-:W-:Y:S02]  /*61cd0*/  LOP3.LUT R50, R44, R51, R39, 0x96, !PT ;  /* 0x000000332c327212 */ /* 0x000fe400078e9627 */
[----:B------:R-:W-:Y:S02]  /*61ce0*/  SHF.L.W.U32.HI R39, R33, 0x1, R33 ;  /* 0x0000000121277819 */ /* 0x000fe40000010e21 */
[----:B------:R-:W-:Y:S02]  /*61cf0*/  LOP3.LUT R51, R52, R53, R5, 0x96, !PT ;  /* 0x0000003534337212 */ /* 0x000fe400078e9605 */
[----:B--2---:R-:W-:Y:S01]  /*61d00*/  LOP3.LUT R5, R17, UR9, RZ, 0x3c, !PT ;  /* 0x0000000911057c12 */ /* 0x004fe2000f8e3cff */
[----:B------:R-:W-:Y:S01]  /*61d10*/  IMAD.SHL.U32 R17, R39, 0x80, RZ ;  /* 0x0000008027117824 */ /* 0x000fe200078e00ff */
[----:B------:R-:W-:Y:S02]  /*61d20*/  SHF.L.W.U32.HI R53, R36, 0x16, R36 ;  /* 0x0000001624357819 */ /* 0x000fe40000010e24 */
[----:B------:R-:W-:-:S02]  /*61d30*/  SHF.L.W.U32.HI R33, R50, 0x7, R50 ;  /* 0x0000000732217819 */ /* 0x000fc40000010e32 */
[----:B------:R-:W-:Y:S02]  /*61d40*/  SHF.L.W.U32.HI R4, R4, 0x16, R4 ;  /* 0x0000001604047819 */ /* 0x000fe40000010e04 */
[----:B------:R-:W-:Y:S02]  /*61d50*/  SHF.L.W.U32.HI R54, R48, 0x5, R48 ;  /* 0x0000000530367819 */ /* 0x000fe40000010e30 */
[----:B------:R-:W-:Y:S02]  /*61d60*/  SHF.L.W.U32.HI R51, R51, 0x16, R51 ;  /* 0x0000001633337819 */ /* 0x000fe40000010e33 */
[----:B------:R-:W-:Y:S02]  /*61d70*/  SHF.L.W.U32.HI R37, R37, 0x16, R37 ;  /* 0x0000001625257819 */ /* 0x000fe40000010e25 */
[----:B------:R-:W-:Y:S02]  /*61d80*/  LOP3.LUT R36, R49, R42, R45, 0x96, !PT ;  /* 0x0000002a31247212 */ /* 0x000fe400078e962d */
[----:B------:R-:W-:-:S02]  /*61d90*/  LOP3.LUT R45, R53, UR8, RZ, 0x3c, !PT ;  /* 0x00000008352d7c12 */ /* 0x000fc4000f8e3cff */
[----:B------:R-:W-:Y:S02]  /*61da0*/  LOP3.LUT R17, R33, R17, R44, 0x96, !PT ;  /* 0x0000001121117212 */ /* 0x000fe400078e962c */
[----:B------:R-:W-:Y:S02]  /*61db0*/  LOP3.LUT R46, R34, R15, R46, 0x96, !PT ;  /* 0x0000000f222e7212 */ /* 0x000fe400078e962e */
[C---:B------:R-:W-:Y:S02]  /*61dc0*/  LOP3.LUT R44, R52.reuse, R16, R47, 0x96, !PT ;  /* 0x00000010342c7212 */ /* 0x040fe400078e962f */
[----:B-1----:R-:W-:Y:S02]  /*61dd0*/  LOP3.LUT R48, R52, UR23, RZ, 0x3c, !PT ;  /* 0x0000001734307c12 */ /* 0x002fe4000f8e3cff */
[----:B---3--:R-:W-:Y:S02]  /*61de0*/  LOP3.LUT R53, R4, UR15, RZ, 0x3c, !PT ;  /* 0x0000000f04357c12 */ /* 0x008fe4000f8e3cff */
[----:B0-----:R-:W-:-:S02]  /*61df0*/  LOP3.LUT R34, R34, UR7, RZ, 0x3c, !PT ;  /* 0x0000000722227c12 */ /* 0x001fc4000f8e3cff */
[----:B------:R-:W-:Y:S02]  /*61e00*/  LOP3.LUT R47, R51, UR20, RZ, 0x3c, !PT ;  /* 0x00000014332f7c12 */ /* 0x000fe4000f8e3cff */
[----:B------:R-:W-:Y:S02]  /*61e10*/  LOP3.LUT R54, R54, UR4, RZ, 0x3c, !PT ;  /* 0x0000000436367c12 */ /* 0x000fe4000f8e3cff */
[----:B------:R-:W-:Y:S02]  /*61e20*/  LOP3.LUT R37, R37, UR12, RZ, 0x3c, !PT ;  /* 0x0000000c25257c12 */ /* 0x000fe4000f8e3cff */
[----:B------:R-:W-:Y:S02]  /*61e30*/  SHF.L.W.U32.HI R4, R43, 0x5, R43 ;  /* 0x000000052b047819 */ /* 0x000fe40000010e2b */
[----:B------:R-:W-:Y:S02]  /*61e40*/  LOP3.LUT R31, R31, UR11, RZ, 0x3c, !PT ;  /* 0x0000000b1f1f7c12 */ /* 0x000fe4000f8e3cff */
[----:B------:R-:W-:Y:S01]  /*61e50*/  LOP3.LUT R50, R49, UR10, RZ, 0x3c, !PT ;  /* 0x0000000a31327c12 */ /* 0x000fe2000f8e3cff */
[----:B------:R-:W0:Y:S01]  /*61e60*/  LDCU.128 UR8, c[0x3][0x40] ;  /* 0x00c00800ff0877ac */ /* 0x000e220008000c00 */
[----:B------:R-:W-:-:S02]  /*61e70*/  SHF.L.W.U32.HI R52, R38, 0x16, R38 ;  /* 0x0000001626347819 */ /* 0x000fc40000010e26 */
[----:B------:R-:W-:Y:S02]  /*61e80*/  LOP3.LUT R60, R48, R53, R34, 0x78, !PT ;  /* 0x00000035303c7212 */ /* 0x000fe400078e7822 */
[----:B------:R-:W-:Y:S02]  /*61e90*/  LOP3.LUT R49, R33, R39, R32, 0x96, !PT ;  /* 0x0000002721317212 */ /* 0x000fe400078e9620 */
[----:B------:R-:W-:Y:S02]  /*61ea0*/  LOP3.LUT R58, R47, R37, R54, 0x78, !PT ;  /* 0x000000252f3a7212 */ /* 0x000fe400078e7836 */
[----:B------:R-:W-:Y:S02]  /*61eb0*/  LOP3.LUT R41, R41, UR22, RZ, 0x3c, !PT ;  /* 0x0000001629297c12 */ /* 0x000fe4000f8e3cff */
[----:B------:R-:W-:Y:S02]  /*61ec0*/  LOP3.LUT R4, R4, UR6, RZ, 0x3c, !PT ;  /* 0x0000000604047c12 */ /* 0x000fe4000f8e3cff */
[----:B------:R-:W-:-:S02]  /*61ed0*/  LOP3.LUT R32, R33, UR14, RZ, 0x3c, !PT ;  /* 0x0000000e21207c12 */ /* 0x000fc4000f8e3cff */
[----:B------:R-:W-:Y:S02]  /*61ee0*/  SHF.L.W.U32.HI R17, R17, 0x16, R17 ;  /* 0x0000001611117819 */ /* 0x000fe40000010e11 */
[----:B------:R-:W-:Y:S02]  /*61ef0*/  LOP3.LUT R51, R31, R48, R34, 0x1e, !PT ;  /* 0x000000301f337212 */ /* 0x000fe400078e1e22 */
[----:B------:R-:W-:Y:S02]  /*61f00*/  LOP3.LUT R33, R60, R53, R31, 0x96, !PT ;  /* 0x000000353c217212 */ /* 0x000fe400078e961f */
[----:B------:R-:W-:Y:S01]  /*61f10*/  LOP3.LUT R52, R52, UR5, RZ, 0x3c, !PT ;  /* 0x0000000534347c12 */ /* 0x000fe2000f8e3cff */
[----:B------:R-:W1:Y:S01]  /*61f20*/  LDCU.128 UR4, c[0x3][0x20] ;  /* 0x00c00400ff0477ac */ /* 0x000e620008000c00 */
[----:B------:R-:W-:Y:S02]  /*61f30*/  LOP3.LUT R47, R45, R47, R54, 0x1e, !PT ;  /* 0x0000002f2d2f7212 */ /* 0x000fe400078e1e36 */
[----:B------:R-:W-:-:S02]  /*61f40*/  LOP3.LUT R45, R58, R37, R45, 0x96, !PT ;  /* 0x000000253a2d7212 */ /* 0x000fc400078e962d */
[--C-:B------:R-:W-:Y:S02]  /*61f50*/  LOP3.LUT R43, R41, R32, R4.reuse, 0x78, !PT ;  /* 0x00000020292b7212 */ /* 0x100fe400078e7804 */
[----:B------:R-:W-:Y:S02]  /*61f60*/  LOP3.LUT R56, R50, R41, R4, 0x1e, !PT ;  /* 0x0000002932387212 */ /* 0x000fe400078e1e04 */
[----:B------:R-:W-:Y:S01]  /*61f70*/  LOP3.LUT R26, R26, UR21, RZ, 0x3c, !PT ;  /* 0x000000151a1a7c12 */ /* 0x000fe2000f8e3cff */
[----:B------:R-:W2:Y:S01]  /*61f80*/  LDCU.128 UR20, c[0x3][0x50] ;  /* 0x00c00a00ff1477ac */ /* 0x000ea20008000c00 */
[----:B------:R-:W-:Y:S02]  /*61f90*/  LOP3.LUT R41, R17, UR13, RZ, 0x3c, !PT ;  /* 0x0000000d11297c12 */ /* 0x000fe4000f8e3cff */
[----:B------:R-:W-:Y:S01]  /*61fa0*/  LOP3.LUT R38, R33, R34, RZ, 0x3c, !PT ;  /* 0x0000002221267212 */ /* 0x000fe200078e3cff */
[----:B------:R-:W3:Y:S01]  /*61fb0*/  LDCU.128 UR12, c[0x3][0x30] ;  /* 0x00c00600ff0c77ac */ /* 0x000ee20008000c00 */
[----:B------:R-:W-:-:S02]  /*61fc0*/  LOP3.LUT R31, R51, R33, R34, 0xf6, !PT ;  /* 0x00000021331f7212 */ /* 0x000fc400078ef622 */
[----:B------:R-:W-:Y:S02]  /*61fd0*/  LOP3.LUT R34, R45, R54, RZ, 0x3c, !PT ;  /* 0x000000362d227212 */ /* 0x000fe400078e3cff */
[----:B------:R-:W-:Y:S02]  /*61fe0*/  LOP3.LUT R37, R43, R32, R50, 0x96, !PT ;  /* 0x000000202b257212 */ /* 0x000fe400078e9632 */
        /* <DEDUP_REMOVED lines=9> */
[----:B------:R-:W-:-:S02]  /*62080*/  LOP3.LUT R41, R50, R41, R5, 0x96, !PT ;  /* 0x0000002932297212 */ /* 0x000fc400078e9605 */
[----:B------:R-:W-:Y:S02]  /*62090*/  LOP3.LUT R58, R56, R37, R4, 0xf6, !PT ;  /* 0x00000025383a7212 */ /* 0x000fe400078ef604 */
[----:B------:R-:W4:Y:S01]  /*620a0*/  LDC.64 R4, c[0x3][RZ] ;  /* 0x00c00000ff047b82 */ /* 0x000f220000000a00 */
[----:B------:R-:W-:Y:S02]  /*620b0*/  SHF.L.W.U32.HI R53, R36, 0x5, R36 ;  /* 0x0000000524357819 */ /* 0x000fe40000010e24 */
[CCC-:B------:R-:W-:Y:S02]  /*620c0*/  LOP3.LUT R26, R56.reuse, R54.reuse, R43.reuse, 0x6c, !PT ;  /* 0x00000036381a7212 */ /* 0x1c0fe400078e6c2b */
[----:B------:R-:W-:Y:S02]  /*620d0*/  LOP3.LUT R54, R56, R54, R43, 0x9c, !PT ;  /* 0x0000003638367212 */ /* 0x000fe400078e9c2b */
[----:B-1----:R-:W-:Y:S02]  /*620e0*/  LOP3.LUT R36, R42, UR7, RZ, 0x3c, !PT ;  /* 0x000000072a247c12 */ /* 0x002fe4000f8e3cff */
[----:B------:R-:W-:-:S02]  /*620f0*/  LOP3.LUT R56, R41, R52, RZ, 0x3c, !PT ;  /* 0x0000003429387212 */ /* 0x000fc400078e3cff */
[----:B------:R-:W-:Y:S02]  /*62100*/  LOP3.LUT R22, R22, UR6, RZ, 0x3c, !PT ;  /* 0x0000000616167c12 */ /* 0x000fe4000f8e3cff */
[----:B------:R-:W-:Y:S02]  /*62110*/  LOP3.LUT R47, R35, UR4, RZ, 0x3c, !PT ;  /* 0x00000004232f7c12 */ /* 0x000fe4000f8e3cff */
[----:B------:R-:W-:Y:S01]  /*62120*/  LOP3.LUT R42, R53, UR5, RZ, 0x3c, !PT ;  /* 0x00000005352a7c12 */ /* 0x000fe2000f8e3cff */
[----:B------:R-:W1:Y:S01]  /*62130*/  LDCU.128 UR4, c[0x3][0x60] ;  /* 0x00c00c00ff0477ac */ /* 0x000e620008000c00 */
        /* <DEDUP_REMOVED lines=11> */
[----:B------:R-:W-:Y:S02]  /*621f0*/  LOP3.LUT R55, R55, R50, RZ, 0x3c, !PT ;  /* 0x0000003237377212 */ /* 0x000fe400078e3cff */
[----:B------:R-:W-:Y:S02]  /*62200*/  SHF.L.W.U32.HI R40, R40, 0x5, R40 ;  /* 0x0000000528287819 */ /* 0x000fe40000010e28 */
[----:B------:R-:W-:Y:S02]  /*62210*/  SHF.L.W.U32.HI R52, R49, 0x5, R49 ;  /* 0x0000000531347819 */ /* 0x000fe40000010e31 */
[----:B------:R-:W-:Y:S02]  /*62220*/  LOP3.LUT R49, R39, UR11, RZ, 0x3c, !PT ;  /* 0x0000000b27317c12 */ /* 0x000fe4000f8e3cff */
[----:B------:R-:W-:Y:S02]  /*62230*/  LOP3.LUT R39, R53, R14, R55, 0x96, !PT ;  /* 0x0000000e35277212 */ /* 0x000fe400078e9637 */
[----:B------:R-:W-:-:S02]  /*62240*/  SHF.L.W.U32.HI R44, R44, 0x5, R44 ;  /* 0x000000052c2c7819 */ /* 0x000fc40000010e2c */
[----:B------:R-:W-:Y:S02]  /*62250*/  LOP3.LUT R18, R53, R48, R18, 0x96, !PT ;  /* 0x0000003035127212 */ /* 0x000fe400078e9612 */
[----:B----4-:R-:W-:Y:S02]  /*62260*/  LOP3.LUT R57, R40, 0x4, R5, 0x96, !PT ;  /* 0x0000000428397812 */ /* 0x010fe400078e9605 */
[----:B------:R-:W-:Y:S02]  /*62270*/  LOP3.LUT R40, R56, R55, RZ, 0x3c, !PT ;  /* 0x0000003738287212 */ /* 0x000fe400078e3cff */
[----:B------:R-:W-:Y:S02]  /*62280*/  SHF.L.W.U32.HI R55, R46, 0x5, R46 ;  /* 0x000000052e377819 */ /* 0x000fe40000010e2e */
[----:B------:R-:W-:Y:S02]  /*62290*/  SHF.L.W.U32.HI R39, R39, 0x1, R39 ;  /* 0x0000000127277819 */ /* 0x000fe40000010e27 */
[----:B------:R-:W-:-:S02]  /*622a0*/  LOP3.LUT R51, R51, UR9, RZ, 0x3c, !PT ;  /* 0x0000000933337c12 */ /* 0x000fc4000f8e3cff */
[----:B-1----:R-:W-:Y:S01]  /*622b0*/  LOP3.LUT R46, R44, UR5, RZ, 0x3c, !PT ;  /* 0x000000052c2e7c12 */ /* 0x002fe2000f8e3cff */
[----:B------:R-:W-:Y:S01]  /*622c0*/  IMAD.SHL.U32 R50, R39, 0x80, RZ ;  /* 0x0000008027327824 */ /* 0x000fe200078e00ff */
[----:B------:R-:W-:Y:S02]  /*622d0*/  LOP3.LUT R18, RZ, R18, RZ, 0x33, !PT ;  /* 0x00000012ff127212 */ /* 0x000fe400078e33ff */
[----:B------:R-:W-:Y:S02]  /*622e0*/  LOP3.LUT R48, R46, R51, R57, 0x78, !PT ;  /* 0x000000332e307212 */ /* 0x000fe400078e7839 */
[----:B------:R-:W-:Y:S02]  /*622f0*/  LOP3.LUT R55, R55, R4, RZ, 0x3c, !PT ;  /* 0x0000000437377212 */ /* 0x000fe400078e3cff */
[----:B------:R-:W-:Y:S01]  /*62300*/  SHF.L.W.U32.HI R18, R18, 0x7, R18 ;  /* 0x0000000712127819 */ /* 0x000fe20000010e12 */
[----:B------:R-:W0:Y:S01]  /*62310*/  LDC.64 R4, c[0x3][0x8] ;  /* 0x00c00200ff047b82 */ /* 0x000e220000000a00 */
[----:B------:R-:W-:Y:S01]  /*62320*/  LOP3.LUT R52, R52, UR8, RZ, 0x3c, !PT ;  /* 0x0000000834347c12 */ /* 0x000fe2000f8e3cff */
[----:B------:R-:W1:Y:S01]  /*62330*/  LDCU.128 UR8, c[0x3][0x20] ;  /* 0x00c00400ff0877ac */ /* 0x000e620008000c00 */
        /* <DEDUP_REMOVED lines=8> */
[----:B------:R-:W-:Y:S02]  /*623c0*/  LOP3.LUT R46, R50, R52, R47, 0x96, !PT ;  /* 0x00000034322e7212 */ /* 0x000fe400078e962f */
[----:B------:R-:W-:Y:S02]  /*623d0*/  LOP3.LUT R53, R47, R54, R55, 0x1e, !PT ;  /* 0x000000362f357212 */ /* 0x000fe400078e1e37 */
[CCC-:B------:R-:W-:Y:S02]  /*623e0*/  LOP3.LUT R51, R59.reuse, R42.reuse, R48.reuse, 0x6c, !PT ;  /* 0x0000002a3b337212 */ /* 0x1c0fe400078e6c30 */
[----:B------:R-:W-:Y:S02]  /*623f0*/  LOP3.LUT R47, R59, R42, R48, 0x9c, !PT ;  /* 0x0000002a3b2f7212 */ /* 0x000fe400078e9c30 */
[----:B------:R-:W-:-:S02]  /*62400*/  LOP3.LUT R42, R57, R48, RZ, 0x3c, !PT ;  /* 0x00000030392a7212 */ /* 0x000fc400078e3cff */
[----:B------:R-:W-:Y:S02]  /*62410*/  LOP3.LUT R48, R46, R55, RZ, 0x3c, !PT ;  /* 0x000000372e307212 */ /* 0x000fe400078e3cff */
[----:B------:R-:W-:Y:S02]  /*62420*/  LOP3.LUT R52, R38, R31, RZ, 0x3c, !PT ;  /* 0x0000001f26347212 */ /* 0x000fe400078e3cff */
[----:B------:R-:W-:Y:S02]  /*62430*/  SHF.L.W.U32.HI R38, R41, 0xd, R41 ;  /* 0x0000000d29267819 */ /* 0x000fe40000010e29 */
[C---:B------:R-:W-:Y:S02]  /*62440*/  LOP3.LUT R55, R53.reuse, R46, R55, 0xf6, !PT ;  /* 0x0000002e35377212 */ /* 0x040fe400078ef637 */
[CCC-:B------:R-:W-:Y:S02]  /*62450*/  LOP3.LUT R57, R53.reuse, R48.reuse, R50.reuse, 0x6c, !PT ;  /* 0x0000003035397212 */ /* 0x1c0fe400078e6c32 */
[----:B------:R-:W-:Y:S01]  /*62460*/  LOP3.LUT R41, R53, R48, R50, 0x9c, !PT ;  /* 0x0000003035297212 */ /* 0x000fe200078e9c32 */
[----:B------:R-:W-:Y:S01]  /*62470*/  IMAD.SHL.U32 R53, R38, 0x8, RZ ;  /* 0x0000000826357824 */ /* 0x000fe200078e00ff */
[----:B------:R-:W-:-:S02]  /*62480*/  SHF.L.W.U32.HI R48, R52, 0x3, R52 ;  /* 0x0000000334307819 */ /* 0x000fc40000010e34 */
[----:B------:R-:W-:Y:S02]  /*62490*/  LOP3.LUT R52, R16, UR6, RZ, 0x3c, !PT ;  /* 0x0000000610347c12 */ /* 0x000fe4000f8e3cff */
[----:B------:R-:W-:Y:S02]  /*624a0*/  LOP3.LUT R16, R55, R50, RZ, 0x3c, !PT ;  /* 0x0000003237107212 */ /* 0x000fe400078e3cff */
[----:B------:R-:W-:Y:S02]  /*624b0*/  SHF.L.W.U32.HI R54, R13, 0x5, R13 ;  /* 0x000000050d367819 */ /* 0x000fe40000010e0d */
[----:B------:R-:W-:Y:S02]  /*624c0*/  SHF.L.W.U32.HI R37, R37, 0xd, R37 ;  /* 0x0000000d25257819 */ /* 0x000fe40000010e25 */
[C---:B------:R-:W-:Y:S02]  /*624d0*/  LOP3.LUT R13, R48.reuse, R38, R43, 0x96, !PT ;  /* 0x00000026300d7212 */ /* 0x040fe400078e962b */
[----:B------:R-:W-:-:S02]  /*624e0*/  LOP3.LUT R57, R48, R57, R53, 0x96, !PT ;  /* 0x0000003930397212 */ /* 0x000fc400078e9635 */
[----:B------:R-:W-:Y:S02]  /*624f0*/  LOP3.LUT R41, R41, R16, RZ, 0x3c, !PT ;  /* 0x0000001029297212 */ /* 0x000fe400078e3cff */
[----:B0-----:R-:W-:Y:S02]  /*62500*/  LOP3.LUT R53, R54, R5, RZ, 0x3c, !PT ;  /* 0x0000000536357212 */ /* 0x001fe400078e3cff */
[----:B------:R-:W-:Y:S01]  /*62510*/  LOP3.LUT R54, R15, R4, RZ, 0x3c, !PT ;  /* 0x000000040f367212 */ /* 0x000fe200078e3cff */
[----:B------:R-:W-:Y:S01]  /*62520*/  IMAD.SHL.U32 R15, R37, 0x8, RZ ;  /* 0x00000008250f7824 */ /* 0x000fe200078e00ff */
[----:B------:R-:W-:Y:S02]  /*62530*/  SHF.L.W.U32.HI R13, R13, 0x1, R13 ;  /* 0x000000010d0d7819 */ /* 0x000fe40000010e0d */
[----:B------:R-:W-:Y:S02]  /*62540*/  SHF.L.W.U32.HI R50, R41, 0x3, R41 ;  /* 0x0000000329327819 */ /* 0x000fe40000010e29 */
[----:B------:R-:W-:Y:S01]  /*62550*/  LOP3.LUT R12, R12, UR7, RZ, 0x3c, !PT ;  /* 0x000000070c0c7c12 */ /* 0x000fe2000f8e3cff */
[----:B------:R-:W-:Y:S01]  /*62560*/  IMAD.SHL.U32 R4, R13, 0x80, RZ ;  /* 0x000000800d047824 */ /* 0x000fe200078e00ff */
[----:B------:R-:W-:Y:S01]  /*62570*/  LOP3.LUT R57, RZ, R57, RZ, 0x33, !PT ;  /* 0x00000039ff397212 */ /* 0x000fe200078e33ff */
[----:B------:R-:W0:Y:S01]  /*62580*/  LDCU.128 UR4, c[0x3][0x10] ;  /* 0x00c00200ff0477ac */ /* 0x000e220008000c00 */
[----:B------:R-:W-:-:S02]  /*62590*/  LOP3.LUT R43, R52, R45, R54, 0x78, !PT ;  /* 0x0000002d342b7212 */ /* 0x000fc400078e7836 */
[----:B------:R-:W-:Y:S02]  /*625a0*/  LOP3.LUT R41, R50, R51, R15, 0x96, !PT ;  /* 0x0000003332297212 */ /* 0x000fe400078e960f */
[----:B------:R-:W-:Y:S02]  /*625b0*/  SHF.L.W.U32.HI R5, R57, 0x7, R57 ;  /* 0x0000000739057819 */ /* 0x000fe40000010e39 */
[----:B------:R-:W-:Y:S02]  /*625c0*/  LOP3.LUT R51, R12, R49, R53, 0x78, !PT ;  /* 0x000000310c337212 */ /* 0x000fe400078e7835 */
[----:B------:R-:W-:Y:S02]  /*625d0*/  LOP3.LUT R45, R43, R45, R22, 0x96, !PT ;  /* 0x0000002d2b2d7212 */ /* 0x000fe400078e9616 */
[----:B------:R-:W-:Y:S02]  /*625e0*/  LOP3.LUT R52, R22, R52, R54, 0x1e, !PT ;  /* 0x0000003416347212 */ /* 0x000fe400078e1e36 */
[----:B------:R-:W-:-:S02]  /*625f0*/  LOP3.LUT R4, R5, R4, R48, 0x96, !PT ;  /* 0x0000000405047212 */ /* 0x000fc400078e9630 */
[----:B------:R-:W-:Y:S02]  /*62600*/  LOP3.LUT R15, R51, R49, R36, 0x96, !PT ;  /* 0x00000031330f7212 */ /* 0x000fe400078e9624 */
[----:B------:R-:W-:Y:S02]  /*62610*/  LOP3.LUT R48, R45, R54, RZ, 0x3c, !PT ;  /* 0x000000362d307212 */ /* 0x000fe400078e3cff */
[----:B------:R-:W-:Y:S02]  /*62620*/  LOP3.LUT R12, R36, R12, R53, 0x1e, !PT ;  /* 0x0000000c240c7212 */ /* 0x000fe400078e1e35 */
[C---:B------:R-:W-:Y:S02]  /*62630*/  LOP3.LUT R54, R52.reuse, R45, R54, 0xf6, !PT ;  /* 0x0000002d34367212 */ /* 0x040fe400078ef636 */
        /* <DEDUP_REMOVED lines=9> */
[----:B------:R-:W-:Y:S02]  /*626d0*/  SHF.L.W.U32.HI R43, R44, 0xd, R44 ;  /* 0x0000000d2c2b7819 */ /* 0x000fe40000010e2c */
[----:B------:R-:W-:Y:S01]  /*626e0*/  LOP3.LUT R45, R50, R37, R31, 0x96, !PT ;  /* 0x00000025322d7212 */ /* 0x000fe200078e961f */
[----:B------:R-:W-:Y:S01]  /*626f0*/  IMAD.SHL.U32 R44, R36, 0x8, RZ ;  /* 0x00000008242c7824 */ /* 0x000fe200078e00ff */
[----:B------:R-:W-:Y:S01]  /*62700*/  LOP3.LUT R31, R12, R51, RZ, 0x3c, !PT ;  /* 0x000000330c1f7212 */ /* 0x000fe200078e3cff */
[----:B------:R-:W-:Y:S01]  /*62710*/  IMAD.SHL.U32 R53, R43, 0x8, RZ ;  /* 0x000000082b357824 */ /* 0x000fe200078e00ff */
[----:B------:R-:W-:Y:S02]  /*62720*/  LOP3.LUT R34, R34, R17, RZ, 0x3c, !PT ;  /* 0x0000001122227212 */ /* 0x000fe400078e3cff */
[----:B------:R-:W-:-:S02]  /*62730*/  SHF.L.W.U32.HI R48, R46, 0xd, R46 ;  /* 0x0000000d2e307819 */ /* 0x000fc40000010e2e */
[----:B------:R-:W-:Y:S02]  /*62740*/  LOP3.LUT R49, R49, R52, RZ, 0x3c, !PT ;  /* 0x0000003431317212 */ /* 0x000fe400078e3cff */
[----:B------:R-:W-:Y:S01]  /*62750*/  SHF.L.W.U32.HI R31, R31, 0x3, R31 ;  /* 0x000000031f1f7819 */ /* 0x000fe20000010e1f */
[----:B------:R-:W-:Y:S01]  /*62760*/  IMAD.SHL.U32 R46, R48, 0x8, RZ ;  /* 0x00000008302e7824 */ /* 0x000fe200078e00ff */
[----:B------:R-:W-:Y:S02]  /*62770*/  SHF.L.W.U32.HI R34, R34, 0x3, R34 ;  /* 0x0000000322227819 */ /* 0x000fe40000010e22 */
[----:B------:R-:W-:Y:S02]  /*62780*/  SHF.L.W.U32.HI R49, R49, 0x3, R49 ;  /* 0x0000000331317819 */ /* 0x000fe40000010e31 */
[----:B------:R-:W-:Y:S02]  /*62790*/  LOP3.LUT R41, RZ, R41, RZ, 0x33, !PT ;  /* 0x00000029ff297212 */ /* 0x000fe400078e33ff */
[----:B------:R-:W-:-:S02]  /*627a0*/  SHF.L.W.U32.HI R12, R45, 0x1, R45 ;  /* 0x000000012d0c7819 */ /* 0x000fc40000010e2d */
[----:B------:R-:W-:Y:S02]  /*627b0*/  LOP3.LUT R53, R31, R32, R53, 0x96, !PT ;  /* 0x000000201f357212 */ /* 0x000fe400078e9635 */
[----:B------:R-:W-:Y:S02]  /*627c0*/  LOP3.LUT R32, R34, R35, R44, 0x96, !PT ;  /* 0x0000002322207212 */ /* 0x000fe400078e962c */
[----:B------:R-:W-:Y:S02]  /*627d0*/  LOP3.LUT R47, R47, R42, RZ, 0x3c, !PT ;  /* 0x0000002a2f2f7212 */ /* 0x000fe400078e3cff */
[----:B------:R-:W-:Y:S02]  /*627e0*/  LOP3.LUT R44, R31, R43, R52, 0x96, !PT ;  /* 0x0000002b1f2c7212 */ /* 0x000fe400078e9634 */
[----:B------:R-:W-:Y:S02]  /*627f0*/  LOP3.LUT R54, R49, R54, R46, 0x96, !PT ;  /* 0x0000003631367212 */ /* 0x000fe400078e962e */
[----:B------:R-:W-:Y:S01]  /*62800*/  SHF.L.W.U32.HI R45, R41, 0x7, R41 ;  /* 0x00000007292d7819 */ /* 0x000fe20000010e29 */
[----:B------:R-:W-:Y:S01]  /*62810*/  IMAD.SHL.U32 R41, R12, 0x80, RZ ;  /* 0x000000800c297824 */ /* 0x000fe200078e00ff */
[----:B------:R-:W-:-:S02]  /*62820*/  LOP3.LUT R46, RZ, R53, RZ, 0x33, !PT ;  /* 0x00000035ff2e7212 */ /* 0x000fc400078e33ff */
        /* <DEDUP_REMOVED lines=14> */
[----:B------:R-:W-:Y:S02]  /*62910*/  SHF.L.W.U32.HI R51, R51, 0x1, R51 ;  /* 0x0000000133337819 */ /* 0x000fe40000010e33 */
[----:B------:R-:W-:Y:S02]  /*62920*/  LOP3.LUT R54, RZ, R54, RZ, 0x33, !PT ;  /* 0x00000036ff367212 */ /* 0x000fe400078e33ff */
[----:B------:R-:W-:-:S02]  /*62930*/  LOP3.LUT R16, R53, R35, R16, 0x96, !PT ;  /* 0x0000002335107212 */ /* 0x000fc400078e9610 */
[----:B------:R-:W-:Y:S02]  /*62940*/  LOP3.LUT R17, R52, R47, R17, 0x96, !PT ;  /* 0x0000002f34117212 */ /* 0x000fe400078e9611 */
[----:B------:R-:W-:Y:S01]  /*62950*/  LOP3.LUT R50, R53, R22, R50, 0x96, !PT ;  /* 0x0000001635327212 */ /* 0x000fe200078e9632 */
[----:B------:R-:W-:Y:S01]  /*62960*/  IMAD.SHL.U32 R22, R42, 0x80, RZ ;  /* 0x000000802a167824 */ /* 0x000fe200078e00ff */
[----:B------:R-:W-:Y:S02]  /*62970*/  LOP3.LUT R33, R46, R33, R31, 0x96, !PT ;  /* 0x000000212e217212 */ /* 0x000fe400078e961f */
[----:B------:R-:W-:Y:S02]  /*62980*/  LOP3.LUT R26, R52, R26, R55, 0x96, !PT ;  /* 0x0000001a341a7212 */ /* 0x000fe400078e9637 */
[----:B------:R-:W-:Y:S01]  /*62990*/  SHF.L.W.U32.HI R31, R32, 0x7, R32 ;  /* 0x00000007201f7819 */ /* 0x000fe20000010e20 */
[----:B------:R-:W-:Y:S01]  /*629a0*/  IMAD.SHL.U32 R32, R51, 0x80, RZ ;  /* 0x0000008033207824 */ /* 0x000fe200078e00ff */
[----:B------:R-:W-:-:S02]  /*629b0*/  SHF.L.W.U32.HI R15, R54, 0x7, R54 ;  /* 0x00000007360f7819 */ /* 0x000fc40000010e36 */
[----:B------:R-:W-:Y:S02]  /*629c0*/  SHF.L.W.U32.HI R40, R16, 0x1, R16 ;  /* 0x0000000110287819 */ /* 0x000fe40000010e10 */
[----:B------:R-:W-:Y:S02]  /*629d0*/  SHF.L.W.U32.HI R56, R17, 0x1, R17 ;  /* 0x0000000111387819 */ /* 0x000fe40000010e11 */
[----:B------:R-:W-:Y:S01]  /*629e0*/  LOP3.LUT R50, RZ, R50, RZ, 0x33, !PT ;  /* 0x00000032ff327212 */ /* 0x000fe200078e33ff */
[----:B------:R-:W-:Y:S01]  /*629f0*/  IMAD.SHL.U32 R16, R40, 0x80, RZ ;  /* 0x0000008028107824 */ /* 0x000fe200078e00ff */
[----:B------:R-:W-:Y:S01]  /*62a00*/  LOP3.LUT R26, RZ, R26, RZ, 0x33, !PT ;  /* 0x0000001aff1a7212 */ /* 0x000fe200078e33ff */
[----:B------:R-:W-:Y:S01]  /*62a10*/  IMAD.SHL.U32 R17, R56, 0x80, RZ ;  /* 0x0000008038117824 */ /* 0x000fe200078e00ff */
[----:B------:R-:W-:Y:S02]  /*62a20*/  LOP3.LUT R22, R15, R22, R49, 0x96, !PT ;  /* 0x000000160f167212 */ /* 0x000fe400078e9631 */
[----:B------:R-:W-:-:S02]  /*62a30*/  LOP3.LUT R32, R31, R32, R34, 0x96, !PT ;  /* 0x000000201f207212 */ /* 0x000fc400078e9622 */
[----:B------:R-:W-:Y:S02]  /*62a40*/  LOP3.LUT R49, R15, R42, R48, 0x96, !PT ;  /* 0x0000002a0f317212 */ /* 0x000fe400078e9630 */
[----:B------:R-:W-:Y:S02]  /*62a50*/  SHF.L.W.U32.HI R50, R50, 0x7, R50 ;  /* 0x0000000732327819 */ /* 0x000fe40000010e32 */
[----:B------:R-:W-:Y:S02]  /*62a60*/  SHF.L.W.U32.HI R34, R26, 0x7, R26 ;  /* 0x000000071a227819 */ /* 0x000fe40000010e1a */
[----:B------:R-:W-:Y:S02]  /*62a70*/  SHF.L.W.U32.HI R42, R42, 0xd, R42 ;  /* 0x0000000d2a2a7819 */ /* 0x000fe40000010e2a */
[----:B------:R-:W-:Y:S02]  /*62a80*/  LOP3.LUT R26, R50, R16, R53, 0x96, !PT ;  /* 0x00000010321a7212 */ /* 0x000fe400078e9635 */
[----:B------:R-:W-:Y:S01]  /*62a90*/  LOP3.LUT R48, R34, R17, R52, 0x96, !PT ;  /* 0x0000001122307212 */ /* 0x000fe200078e9634 */
[----:B------:R-:W-:Y:S01]  /*62aa0*/  IMAD.SHL.U32 R52, R42, 0x8, RZ ;  /* 0x000000082a347824 */ /* 0x000fe200078e00ff */
[----:B------:R-:W-:-:S02]  /*62ab0*/  LOP3.LUT R16, R34, R56, R47, 0x96, !PT ;  /* 0x0000003822107212 */ /* 0x000fc400078e962f */
[----:B------:R-:W-:Y:S02]  /*62ac0*/  LOP3.LUT R38, R5, R13, R38, 0x96, !PT ;  /* 0x0000000d05267212 */ /* 0x000fe400078e9626 */
[----:B------:R-:W-:Y:S02]  /*62ad0*/  SHF.L.W.U32.HI R56, R56, 0x3, R56 ;  /* 0x0000000338387819 */ /* 0x000fe40000010e38 */
[----:B------:R-:W-:Y:S02]  /*62ae0*/  LOP3.LUT R17, R46, R44, R43, 0x96, !PT ;  /* 0x0000002c2e117212 */ /* 0x000fe400078e962b */
[C---:B------:R-:W-:Y:S02]  /*62af0*/  SHF.L.W.U32.HI R43, R45.reuse, 0xd, R45 ;  /* 0x0000000d2d2b7819 */ /* 0x040fe40000010e2d */
[----:B------:R-:W-:Y:S02]  /*62b00*/  LOP3.LUT R37, R45, R12, R37, 0x96, !PT ;  /* 0x0000000c2d257212 */ /* 0x000fe400078e9625 */
        /* <DEDUP_REMOVED lines=14> */
[----:B------:R-:W-:Y:S02]  /*62bf0*/  SHF.L.W.U32.HI R41, R41, 0xd, R41 ;  /* 0x0000000d29297819 */ /* 0x000fe40000010e29 */
[----:B------:R-:W-:-:S02]  /*62c00*/  SHF.L.W.U32.HI R48, R48, 0x16, R48 ;  /* 0x0000001630307819 */ /* 0x000fc40000010e30 */
[----:B------:R-:W-:Y:S02]  /*62c10*/  LOP3.LUT R36, R51, R52, R36, 0x96, !PT ;  /* 0x0000003433247212 */ /* 0x000fe400078e9624 */
[----:B------:R-:W-:Y:S02]  /*62c20*/  LOP3.LUT R54, R47, R54, R18, 0x96, !PT ;  /* 0x000000362f367212 */ /* 0x000fe400078e9612 */
[----:B------:R-:W-:Y:S02]  /*62c30*/  SHF.L.W.U32.HI R18, R35, 0x5, R35 ;  /* 0x0000000523127819 */ /* 0x000fe40000010e23 */
[----:B------:R-:W-:Y:S01]  /*62c40*/  SHF.L.W.U32.HI R49, R8, 0x16, R8 ;  /* 0x0000001608317819 */ /* 0x000fe20000010e08 */
[----:B------:R-:W-:Y:S01]  /*62c50*/  IMAD.SHL.U32 R8, R41, 0x8, RZ ;  /* 0x0000000829087824 */ /* 0x000fe200078e00ff */
[----:B------:R-:W-:Y:S02]  /*62c60*/  SHF.L.W.U32.HI R48, R48, 0x3, R48 ;  /* 0x0000000330307819 */ /* 0x000fe40000010e30 */
[----:B------:R-:W-:-:S02]  /*62c70*/  SHF.L.W.U32.HI R35, R36, 0x1, R36 ;  /* 0x0000000124237819 */ /* 0x000fc40000010e24 */
[----:B------:R-:W-:Y:S02]  /*62c80*/  LOP3.LUT R38, R51, R38, R18, 0x96, !PT ;  /* 0x0000002633267212 */ /* 0x000fe400078e9612 */
[----:B------:R-:W-:Y:S01]  /*62c90*/  LOP3.LUT R49, R48, R8, R49, 0x96, !PT ;  /* 0x0000000830317212 */ /* 0x000fe200078e9631 */
[----:B------:R-:W-:Y:S01]  /*62ca0*/  IMAD.SHL.U32 R8, R35, 0x80, RZ ;  /* 0x0000008023087824 */ /* 0x000fe200078e00ff */
[----:B------:R-:W-:Y:S02]  /*62cb0*/  SHF.L.W.U32.HI R14, R14, 0x1, R14 ;  /* 0x000000010e0e7819 */ /* 0x000fe40000010e0e */
[----:B------:R-:W-:Y:S02]  /*62cc0*/  SHF.L.W.U32.HI R45, R45, 0x7, R45 ;  /* 0x000000072d2d7819 */ /* 0x000fe40000010e2d */
[----:B------:R-:W-:Y:S01]  /*62cd0*/  LOP3.LUT R18, R47, R43, R50, 0x96, !PT ;  /* 0x0000002b2f127212 */ /* 0x000fe200078e9632 */
[----:B------:R-:W-:Y:S01]  /*62ce0*/  IMAD.SHL.U32 R46, R14, 0x80, RZ ;  /* 0x000000800e2e7824 */ /* 0x000fe200078e00ff */
[----:B------:R-:W-:-:S02]  /*62cf0*/  SHF.L.W.U32.HI R50, R38, 0x7, R38 ;  /* 0x0000000726327819 */ /* 0x000fc40000010e26 */
[----:B------:R-:W-:Y:S02]  /*62d00*/  LOP3.LUT R36, R45, R14, R42, 0x96, !PT ;  /* 0x0000000e2d247212 */ /* 0x000fe400078e962a */
[----:B------:R-:W-:Y:S02]  /*62d10*/  LOP3.LUT R42, R50, R8, R51, 0x96, !PT ;  /* 0x00000008322a7212 */ /* 0x000fe400078e9633 */
[----:B-1----:R-:W-:Y:S02]  /*62d20*/  LOP3.LUT R8, R44, UR10, RZ, 0x3c, !PT ;  /* 0x0000000a2c087c12 */ /* 0x002fe4000f8e3cff */
[----:B------:R-:W-:Y:S02]  /*62d30*/  SHF.L.W.U32.HI R44, R33, 0x16, R33 ;  /* 0x00000016212c7819 */ /* 0x000fe40000010e21 */
[----:B------:R-:W-:Y:S02]  /*62d40*/  SHF.L.W.U32.HI R18, R18, 0x1, R18 ;  /* 0x0000000112127819 */ /* 0x000fe40000010e12 */
[----:B---3--:R-:W-:-:S02]  /*62d50*/  LOP3.LUT R33, R12, UR15, RZ, 0x3c, !PT ;  /* 0x0000000f0c217c12 */ /* 0x008fc4000f8e3cff */
[----:B------:R-:W-:Y:S01]  /*62d60*/  LOP3.LUT R12, R48, R41, R44, 0x96, !PT ;  /* 0x00000029300c7212 */ /* 0x000fe200078e962c */
[----:B------:R-:W-:Y:S01]  /*62d70*/  IMAD.SHL.U32 R38, R18, 0x80, RZ ;  /* 0x0000008012267824 */ /* 0x000fe200078e00ff */
[----:B------:R-:W-:Y:S02]  /*62d80*/  SHF.L.W.U32.HI R4, R4, 0x16, R4 ;  /* 0x0000001604047819 */ /* 0x000fe40000010e04 */
[----:B------:R-:W-:Y:S02]  /*62d90*/  LOP3.LUT R46, R45, R46, R56, 0x96, !PT ;  /* 0x0000002e2d2e7212 */ /* 0x000fe400078e9638 */
[----:B------:R-:W-:Y:S02]  /*62da0*/  SHF.L.W.U32.HI R54, R54, 0x7, R54 ;  /* 0x0000000736367819 */ /* 0x000fe40000010e36 */
[----:B------:R-:W-:Y:S02]  /*62db0*/  SHF.L.W.U32.HI R12, R12, 0x1, R12 ;  /* 0x000000010c0c7819 */ /* 0x000fe40000010e0c */
[----:B--2---:R-:W-:-:S02]  /*62dc0*/  LOP3.LUT R44, R4, UR23, RZ, 0x3c, !PT ;  /* 0x00000017042c7c12 */ /* 0x004fc4000f8e3cff */
[----:B------:R-:W-:Y:S02]  /*62dd0*/  LOP3.LUT R4, R50, R35, R52, 0x96, !PT ;  /* 0x0000002332047212 */ /* 0x000fe400078e9634 */
[----:B------:R-:W-:Y:S02]  /*62de0*/  LOP3.LUT R47, R54, R38, R47, 0x96, !PT ;  /* 0x00000026362f7212 */ /* 0x000fe400078e962f */
[----:B0-----:R-:W-:Y:S02]  /*62df0*/  LOP3.LUT R50, R50, UR7, RZ, 0x3c, !PT ;  /* 0x0000000732327c12 */ /* 0x001fe4000f8e3cff */
[----:B------:R-:W-:Y:S02]  /*62e00*/  LOP3.LUT R55, R54, UR27, RZ, 0x3c, !PT ;  /* 0x0000001b36377c12 */ /* 0x000fe4000f8e3cff */
[----:B------:R-:W-:Y:S01]  /*62e10*/  SHF.L.W.U32.HI R51, R46, 0x16, R46 ;  /* 0x000000162e337819 */ /* 0x000fe20000010e2e */
[----:B------:R-:W-:Y:S01]  /*62e20*/  IMAD.SHL.U32 R46, R12, 0x80, RZ ;  /* 0x000000800c2e7824 */ /* 0x000fe200078e00ff */
[----:B------:R-:W-:-:S02]  /*62e30*/  SHF.L.W.U32.HI R38, R36, 0x5, R36 ;  /* 0x0000000524267819 */ /* 0x000fc40000010e24 */
[----:B------:R-:W-:Y:S02]  /*62e40*/  LOP3.LUT R36, R40, UR8, RZ, 0x3c, !PT ;  /* 0x0000000828247c12 */ /* 0x000fe4000f8e3cff */
[----:B------:R-:W-:Y:S02]  /*62e50*/  SHF.L.W.U32.HI R53, R49, 0x7, R49 ;  /* 0x0000000731357819 */ /* 0x000fe40000010e31 */
[----:B------:R-:W-:Y:S02]  /*62e60*/  LOP3.LUT R40, R39, UR13, RZ, 0x3c, !PT ;  /* 0x0000000d27287c12 */ /* 0x000fe4000f8e3cff */
[----:B------:R-:W-:Y:S02]  /*62e70*/  LOP3.LUT R39, R55, R44, R50, 0x78, !PT ;  /* 0x0000002c37277212 */ /* 0x000fe400078e7832 */
[----:B------:R-:W-:Y:S02]  /*62e80*/  LOP3.LUT R46, R53, R46, R48, 0x96, !PT ;  /* 0x0000002e352e7212 */ /* 0x000fe400078e9630 */
[----:B------:R-:W-:-:S02]  /*62e90*/  LOP3.LUT R48, R33, R55, R50, 0x1e, !PT ;  /* 0x0000003721307212 */ /* 0x000fc400078e1e32 */
[----:B------:R-:W-:Y:S02]  /*62ea0*/  SHF.L.W.U32.HI R32, R32, 0x16, R32 ;  /* 0x0000001620207819 */ /* 0x000fe40000010e20 */
[----:B------:R-:W-:Y:S02]  /*62eb0*/  LOP3.LUT R33, R39, R44, R33, 0x96, !PT ;  /* 0x0000002c27217212 */ /* 0x000fe400078e9621 */
[----:B------:R-:W-:Y:S02]  /*62ec0*/  LOP3.LUT R14, R14, UR11, RZ, 0x3c, !PT ;  /* 0x0000000b0e0e7c12 */ /* 0x000fe4000f8e3cff */
[----:B------:R-:W-:Y:S01]  /*62ed0*/  LOP3.LUT R38, R38, UR9, RZ, 0x3c, !PT ;  /* 0x0000000926267c12 */ /* 0x000fe2000f8e3cff */
[----:B------:R-:W0:Y:S01]  /*62ee0*/  LDCU.128 UR8, c[0x3][0x40] ;  /* 0x00c00800ff0877ac */ /* 0x000e220008000c00 */
[----:B------:R-:W-:Y:S02]  /*62ef0*/  LOP3.LUT R49, R31, UR25, RZ, 0x3c, !PT ;  /* 0x000000191f317c12 */ /* 0x000fe4000f8e3cff */
[----:B------:R-:W-:-:S02]  /*62f00*/  LOP3.LUT R55, R34, UR26, RZ, 0x3c, !PT ;  /* 0x0000001a22377c12 */ /* 0x000fc4000f8e3cff */
[----:B------:R-:W-:Y:S02]  /*62f10*/  SHF.L.W.U32.HI R34, R37, 0x5, R37 ;  /* 0x0000000525227819 */ /* 0x000fe40000010e25 */
[----:B------:R-:W-:Y:S02]  /*62f20*/  LOP3.LUT R31, R32, UR20, RZ, 0x3c, !PT ;  /* 0x00000014201f7c12 */ /* 0x000fe4000f8e3cff */
[----:B------:R-:W-:Y:S02]  /*62f30*/  SHF.L.W.U32.HI R44, R13, 0x5, R13 ;  /* 0x000000050d2c7819 */ /* 0x000fe40000010e0d */
[----:B------:R-:W-:Y:S02]  /*62f40*/  LOP3.LUT R37, R33, R50, RZ, 0x3c, !PT ;  /* 0x0000003221257212 */ /* 0x000fe400078e3cff */
[----:B------:R-:W-:Y:S02]  /*62f50*/  LOP3.LUT R32, R48, R33, R50, 0xf6, !PT ;  /* 0x0000002130207212 */ /* 0x000fe400078ef632 */
[----:B------:R-:W-:-:S02]  /*62f60*/  SHF.L.W.U32.HI R47, R47, 0x16, R47 ;  /* 0x000000162f2f7819 */ /* 0x000fc40000010e2f */
[----:B------:R-:W-:Y:S02]  /*62f70*/  SHF.L.W.U32.HI R13, R42, 0x16, R42 ;  /* 0x000000162a0d7819 */ /* 0x000fe40000010e2a */
[----:B------:R-:W-:Y:S02]  /*62f80*/  SHF.L.W.U32.HI R50, R46, 0x16, R46 ;  /* 0x000000162e327819 */ /* 0x000fe40000010e2e */
[----:B------:R-:W-:Y:S01]  /*62f90*/  LOP3.LUT R47, R47, UR24, RZ, 0x3c, !PT ;  /* 0x000000182f2f7c12 */ /* 0x000fe2000f8e3cff */
[----:B------:R-:W1:Y:S01]  /*62fa0*/  LDCU.128 UR24, c[0x3][0xa0] ;  /* 0x00c01400ff1877ac */ /* 0x000e620008000c00 */
[----:B------:R-:W-:Y:S02]  /*62fb0*/  LOP3.LUT R44, R44, UR4, RZ, 0x3c, !PT ;  /* 0x000000042c2c7c12 */ /* 0x000fe4000f8e3cff */
[----:B------:R-:W-:Y:S02]  /*62fc0*/  LOP3.LUT R41, R53, R12, R41, 0x96, !PT ;  /* 0x0000000c35297212 */ /* 0x000fe400078e9629 */
[----:B------:R-:W-:-:S02]  /*62fd0*/  LOP3.LUT R13, R13, UR5, RZ, 0x3c, !PT ;  /* 0x000000050d0d7c12 */ /* 0x000fc4000f8e3cff */
[----:B------:R-:W-:Y:S02]  /*62fe0*/  LOP3.LUT R50, R50, UR21, RZ, 0x3c, !PT ;  /* 0x0000001532327c12 */ /* 0x000fe4000f8e3cff */
[----:B------:R-:W-:Y:S01]  /*62ff0*/  LOP3.LUT R34, R34, UR6, RZ, 0x3c, !PT ;  /* 0x0000000622227c12 */ /* 0x000fe2000f8e3cff */
[----:B------:R-:W2:Y:S01]  /*63000*/  LDCU.128 UR4, c[0x3][0x90] ;  /* 0x00c01200ff0477ac */ /* 0x000ea20008000c00 */
[----:B------:R-:W-:Y:S02]  /*63010*/  LOP3.LUT R53, R53, UR22, RZ, 0x3c, !PT ;  /* 0x0000001635357c12 */ /* 0x000fe4000f8e3cff */
[----:B------:R-:W-:Y:S01]  /*63020*/  LOP3.LUT R51, R51, UR12, RZ, 0x3c, !PT ;  /* 0x0000000c33337c12 */ /* 0x000fe2000f8e3cff */
[----:B------:R-:W3:Y:S01]  /*63030*/  LDCU.128 UR20, c[0x3][0x60] ;  /* 0x00c00c00ff1477ac */ /* 0x000ee20008000c00 */
[----:B------:R-:W-:Y:S02]  /*63040*/  LOP3.LUT R42, R47, R31, R44, 0x78, !PT ;  /* 0x0000001f2f2a7212 */ /* 0x000fe400078e782c */
[----:B------:R-:W-:-:S02]  /*63050*/  LOP3.LUT R46, R48, R37, R39, 0x6c, !PT ;  /* 0x00000025302e7212 */ /* 0x000fc400078e6c27 */
[----:B------:R-:W-:Y:S02]  /*63060*/  LOP3.LUT R57, R49, R50, R13, 0x78, !PT ;  /* 0x0000003231397212 */ /* 0x000fe400078e780d */
[----:B------:R-:W-:Y:S01]  /*63070*/  LOP3.LUT R45, R45, UR14, RZ, 0x3c, !PT ;  /* 0x0000000e2d2d7c12 */ /* 0x000fe2000f8e3cff */
[----:B------:R-:W4:Y:S01]  /*63080*/  LDCU.128 UR12, c[0x3][0x80] ;  /* 0x00c01000ff0c77ac */ /* 0x000f220008000c00 */
[----:B------:R-:W-:Y:S02]  /*63090*/  LOP3.LUT R52, R55, R53, R34, 0x78, !PT ;  /* 0x0000003537347212 */ /* 0x000fe400078e7822 */
[----:B------:R-:W-:Y:S02]  /*630a0*/  LOP3.LUT R37, R48, R37, R39, 0x9c, !PT ;  /* 0x0000002530257212 */ /* 0x000fe400078e9c27 */
[----:B------:R-:W-:Y:S02]  /*630b0*/  LOP3.LUT R32, R32, R39, RZ, 0x3c, !PT ;  /* 0x0000002720207212 */ /* 0x000fe400078e3cff */
[----:B------:R-:W-:-:S02]  /*630c0*/  SHF.L.W.U32.HI R39, R22, 0x16, R22 ;  /* 0x0000001616277819 */ /* 0x000fc40000010e16 */
[----:B------:R-:W-:Y:S02]  /*630d0*/  LOP3.LUT R47, R51, R47, R44, 0x1e, !PT ;  /* 0x0000002f332f7212 */ /* 0x000fe400078e1e2c */
[----:B------:R-:W-:Y:S02]  /*630e0*/  LOP3.LUT R22, R40, R49, R13, 0x1e, !PT ;  /* 0x0000003128167212 */ /* 0x000fe400078e1e0d */
[----:B------:R-:W-:Y:S02]  /*630f0*/  LOP3.LUT R51, R42, R31, R51, 0x96, !PT ;  /* 0x0000001f2a337212 */ /* 0x000fe400078e9633 */
[----:B------:R-:W-:Y:S02]  /*63100*/  LOP3.LUT R40, R57, R50, R40, 0x96, !PT ;  /* 0x0000003239287212 */ /* 0x000fe400078e9628 */
[----:B------:R-:W-:Y:S02]  /*63110*/  LOP3.LUT R31, R52, R53, R45, 0x96, !PT ;  /* 0x00000035341f7212 */ /* 0x000fe400078e962d */
[----:B------:R-:W-:-:S02]  /*63120*/  SHF.L.W.U32.HI R53, R41, 0x5, R41 ;  /* 0x0000000529357819 */ /* 0x000fc40000010e29 */
[----:B0-----:R-:W-:Y:S02]  /*63130*/  LOP3.LUT R41, R12, UR11, RZ, 0x3c, !PT ;  /* 0x0000000b0c297c12 */ /* 0x001fe4000f8e3cff */
[----:B------:R-:W-:Y:S02]  /*63140*/  LOP3.LUT R12, R40, R13, RZ, 0x3c, !PT ;  /* 0x0000000d280c7212 */ /* 0x000fe400078e3cff */
[----:B------:R-:W-:Y:S02]  /*63150*/  LOP3.LUT R55, R45, R55, R34, 0x1e, !PT ;  /* 0x000000372d377212 */ /* 0x000fe400078e1e22 */
[----:B------:R-:W-:Y:S02]  /*63160*/  SHF.L.W.U32.HI R45, R26, 0x16, R26 ;  /* 0x000000161a2d7819 */ /* 0x000fe40000010e1a */
[----:B------:R-:W-:Y:S02]  /*63170*/  LOP3.LUT R49, R31, R34, RZ, 0x3c, !PT ;  /* 0x000000221f317212 */ /* 0x000fe400078e3cff */
[----:B------:R-:W-:-:S02]  /*63180*/  LOP3.LUT R50, R22, R40, R13, 0xf6, !PT ;  /* 0x0000002816327212 */ /* 0x000fc400078ef60d */
[CCC-:B------:R-:W-:Y:S02]  /*63190*/  LOP3.LUT R26, R22.reuse, R12.reuse, R57.reuse, 0x6c, !PT ;  /* 0x0000000c161a7212 */ /* 0x1c0fe400078e6c39 */
[C---:B------:R-:W-:Y:S02]  /*631a0*/  LOP3.LUT R59, R55.reuse, R31, R34, 0xf6, !PT ;  /* 0x0000001f373b7212 */ /* 0x040fe400078ef622 */
[----:B------:R-:W-:Y:S02]  /*631b0*/  LOP3.LUT R22, R22, R12, R57, 0x9c, !PT ;  /* 0x0000000c16167212 */ /* 0x000fe400078e9c39 */
[----:B------:R-:W0:Y:S01]  /*631c0*/  LDC.64 R12, c[0x3][RZ] ;  /* 0x00c00000ff0c7b82 */ /* 0x000e220000000a00 */
[CCC-:B------:R-:W-:Y:S02]  /*631d0*/  LOP3.LUT R34, R55.reuse, R49.reuse, R52.reuse, 0x6c, !PT ;  /* 0x0000003137227212 */ /* 0x1c0fe400078e6c34 */
[----:B------:R-:W-:Y:S02]  /*631e0*/  LOP3.LUT R49, R55, R49, R52, 0x9c, !PT ;  /* 0x0000003137317212 */ /* 0x000fe400078e9c34 */
[----:B------:R-:W-:-:S02]  /*631f0*/  LOP3.LUT R48, R59, R52, RZ, 0x3c, !PT ;  /* 0x000000343b307212 */ /* 0x000fc400078e3cff */
[----:B------:R-:W-:Y:S02]  /*63200*/  LOP3.LUT R55, R50, R57, RZ, 0x3c, !PT ;  /* 0x0000003932377212 */ /* 0x000fe400078e3cff */
[----:B------:R-:W-:Y:S02]  /*63210*/  LOP3.LUT R43, R54, R18, R43, 0x96, !PT ;  /* 0x00000012362b7212 */ /* 0x000fe400078e962b */
[C---:B------:R-:W-:Y:S02]  /*63220*/  SHF.L.W.U32.HI R50, R51.reuse, 0xd, R51 ;  /* 0x0000000d33327819 */ /* 0x040fe40000010e33 */
[----:B------:R-:W-:Y:S02]  /*63230*/  LOP3.LUT R52, R51, R44, RZ, 0x3c, !PT ;  /* 0x0000002c33347212 */ /* 0x000fe400078e3cff */
[----:B------:R-:W-:Y:S02]  /*63240*/  LOP3.LUT R57, R47, R51, R44, 0xf6, !PT ;  /* 0x000000332f397212 */ /* 0x000fe400078ef62c */
[----:B------:R-:W-:-:S02]  /*63250*/  LOP3.LUT R51, R49, R48, RZ, 0x3c, !PT ;  /* 0x0000003031337212 */ /* 0x000fc400078e3cff */
[----:B------:R-:W-:Y:S01]  /*63260*/  SHF.L.W.U32.HI R49, R43, 0x5, R43 ;  /* 0x000000052b317819 */ /* 0x000fe20000010e2b */
[----:B------:R-:W-:Y:S01]  /*63270*/  IMAD.SHL.U32 R43, R50, 0x8, RZ ;  /* 0x00000008322b7824 */ /* 0x000fe200078e00ff */
[----:B------:R-:W-:Y:S02]  /*63280*/  SHF.L.W.U32.HI R51, R51, 0x3, R51 ;  /* 0x0000000333337819 */ /* 0x000fe40000010e33 */
[----:B------:R-:W-:Y:S02]  /*63290*/  SHF.L.W.U32.HI R59, R4, 0x5, R4 ;  /* 0x00000005043b7819 */ /* 0x000fe40000010e04 */
[C---:B------:R-:W-:Y:S02]  /*632a0*/  LOP3.LUT R46, R51.reuse, R46, R43, 0x96, !PT ;  /* 0x0000002e332e7212 */ /* 0x040fe400078e962b */
[----:B------:R-:W-:Y:S02]  /*632b0*/  LOP3.LUT R44, R51, R50, R55, 0x96, !PT ;  /* 0x00000032332c7212 */ /* 0x000fe400078e9637 */
[----:B------:R-:W-:-:S02]  /*632c0*/  LOP3.LUT R46, RZ, R46, RZ, 0x33, !PT ;  /* 0x0000002eff2e7212 */ /* 0x000fc400078e33ff */
[CCC-:B------:R-:W-:Y:S02]  /*632d0*/  LOP3.LUT R43, R47.reuse, R52.reuse, R42.reuse, 0x6c, !PT ;  /* 0x000000342f2b7212 */ /* 0x1c0fe400078e6c2a */
[----:B------:R-:W-:Y:S02]  /*632e0*/  LOP3.LUT R47, R47, R52, R42, 0x9c, !PT ;  /* 0x000000342f2f7212 */ /* 0x000fe400078e9c2a */
[----:B------:R-:W-:Y:S02]  /*632f0*/  SHF.L.W.U32.HI R52, R46, 0x7, R46 ;  /* 0x000000072e347819 */ /* 0x000fe40000010e2e */
[----:B------:R-:W-:Y:S02]  /*63300*/  LOP3.LUT R53, R53, UR8, RZ, 0x3c, !PT ;  /* 0x0000000835357c12 */ /* 0x000fe4000f8e3cff */
[----:B---3--:R-:W-:Y:S02]  /*63310*/  LOP3.LUT R5, R5, UR20, RZ, 0x3c, !PT ;  /* 0x0000001405057c12 */ /* 0x008fe4000f8e3cff */
[----:B------:R-:W-:-:S02]  /*63320*/  SHF.L.W.U32.HI R61, R44, 0x1, R44 ;  /* 0x000000012c3d7819 */ /* 0x000fc40000010e2c */
[----:B0-----:R-:W-:Y:S02]  /*63330*/  LOP3.LUT R46, R59, R12, RZ, 0x3c, !PT ;  /* 0x0000000c3b2e7212 */ /* 0x001fe400078e3cff */
[----:B------:R-:W-:Y:S01]  /*63340*/  LOP3.LUT R44, R22, R55, RZ, 0x3c, !PT ;  /* 0x00000037162c7212 */ /* 0x000fe200078e3cff */
[----:B------:R-:W-:Y:S01]  /*63350*/  IMAD.SHL.U32 R12, R61, 0x80, RZ ;  /* 0x000000803d0c7824 */ /* 0x000fe200078e00ff */
[----:B------:R-:W-:Y:S02]  /*63360*/  SHF.L.W.U32.HI R22, R17, 0x5, R17 ;  /* 0x0000000511167819 */ /* 0x000fe40000010e11 */
[----:B------:R-:W-:Y:S02]  /*63370*/  LOP3.LUT R4, R5, R53, R46, 0x78, !PT ;  /* 0x0000003505047212 */ /* 0x000fe400078e782e */
[----:B------:R-:W-:Y:S02]  /*63380*/  LOP3.LUT R45, R45, UR9, RZ, 0x3c, !PT ;  /* 0x000000092d2d7c12 */ /* 0x000fe4000f8e3cff */
[----:B------:R-:W-:-:S02]  /*63390*/  LOP3.LUT R49, R49, UR21, RZ, 0x3c, !PT ;  /* 0x0000001531317c12 */ /* 0x000fc4000f8e3cff */
[----:B------:R-:W-:Y:S02]  /*633a0*/  LOP3.LUT R17, R22, 0x5, R13, 0x96, !PT ;  /* 0x0000000516117812 */ /* 0x000fe400078e960d */
[----:B------:R-:W-:Y:S02]  /*633b0*/  LOP3.LUT R50, R52, R61, R50, 0x96, !PT ;  /* 0x0000003d34327212 */ /* 0x000fe400078e9632 */
[----:B------:R-:W-:Y:S02]  /*633c0*/  LOP3.LUT R53, R4, R53, R36, 0x96, !PT ;  /* 0x0000003504357212 */ /* 0x000fe400078e9624 */
        /* <DEDUP_REMOVED lines=8> */
[----:B------:R-:W-:-:S02]  /*63450*/  LOP3.LUT R22, R23, R50, RZ, 0x3c, !PT ;  /* 0x0000003217167212 */ /* 0x000fc400078e3cff */
[CCC-:B------:R-:W-:Y:S02]  /*63460*/  LOP3.LUT R23, R5.reuse, R13.reuse, R4.reuse, 0x6c, !PT ;  /* 0x0000000d05177212 */ /* 0x1c0fe400078e6c04 */
[----:B------:R-:W-:Y:S02]  /*63470*/  LOP3.LUT R46, R5, R13, R4, 0x9c, !PT ;  /* 0x0000000d052e7212 */ /* 0x000fe400078e9c04 */
[----:B------:R-:W-:Y:S02]  /*63480*/  LOP3.LUT R45, R37, R32, RZ, 0x3c, !PT ;  /* 0x00000020252d7212 */ /* 0x000fe400078e3cff */
[----:B------:R-:W-:Y:S02]  /*63490*/  LOP3.LUT R13, R51, R4, RZ, 0x3c, !PT ;  /* 0x00000004330d7212 */ /* 0x000fe400078e3cff */
[----:B------:R-:W-:Y:S01]  /*634a0*/  SHF.L.W.U32.HI R37, R31, 0xd, R31 ;  /* 0x0000000d1f257819 */ /* 0x000fe20000010e1f */
[----:B------:R-:W0:Y:S01]  /*634b0*/  LDC.64 R4, c[0x3][0x8] ;  /* 0x00c00200ff047b82 */ /* 0x000e220000000a00 */
[----:B------:R-:W-:-:S02]  /*634c0*/  LOP3.LUT R31, R38, R17, RZ, 0x3c, !PT ;  /* 0x00000011261f7212 */ /* 0x000fc400078e3cff */
[----:B------:R-:W-:Y:S02]  /*634d0*/  LOP3.LUT R51, R49, R38, R17, 0xf6, !PT ;  /* 0x0000002631337212 */ /* 0x000fe400078ef611 */
[----:B------:R-:W-:Y:S02]  /*634e0*/  SHF.L.W.U32.HI R17, R40, 0xd, R40 ;  /* 0x0000000d28117819 */ /* 0x000fe40000010e28 */
[----:B------:R-:W-:Y:S02]  /*634f0*/  LOP3.LUT R46, R46, R13, RZ, 0x3c, !PT ;  /* 0x0000000d2e2e7212 */ /* 0x000fe400078e3cff */
[----:B------:R-:W-:Y:S01]  /*63500*/  SHF.L.W.U32.HI R40, R45, 0x3, R45 ;  /* 0x000000032d287819 */ /* 0x000fe20000010e2d */
[----:B------:R-:W-:Y:S01]  /*63510*/  IMAD.SHL.U32 R52, R17, 0x8, RZ ;  /* 0x0000000811347824 */ /* 0x000fe200078e00ff */
[CCC-:B------:R-:W-:Y:S02]  /*63520*/  LOP3.LUT R50, R49.reuse, R31.reuse, R36.reuse, 0x6c, !PT ;  /* 0x0000001f31327212 */ /* 0x1c0fe400078e6c24 */
[----:B------:R-:W-:Y:S01]  /*63530*/  LOP3.LUT R31, R49, R31, R36, 0x9c, !PT ;  /* 0x0000001f311f7212 */ /* 0x000fe200078e9c24 */
[----:B------:R-:W-:Y:S01]  /*63540*/  IMAD.SHL.U32 R49, R37, 0x8, RZ ;  /* 0x0000000825317824 */ /* 0x000fe200078e00ff */
[----:B------:R-:W-:-:S02]  /*63550*/  SHF.L.W.U32.HI R45, R46, 0x3, R46 ;  /* 0x000000032e2d7819 */ /* 0x000fc40000010e2e */
[C---:B------:R-:W-:Y:S02]  /*63560*/  LOP3.LUT R23, R40.reuse, R23, R52, 0x96, !PT ;  /* 0x0000001728177212 */ /* 0x040fe400078e9634 */
[----:B------:R-:W-:Y:S02]  /*63570*/  LOP3.LUT R48, R40, R17, R48, 0x96, !PT ;  /* 0x0000001128307212 */ /* 0x000fe400078e9630 */
[C---:B------:R-:W-:Y:S02]  /*63580*/  LOP3.LUT R49, R45.reuse, R50, R49, 0x96, !PT ;  /* 0x000000322d317212 */ /* 0x040fe400078e9631 */
[----:B------:R-:W-:Y:S02]  /*63590*/  LOP3.LUT R23, RZ, R23, RZ, 0x33, !PT ;  /* 0x00000017ff177212 */ /* 0x000fe400078e33ff */
[----:B------:R-:W-:Y:S02]  /*635a0*/  LOP3.LUT R32, R45, R37, R32, 0x96, !PT ;  /* 0x000000252d207212 */ /* 0x000fe400078e9620 */
[----:B------:R-:W-:-:S02]  /*635b0*/  SHF.L.W.U32.HI R48, R48, 0x1, R48 ;  /* 0x0000000130307819 */ /* 0x000fc40000010e30 */
[----:B------:R-:W-:Y:S02]  /*635c0*/  LOP3.LUT R46, RZ, R49, RZ, 0x33, !PT ;  /* 0x00000031ff2e7212 */ /* 0x000fe400078e33ff */
[----:B------:R-:W-:Y:S02]  /*635d0*/  SHF.L.W.U32.HI R49, R23, 0x7, R23 ;  /* 0x0000000717317819 */ /* 0x000fe40000010e17 */
[----:B------:R-:W-:Y:S01]  /*635e0*/  SHF.L.W.U32.HI R50, R32, 0x1, R32 ;  /* 0x0000000120327819 */ /* 0x000fe20000010e20 */
[----:B------:R-:W-:Y:S01]  /*635f0*/  IMAD.SHL.U32 R32, R48, 0x80, RZ ;  /* 0x0000008030207824 */ /* 0x000fe200078e00ff */
[----:B------:R-:W-:Y:S02]  /*63600*/  LOP3.LUT R23, R49, R48, R17, 0x96, !PT ;  /* 0x0000003031177212 */ /* 0x000fe400078e9611 */
[----:B------:R-:W-:Y:S01]  /*63610*/  SHF.L.W.U32.HI R46, R46, 0x7, R46 ;  /* 0x000000072e2e7819 */ /* 0x000fe20000010e2e */
[----:B------:R-:W-:Y:S01]  /*63620*/  IMAD.SHL.U32 R17, R50, 0x80, RZ ;  /* 0x0000008032117824 */ /* 0x000fe200078e00ff */
[----:B------:R-:W-:Y:S01]  /*63630*/  LOP3.LUT R39, R39, UR10, RZ, 0x3c, !PT ;  /* 0x0000000a27277c12 */ /* 0x000fe2000f8e3cff */
[----:B------:R-:W4:Y:S01]  /*63640*/  LDCU.128 UR8, c[0x3][0xd40] ;  /* 0x00c1a800ff0877ac */ /* 0x000f220008000c00 */
[----:B------:R-:W-:-:S02]  /*63650*/  LOP3.LUT R18, R18, UR22, RZ, 0x3c, !PT ;  /* 0x0000001612127c12 */ /* 0x000fc4000f8e3cff */
[----:B------:R-:W-:Y:S02]  /*63660*/  LOP3.LUT R32, R49, R32, R40, 0x96, !PT ;  /* 0x0000002031207212 */ /* 0x000fe400078e9628 */
[----:B0-----:R-:W-:Y:S02]  /*63670*/  LOP3.LUT R35, R35, R4, RZ, 0x3c, !PT ;  /* 0x0000000423237212 */ /* 0x001fe400078e3cff */
[----:B------:R-:W-:Y:S02]  /*63680*/  SHF.L.W.U32.HI R16, R16, 0x5, R16 ;  /* 0x0000000510107819 */ /* 0x000fe40000010e10 */
[C---:B------:R-:W-:Y:S02]  /*63690*/  LOP3.LUT R50, R46.reuse, R50, R37, 0x96, !PT ;  /* 0x000000322e327212 */ /* 0x040fe400078e9625 */
[----:B------:R-:W-:Y:S02]  /*636a0*/  LOP3.LUT R17, R46, R17, R45, 0x96, !PT ;  /* 0x000000112e117212 */ /* 0x000fe400078e962d */
[----:B------:R-:W-:-:S02]  /*636b0*/  SHF.L.W.U32.HI R45, R32, 0x16, R32 ;  /* 0x00000016202d7819 */ /* 0x000fc40000010e20 */
[--C-:B------:R-:W-:Y:S02]  /*636c0*/  LOP3.LUT R37, R18, R39, R35.reuse, 0x78, !PT ;  /* 0x0000002712257212 */ /* 0x100fe400078e7823 */
[----:B------:R-:W-:Y:S01]  /*636d0*/  LOP3.LUT R15, R15, UR23, RZ, 0x3c, !PT ;  /* 0x000000170f0f7c12 */ /* 0x000fe2000f8e3cff */
[----:B------:R-:W1:Y:S01]  /*636e0*/  LDCU.128 UR20, c[0x3][0xd50] ;  /* 0x00c1aa00ff1477ac */ /* 0x000e620008000c00 */
[----:B------:R-:W-:Y:S02]  /*636f0*/  LOP3.LUT R32, R16, R5, RZ, 0x3c, !PT ;  /* 0x0000000510207212 */ /* 0x000fe400078e3cff */
[----:B------:R-:W-:Y:S01]  /*63700*/  LOP3.LUT R40, R37, R39, R8, 0x96, !PT ;  /* 0x0000002725287212 */ /* 0x000fe200078e9608 */
[----:B----4-:R-:W-:Y:S01]  /*63710*/  ULOP3.LUT UR8, UR12, UR8, URZ, 0x3c, !UPT ;  /* 0x000000080c087292 */ /* 0x010fe2000f8e3cff */
[--C-:B------:R-:W-:Y:S01]  /*63720*/  LOP3.LUT R39, R15, R41, R32.reuse, 0x78, !PT ;  /* 0x000000290f277212 */ /* 0x100fe200078e7820 */
[----:B--2---:R-:W-:Y:S01]  /*63730*/  ULOP3.LUT UR4, UR4, UR10, URZ, 0x3c, !UPT ;  /* 0x0000000a04047292 */ /* 0x004fe2000f8e3cff */
[----:B------:R-:W-:Y:S01]  /*63740*/  LOP3.LUT R8, R8, R18, R35, 0x1e, !PT ;  /* 0x0000001208087212 */ /* 0x000fe200078e1e23 */
[----:B------:R-:W-:Y:S01]  /*63750*/  ULOP3.LUT UR5, UR5, UR11, URZ, 0x3c, !UPT ;  /* 0x0000000b05057292 */ /* 0x000fe2000f8e3cff */
[----:B------:R-:W-:Y:S01]  /*63760*/  LOP3.LUT R15, R14, R15, R32, 0x1e, !PT ;  /* 0x0000000f0e0f7212 */ /* 0x000fe200078e1e20 */
[----:B------:R-:W-:Y:S01]  /*63770*/  ULOP3.LUT UR9, UR13, UR9, URZ, 0x3c, !UPT ;  /* 0x000000090d097292 */ /* 0x000fe2000f8e3cff */
[----:B------:R-:W-:-:S02]  /*63780*/  LOP3.LUT R14, R39, R41, R14, 0x96, !PT ;  /* 0x00000029270e7212 */ /* 0x000fc400078e960e */
[----:B------:R-:W-:Y:S02]  /*63790*/  SHF.L.W.U32.HI R4, R50, 0x5, R50 ;  /* 0x0000000532047819 */ /* 0x000fe40000010e32 */
[----:B------:R-:W-:Y:S02]  /*637a0*/  LOP3.LUT R16, R40, R35, RZ, 0x3c, !PT ;  /* 0x0000002328107212 */ /* 0x000fe400078e3cff */
[----:B------:R-:W-:Y:S01]  /*637b0*/  LOP3.LUT R18, R8, R40, R35, 0xf6, !PT ;  /* 0x0000002808127212 */ /* 0x000fe200078ef623 */
[----:B-1----:R-:W-:Y:S01]  /*637c0*/  ULOP3.LUT UR10, UR26, UR20, URZ, 0x3c, !UPT ;  /* 0x000000141a0a7292 */ /* 0x002fe2000f8e3cff */
[----:B------:R-:W-:Y:S01]  /*637d0*/  LOP3.LUT R46, R14, R32, RZ, 0x3c, !PT ;  /* 0x000000200e2e7212 */ /* 0x000fe200078e3cff */
[----:B------:R-:W-:Y:S01]  /*637e0*/  ULOP3.LUT UR11, UR27, UR21, URZ, 0x3c, !UPT ;  /* 0x000000151b0b7292 */ /* 0x000fe2000f8e3cff */
        /* <DEDUP_REMOVED lines=8> */
[----:B------:R-:W-:Y:S02]  /*63870*/  SHF.L.W.U32.HI R35, R38, 0xd, R38 ;  /* 0x0000000d26237819 */ /* 0x000fe40000010e26 */
[----:B------:R-:W-:Y:S02]  /*63880*/  LOP3.LUT R46, R46, R15, RZ, 0x3c, !PT ;  /* 0x0000000f2e2e7212 */ /* 0x000fe400078e3cff */
[----:B------:R-:W-:Y:S01]  /*63890*/  LOP3.LUT R25, R25, R16, RZ, 0x3c, !PT ;  /* 0x0000001019197212 */ /* 0x000fe200078e3cff */
[----:B------:R-:W-:Y:S01]  /*638a0*/  IMAD.SHL.U32 R32, R35, 0x8, RZ ;  /* 0x0000000823207824 */ /* 0x000fe200078e00ff */
[----:B------:R-:W-:Y:S02]  /*638b0*/  SHF.L.W.U32.HI R53, R53, 0xd, R53 ;  /* 0x0000000d35357819 */ /* 0x000fe40000010e35 */
[----:B------:R-:W-:Y:S02]  /*638c0*/  SHF.L.W.U32.HI R38, R46, 0x3, R46 ;  /* 0x000000032e267819 */ /* 0x000fe40000010e2e */
[----:B------:R-:W-:Y:S01]  /*638d0*/  LOP3.LUT R42, R57, R42, RZ, 0x3c, !PT ;  /* 0x0000002a392a7212 */ /* 0x000fe200078e3cff */
[----:B------:R-:W-:Y:S01]  /*638e0*/  IMAD.SHL.U32 R39, R53, 0x8, RZ ;  /* 0x0000000835277824 */ /* 0x000fe200078e00ff */
[----:B------:R-:W-:-:S02]  /*638f0*/  LOP3.LUT R36, R51, R36, RZ, 0x3c, !PT ;  /* 0x0000002433247212 */ /* 0x000fc400078e3cff */
[----:B------:R-:W-:Y:S02]  /*63900*/  SHF.L.W.U32.HI R18, R25, 0x3, R25 ;  /* 0x0000000319127819 */ /* 0x000fe40000010e19 */
[----:B------:R-:W-:Y:S02]  /*63910*/  SHF.L.W.U32.HI R8, R40, 0xd, R40 ;  /* 0x0000000d28087819 */ /* 0x000fe40000010e28 */
[----:B------:R-:W-:Y:S02]  /*63920*/  LOP3.LUT R43, R38, R43, R32, 0x96, !PT ;  /* 0x0000002b262b7212 */ /* 0x000fe400078e9620 */
[----:B------:R-:W-:Y:S01]  /*63930*/  LOP3.LUT R47, R47, R42, RZ, 0x3c, !PT ;  /* 0x0000002a2f2f7212 */ /* 0x000fe200078e3cff */
[----:B------:R-:W-:Y:S01]  /*63940*/  IMAD.SHL.U32 R40, R8, 0x8, RZ ;  /* 0x0000000808287824 */ /* 0x000fe200078e00ff */
[----:B------:R-:W-:Y:S02]  /*63950*/  SHF.L.W.U32.HI R32, R33, 0xd, R33 ;  /* 0x0000000d21207819 */ /* 0x000fe40000010e21 */
[----:B------:R-:W-:-:S02]  /*63960*/  LOP3.LUT R31, R31, R36, RZ, 0x3c, !PT ;  /* 0x000000241f1f7212 */ /* 0x000fc400078e3cff */
[C---:B------:R-:W-:Y:S02]  /*63970*/  LOP3.LUT R36, R18.reuse, R53, R36, 0x96, !PT ;  /* 0x0000003512247212 */ /* 0x040fe400078e9624 */
[----:B------:R-:W-:Y:S02]  /*63980*/  SHF.L.W.U32.HI R25, R47, 0x3, R47 ;  /* 0x000000032f197819 */ /* 0x000fe40000010e2f */
[----:B------:R-:W-:Y:S01]  /*63990*/  LOP3.LUT R37, R18, R37, R39, 0x96, !PT ;  /* 0x0000002512257212 */ /* 0x000fe200078e9627 */
[----:B------:R-:W-:Y:S01]  /*639a0*/  IMAD.SHL.U32 R39, R32, 0x8, RZ ;  /* 0x0000000820277824 */ /* 0x000fe200078e00ff */
[----:B------:R-:W-:Y:S02]  /*639b0*/  LOP3.LUT R33, R38, R35, R16, 0x96, !PT ;  /* 0x0000002326217212 */ /* 0x000fe400078e9610 */
[----:B------:R-:W-:Y:S02]  /*639c0*/  SHF.L.W.U32.HI R16, R31, 0x3, R31 ;  /* 0x000000031f107819 */ /* 0x000fe40000010e1f */
[----:B------:R-:W-:-:S02]  /*639d0*/  SHF.L.W.U32.HI R36, R36, 0x1, R36 ;  /* 0x0000000124247819 */ /* 0x000fc40000010e24 */
[----:B------:R-:W-:Y:S02]  /*639e0*/  LOP3.LUT R37, RZ, R37, RZ, 0x33, !PT ;  /* 0x00000025ff257212 */ /* 0x000fe400078e33ff */
[C---:B------:R-:W-:Y:S02]  /*639f0*/  LOP3.LUT R15, R25.reuse, R8, R15, 0x96, !PT ;  /* 0x00000008190f7212 */ /* 0x040fe400078e960f */
[----:B------:R-:W-:Y:S02]  /*63a00*/  LOP3.LUT R26, R25, R26, R40, 0x96, !PT ;  /* 0x0000001a191a7212 */ /* 0x000fe400078e9628 */
[----:B------:R-:W-:Y:S01]  /*63a10*/  LOP3.LUT R40, R16, R5, R39, 0x96, !PT ;  /* 0x0000000510287212 */ /* 0x000fe200078e9627 */
[----:B------:R-:W-:Y:S01]  /*63a20*/  IMAD.SHL.U32 R5, R36, 0x80, RZ ;  /* 0x0000008024057824 */ /* 0x000fe200078e00ff */
[----:B------:R-:W-:Y:S02]  /*63a30*/  SHF.L.W.U32.HI R31, R14, 0xd, R14 ;  /* 0x0000000d0e1f7819 */ /* 0x000fe40000010e0e */
[----:B------:R-:W-:-:S02]  /*63a40*/  SHF.L.W.U32.HI R37, R37, 0x7, R37 ;  /* 0x0000000725257819 */ /* 0x000fc40000010e25 */
[----:B------:R-:W-:Y:S01]  /*63a50*/  SHF.L.W.U32.HI R15, R15, 0x1, R15 ;  /* 0x000000010f0f7819 */ /* 0x000fe20000010e0f */
[----:B------:R-:W-:Y:S01]  /*63a60*/  IMAD.SHL.U32 R39, R31, 0x8, RZ ;  /* 0x000000081f277824 */ /* 0x000fe200078e00ff */
[----:B------:R-:W-:Y:S02]  /*63a70*/  LOP3.LUT R26, RZ, R26, RZ, 0x33, !PT ;  /* 0x0000001aff1a7212 */ /* 0x000fe400078e33ff */
[----:B------:R-:W-:Y:S02]  /*63a80*/  LOP3.LUT R43, RZ, R43, RZ, 0x33, !PT ;  /* 0x0000002bff2b7212 */ /* 0x000fe400078e33ff */
[----:B------:R-:W-:Y:S01]  /*63a90*/  LOP3.LUT R18, R37, R5, R18, 0x96, !PT ;  /* 0x0000000525127212 */ /* 0x000fe200078e9612 */
[----:B------:R-:W-:Y:S01]  /*63aa0*/  IMAD.SHL.U32 R5, R15, 0x80, RZ ;  /* 0x000000800f057824 */ /* 0x000fe200078e00ff */
[----:B------:R-:W-:Y:S02]  /*63ab0*/  SHF.L.W.U32.HI R14, R33, 0x1, R33 ;  /* 0x00000001210e7819 */ /* 0x000fe40000010e21 */
[----:B------:R-:W-:-:S02]  /*63ac0*/  SHF.L.W.U32.HI R33, R44, 0x3, R44 ;  /* 0x000000032c217819 */ /* 0x000fc40000010e2c */
[----:B------:R-:W-:Y:S02]  /*63ad0*/  SHF.L.W.U32.HI R26, R26, 0x7, R26 ;  /* 0x000000071a1a7819 */ /* 0x000fe40000010e1a */
[----:B------:R-:W-:Y:S02]  /*63ae0*/  LOP3.LUT R13, R16, R32, R13, 0x96, !PT ;  /* 0x00000020100d7212 */ /* 0x000fe400078e960d */
[----:B------:R-:W-:Y:S02]  /*63af0*/  LOP3.LUT R40, RZ, R40, RZ, 0x33, !PT ;  /* 0x00000028ff287212 */ /* 0x000fe400078e33ff */
[----:B------:R-:W-:Y:S02]  /*63b00*/  SHF.L.W.U32.HI R43, R43, 0x7, R43 ;  /* 0x000000072b2b7819 */ /* 0x000fe40000010e2b */
[----:B------:R-:W-:Y:S02]  /*63b10*/  LOP3.LUT R34, R33, R34, R39, 0x96, !PT ;  /* 0x0000002221227212 */ /* 0x000fe400078e9627 */
        /* <DEDUP_REMOVED lines=9> */
[----:B------:R-:W-:Y:S02]  /*63bb0*/  SHF.L.W.U32.HI R8, R25, 0x16, R25 ;  /* 0x0000001619087819 */ /* 0x000fe40000010e19 */
[----:B------:R-:W-:Y:S01]  /*63bc0*/  LOP3.LUT R32, R39, R37, R32, 0x96, !PT ;  /* 0x0000002527207212 */ /* 0x000fe200078e9620 */
[----:B------:R-:W-:Y:S01]  /*63bd0*/  IMAD.SHL.U32 R37, R37, 0x80, RZ ;  /* 0x0000008025257824 */ /* 0x000fe200078e00ff */
[----:B------:R-:W-:Y:S02]  /*63be0*/  LOP3.LUT R34, RZ, R34, RZ, 0x33, !PT ;  /* 0x00000022ff227212 */ /* 0x000fe400078e33ff */
[----:B------:R-:W-:Y:S02]  /*63bf0*/  SHF.L.W.U32.HI R53, R53, 0x5, R53 ;  /* 0x0000000535357819 */ /* 0x000fe40000010e35 */
[----:B------:R-:W-:Y:S01]  /*63c00*/  LOP3.LUT R38, R43, R14, R38, 0x96, !PT ;  /* 0x0000000e2b267212 */ /* 0x000fe200078e9626 */
[----:B------:R-:W-:Y:S01]  /*63c10*/  IMAD.SHL.U32 R14, R42, 0x80, RZ ;  /* 0x000000802a0e7824 */ /* 0x000fe200078e00ff */
[----:B------:R-:W-:-:S02]  /*63c20*/  LOP3.LUT R7, R7, R8, RZ, 0x3c, !PT ;  /* 0x0000000807077212 */ /* 0x000fc400078e3cff */
[----:B------:R-:W-:Y:S02]  /*63c30*/  SHF.L.W.U32.HI R8, R18, 0x16, R18 ;  /* 0x0000001612087819 */ /* 0x000fe40000010e12 */
[----:B------:R-:W-:Y:S02]  /*63c40*/  SHF.L.W.U32.HI R34, R34, 0x7, R34 ;  /* 0x0000000722227819 */ /* 0x000fe40000010e22 */
[----:B------:R-:W-:Y:S02]  /*63c50*/  SHF.L.W.U32.HI R18, R53, 0xd, R53 ;  /* 0x0000000d35127819 */ /* 0x000fe40000010e35 */
[----:B------:R-:W-:Y:S02]  /*63c60*/  LOP3.LUT R37, R39, R37, R16, 0x96, !PT ;  /* 0x0000002527257212 */ /* 0x000fe400078e9610 */
[----:B------:R-:W-:Y:S01]  /*63c70*/  SHF.L.W.U32.HI R23, R23, 0x5, R23 ;  /* 0x0000000517177819 */ /* 0x000fe20000010e17 */
[----:B------:R-:W-:Y:S01]  /*63c80*/  IMAD.SHL.U32 R15, R18, 0x8, RZ ;  /* 0x00000008120f7824 */ /* 0x000fe200078e00ff */
[----:B------:R-:W-:-:S02]  /*63c90*/  LOP3.LUT R14, R34, R14, R33, 0x96, !PT ;  /* 0x0000000e220e7212 */ /* 0x000fc400078e9621 */
[----:B------:R-:W-:Y:S02]  /*63ca0*/  SHF.L.W.U32.HI R32, R32, 0x5, R32 ;  /* 0x0000000520207819 */ /* 0x000fe40000010e20 */
[----:B------:R-:W-:Y:S02]  /*63cb0*/  SHF.L.W.U32.HI R16, R37, 0x16, R37 ;  /* 0x0000001625107819 */ /* 0x000fe40000010e25 */
[----:B------:R-:W-:Y:S02]  /*63cc0*/  SHF.L.W.U32.HI R23, R23, 0x3, R23 ;  /* 0x0000000317177819 */ /* 0x000fe40000010e17 */
[----:B------:R-:W-:Y:S02]  /*63cd0*/  SHF.L.W.U32.HI R13, R13, 0x5, R13 ;  /* 0x000000050d0d7819 */ /* 0x000fe40000010e0d */
[----:B------:R-:W-:Y:S02]  /*63ce0*/  SHF.L.W.U32.HI R17, R17, 0x16, R17 ;  /* 0x0000001611117819 */ /* 0x000fe40000010e11 */
[----:B------:R-:W-:-:S02]  /*63cf0*/  LOP3.LUT R8, R9, R8, RZ, 0x3c, !PT ;  /* 0x0000000809087212 */ /* 0x000fc400078e3cff */
[----:B------:R-:W-:Y:S02]  /*63d00*/  SHF.L.W.U32.HI R14, R14, 0x16, R14 ;  /* 0x000000160e0e7819 */ /* 0x000fe40000010e0e */
[----:B------:R-:W-:Y:S02]  /*63d10*/  SHF.L.W.U32.HI R5, R35, 0x5, R35 ;  /* 0x0000000523057819 */ /* 0x000fe40000010e23 */
[----:B------:R-:W-:Y:S02]  /*63d20*/  LOP3.LUT R9, R19, R16, RZ, 0x3c, !PT ;  /* 0x0000001013097212 */ /* 0x000fe400078e3cff */
[----:B------:R-:W-:Y:S02]  /*63d30*/  LOP3.LUT R13, R23, R18, R13, 0x96, !PT ;  /* 0x00000012170d7212 */ /* 0x000fe400078e960d */
[----:B------:R-:W-:Y:S02]  /*63d40*/  SHF.L.W.U32.HI R26, R17, 0xd, R17 ;  /* 0x0000000d111a7819 */ /* 0x000fe40000010e11 */
[----:B------:R-:W-:-:S02]  /*63d50*/  LOP3.LUT R16, R23, R15, R32, 0x96, !PT ;  /* 0x0000000f17107212 */ /* 0x000fc400078e9620 */
[----:B------:R-:W5:Y:S01]  /*63d60*/  LDC.64 R32, c[0x3][0xd60] ;  /* 0x00c35800ff207b82 */ /* 0x000f620000000a00 */
[----:B------:R-:W-:Y:S02]  /*63d70*/  SHF.L.W.U32.HI R38, R38, 0x16, R38 ;  /* 0x0000001626267819 */ /* 0x000fe40000010e26 */
[----:B------:R-:W-:Y:S02]  /*63d80*/  SHF.L.W.U32.HI R25, R14, 0x3, R14 ;  /* 0x000000030e197819 */ /* 0x000fe40000010e0e */
[----:B------:R-:W-:Y:S01]  /*63d90*/  LOP3.LUT R5, R30, R5, RZ, 0x3c, !PT ;  /* 0x000000051e057212 */ /* 0x000fe200078e3cff */
[----:B------:R-:W-:Y:S01]  /*63da0*/  IMAD.SHL.U32 R30, R26, 0x8, RZ ;  /* 0x000000081a1e7824 */ /* 0x000fe200078e00ff */
[----:B------:R-:W-:Y:S02]  /*63db0*/  SHF.L.W.U32.HI R13, R13, 0x1, R13 ;  /* 0x000000010d0d7819 */ /* 0x000fe40000010e0d */
[----:B------:R-:W-:Y:S02]  /*63dc0*/  SHF.L.W.U32.HI R15, R12, 0x16, R12 ;  /* 0x000000160c0f7819 */ /* 0x000fe40000010e0c */
[----:B------:R-:W-:Y:S01]  /*63dd0*/  LOP3.LUT R38, R25, R26, R38, 0x96, !PT ;  /* 0x0000001a19267212 */ /* 0x000fe200078e9626 */
[----:B------:R-:W-:Y:S01]  /*63de0*/  IMAD.SHL.U32 R14, R13, 0x80, RZ ;  /* 0x000000800d0e7824 */ /* 0x000fe200078e00ff */
[----:B------:R-:W-:-:S02]  /*63df0*/  SHF.L.W.U32.HI R12, R16, 0x7, R16 ;  /* 0x00000007100c7819 */ /* 0x000fc40000010e10 */
[----:B------:R-:W-:Y:S02]  /*63e00*/  LOP3.LUT R30, R25, R30, R15, 0x96, !PT ;  /* 0x0000001e191e7212 */ /* 0x000fe400078e960f */
[----:B------:R-:W-:Y:S02]  /*63e10*/  SHF.L.W.U32.HI R15, R38, 0x1, R38 ;  /* 0x00000001260f7819 */ /* 0x000fe40000010e26 */
[C---:B------:R-:W-:Y:S02]  /*63e20*/  LOP3.LUT R18, R12.reuse, R13, R18, 0x96, !PT ;  /* 0x0000000d0c127212 */ /* 0x040fe400078e9612 */
[----:B------:R-:W-:Y:S01]  /*63e30*/  LOP3.LUT R23, R12, R14, R23, 0x96, !PT ;  /* 0x0000000e0c177212 */ /* 0x000fe200078e9617 */
[----:B------:R-:W-:Y:S01]  /*63e40*/  IMAD.SHL.U32 R16, R15, 0x80, RZ ;  /* 0x000000800f107824 */ /* 0x000fe200078e00ff */
[----:B------:R-:W-:Y:S02]  /*63e50*/  LOP3.LUT R31, R34, R42, R31, 0x96, !PT ;  /* 0x0000002a221f7212 */ /* 0x000fe400078e961f */
[----:B------:R-:W-:-:S02]  /*63e60*/  SHF.L.W.U32.HI R17, R30, 0x7, R30 ;  /* 0x000000071e117819 */ /* 0x000fc40000010e1e */
[----:B------:R-:W-:Y:S02]  /*63e70*/  SHF.L.W.U32.HI R19, R18, 0x5, R18 ;  /* 0x0000000512137819 */ /* 0x000fe40000010e12 */
[----:B------:R-:W-:Y:S02]  /*63e80*/  SHF.L.W.U32.HI R18, R23, 0x16, R23 ;  /* 0x0000001617127819 */ /* 0x000fe40000010e17 */
[----:B------:R-:W-:Y:S02]  /*63e90*/  SHF.L.W.U32.HI R14, R31, 0x5, R31 ;  /* 0x000000051f0e7819 */ /* 0x000fe40000010e1f */
[----:B------:R-:W-:Y:S01]  /*63ea0*/  LOP3.LUT R25, R17, R16, R25, 0x96, !PT ;  /* 0x0000001011197212 */ /* 0x000fe200078e9619 */
[----:B------:R-:W0:Y:S01]  /*63eb0*/  LDC.64 R30, c[0x3][0xd68] ;  /* 0x00c35a00ff1e7b82 */ /* 0x000e220000000a00 */
[----:B------:R-:W-:Y:S02]  /*63ec0*/  LOP3.LUT R16, R28, R19, RZ, 0x3c, !PT ;  /* 0x000000131c107212 */ /* 0x000fe400078e3cff */
[----:B------:R-:W-:-:S02]  /*63ed0*/  LOP3.LUT R18, R27, R18, RZ, 0x3c, !PT ;  /* 0x000000121b127212 */ /* 0x000fc400078e3cff */
[----:B------:R-:W-:Y:S02]  /*63ee0*/  SHF.L.W.U32.HI R28, R25, 0x16, R25 ;  /* 0x00000016191c7819 */ /* 0x000fe40000010e19 */
[----:B------:R-:W-:Y:S02]  /*63ef0*/  LOP3.LUT R41, R5, UR15, RZ, 0x3c, !PT ;  /* 0x0000000f05297c12 */ /* 0x000fe4000f8e3cff */
[----:B------:R-:W-:Y:S01]  /*63f00*/  LOP3.LUT R35, R16, UR14, RZ, 0x3c, !PT ;  /* 0x0000000e10237c12 */ /* 0x000fe2000f8e3cff */
[----:B------:R-:W1:Y:S01]  /*63f10*/  LDCU.128 UR12, c[0x3][0xb0] ;  /* 0x00c01600ff0c77ac */ /* 0x000e620008000c00 */
[----:B------:R-:W-:Y:S02]  /*63f20*/  LOP3.LUT R39, R22, UR24, RZ, 0x3c, !PT ;  /* 0x0000001816277c12 */ /* 0x000fe4000f8e3cff */
[----:B------:R-:W-:Y:S01]  /*63f30*/  LOP3.LUT R40, R18, UR25, RZ, 0x3c, !PT ;  /* 0x0000001912287c12 */ /* 0x000fe2000f8e3cff */
[----:B------:R-:W0:Y:S01]  /*63f40*/  LDCU.128 UR24, c[0x3][0xd0] ;  /* 0x00c01a00ff1877ac */ /* 0x000e220008000c00 */
[----:B-----5:R-:W-:-:S02]  /*63f50*/  LOP3.LUT R32, R32, UR28, RZ, 0x3c, !PT ;  /* 0x0000001c20207c12 */ /* 0x020fc4000f8e3cff */
[----:B------:R-:W-:Y:S02]  /*63f60*/  LOP3.LUT R23, R7, UR32, RZ, 0x3c, !PT ;  /* 0x0000002007177c12 */ /* 0x000fe4000f8e3cff */
[----:B------:R-:W-:Y:S02]  /*63f70*/  LOP3.LUT R26, R17, R15, R26, 0x96, !PT ;  /* 0x0000000f111a7212 */ /* 0x000fe400078e961a */
[----:B------:R-:W-:Y:S02]  /*63f80*/  LOP3.LUT R19, R21, R28, RZ, 0x3c, !PT ;  /* 0x0000001c15137212 */ /* 0x000fe400078e3cff */
[----:B------:R-:W-:Y:S02]  /*63f90*/  LOP3.LUT R28, R23, UR8, R32, 0x78, !PT ;  /* 0x00000008171c7c12 */ /* 0x000fe4000f8e7820 */
[----:B------:R-:W-:Y:S02]  /*63fa0*/  SHF.L.W.U32.HI R21, R26, 0x5, R26 ;  /* 0x000000051a157819 */ /* 0x000fe40000010e1a */
[----:B------:R-:W-:Y:S01]  /*63fb0*/  LOP3.LUT R49, R39, UR8, R23, 0x1e, !PT ;  /* 0x0000000827317c12 */ /* 0x000fe2000f8e1e17 */
[----:B------:R-:W2:Y:S01]  /*63fc0*/  LDC.64 R26, c[0x3][0xd70] ;  /* 0x00c35c00ff1a7b82 */ /* 0x000ea20000000a00 */
[----:B------:R-:W-:-:S02]  /*63fd0*/  LOP3.LUT R39, R28, R32, R39, 0x96, !PT ;  /* 0x000000201c277212 */ /* 0x000fc400078e9627 */
[----:B------:R-:W-:Y:S02]  /*63fe0*/  LOP3.LUT R33, R33, UR29, RZ, 0x3c, !PT ;  /* 0x0000001d21217c12 */ /* 0x000fe4000f8e3cff */
[----:B------:R-:W-:Y:S02]  /*63ff0*/  LOP3.LUT R23, R19, UR33, RZ, 0x3c, !PT ;  /* 0x0000002113177c12 */ /* 0x000fe4000f8e3cff */
[----:B------:R-:W-:Y:S02]  /*64000*/  LOP3.LUT R21, R24, R21, RZ, 0x3c, !PT ;  /* 0x0000001518157212 */ /* 0x000fe400078e3cff */
[----:B------:R-:W-:Y:S02]  /*64010*/  LOP3.LUT R24, R39, UR8, RZ, 0x3c, !PT ;  /* 0x0000000827187c12 */ /* 0x000fe4000f8e3cff */
[----:B------:R-:W-:Y:S02]  /*64020*/  LOP3.LUT R25, R49, UR8, R39, 0xf6, !PT ;  /* 0x0000000831197c12 */ /* 0x000fe4000f8ef627 */
[----:B------:R-:W-:-:S02]  /*64030*/  LOP3.LUT R42, R23, UR9, R33, 0x78, !PT ;  /* 0x00000009172a7c12 */ /* 0x000fc4000f8e7821 */
[----:B------:R-:W-:Y:S02]  /*64040*/  LOP3.LUT R0, R0, R45, RZ, 0x3c, !PT ;  /* 0x0000002d00007212 */ /* 0x000fe400078e3cff */
[----:B------:R-:W-:Y:S02]  /*64050*/  LOP3.LUT R14, R29, R14, RZ, 0x3c, !PT ;  /* 0x0000000e1d0e7212 */ /* 0x000fe400078e3cff */
[CCC-:B------:R-:W-:Y:S02]  /*64060*/  LOP3.LUT R51, R49.reuse, R24.reuse, R28.reuse, 0x6c, !PT ;  /* 0x0000001831337212 */ /* 0x1c0fe400078e6c1c */
[----:B------:R-:W-:Y:S02]  /*64070*/  LOP3.LUT R29, R40, UR9, R23, 0x1e, !PT ;  /* 0x00000009281d7c12 */ /* 0x000fe4000f8e1e17 */
[----:B------:R-:W-:Y:S02]  /*64080*/  LOP3.LUT R49, R49, R24, R28, 0x9c, !PT ;  /* 0x0000001831317212 */ /* 0x000fe400078e9c1c */
[----:B------:R-:W-:-:S02]  /*64090*/  LOP3.LUT R40, R42, R33, R40, 0x96, !PT ;  /* 0x000000212a287212 */ /* 0x000fc400078e9628 */
[----:B------:R-:W-:Y:S02]  /*640a0*/  LOP3.LUT R28, R25, R28, RZ, 0x3c, !PT ;  /* 0x0000001c191c7212 */ /* 0x000fe400078e3cff */
[----:B0-----:R-:W-:Y:S01]  /*640b0*/  LOP3.LUT R31, R31, UR25, RZ, 0x3c, !PT ;  /* 0x000000191f1f7c12 */ /* 0x001fe2000f8e3cff */
[----:B------:R-:W0:Y:S01]  /*640c0*/  LDC.64 R24, c[0x3][0xd78] ;  /* 0x00c35e00ff187b82 */ /* 0x000e220000000a00 */
[----:B------:R-:W-:Y:S02]  /*640d0*/  LOP3.LUT R23, R0, UR37, RZ, 0x3c, !PT ;  /* 0x0000002500177c12 */ /* 0x000fe4000f8e3cff */
[----:B-1----:R-:W-:Y:S02]  /*640e0*/  LOP3.LUT R32, R11, UR13, R12, 0x96, !PT ;  /* 0x0000000d0b207c12 */ /* 0x002fe4000f8e960c */
[----:B------:R-:W-:Y:S02]  /*640f0*/  LOP3.LUT R43, R40, UR9, RZ, 0x3c, !PT ;  /* 0x00000009282b7c12 */ /* 0x000fe4000f8e3cff */
[----:B------:R-:W-:-:S02]  /*64100*/  LOP3.LUT R34, R23, UR5, R31, 0x78, !PT ;  /* 0x0000000517227c12 */ /* 0x000fc4000f8e781f */
[----:B------:R-:W-:Y:S02]  /*64110*/  LOP3.LUT R45, R32, UR5, R23, 0x1e, !PT ;  /* 0x00000005202d7c12 */ /* 0x000fe4000f8e1e17 */
[----:B------:R-:W-:Y:S02]  /*64120*/  LOP3.LUT R30, R30, UR24, RZ, 0x3c, !PT ;  /* 0x000000181e1e7c12 */ /* 0x000fe4000f8e3cff */
[----:B------:R-:W-:Y:S02]  /*64130*/  LOP3.LUT R23, R20, UR36, R17, 0x96, !PT ;  /* 0x0000002414177c12 */ /* 0x000fe4000f8e9611 */
[CCC-:B------:R-:W-:Y:S02]  /*64140*/  LOP3.LUT R33, R29.reuse, R43.reuse, R42.reuse, 0x6c, !PT ;  /* 0x0000002b1d217212 */ /* 0x1c0fe400078e6c2a */
[C---:B------:R-:W-:Y:S02]  /*64150*/  LOP3.LUT R43, R29.reuse, R43, R42, 0x9c, !PT ;  /* 0x0000002b1d2b7212 */ /* 0x040fe400078e9c2a */
[----:B------:R-:W-:-:S02]  /*64160*/  LOP3.LUT R37, R29, UR9, R40, 0xf6, !PT ;  /* 0x000000091d257c12 */ /* 0x000fc4000f8ef628 */
[----:B------:R-:W-:Y:S02]  /*64170*/  LOP3.LUT R29, R4, UR12, RZ, 0x3c, !PT ;  /* 0x0000000c041d7c12 */ /* 0x000fe4000f8e3cff */
[----:B------:R-:W-:Y:S02]  /*64180*/  LOP3.LUT R48, R23, UR4, R30, 0x78, !PT ;  /* 0x0000000417307c12 */ /* 0x000fe4000f8e781e */
[----:B------:R-:W-:Y:S02]  /*64190*/  LOP3.LUT R32, R34, R31, R32, 0x96, !PT ;  /* 0x0000001f22207212 */ /* 0x000fe400078e9620 */
[----:B------:R-:W-:Y:S02]  /*641a0*/  LOP3.LUT R23, R29, UR4, R23, 0x1e, !PT ;  /* 0x000000041d177c12 */ /* 0x000fe4000f8e1e17 */
[----:B------:R-:W-:Y:S02]  /*641b0*/  LOP3.LUT R42, R37, R42, RZ, 0x3c, !PT ;  /* 0x0000002a252a7212 */ /* 0x000fe400078e3cff */
[----:B------:R-:W-:-:S02]  /*641c0*/  LOP3.LUT R29, R48, R30, R29, 0x96, !PT ;  /* 0x0000001e301d7212 */ /* 0x000fc400078e961d */
[----:B------:R-:W-:Y:S02]  /*641d0*/  LOP3.LUT R37, R32, UR5, RZ, 0x3c, !PT ;  /* 0x0000000520257c12 */ /* 0x000fe4000f8e3cff */
[----:B------:R-:W-:Y:S02]  /*641e0*/  LOP3.LUT R46, R9, UR31, RZ, 0x3c, !PT ;  /* 0x0000001f092e7c12 */ /* 0x000fe4000f8e3cff */
[----:B--2---:R-:W-:Y:S02]  /*641f0*/  LOP3.LUT R30, R27, UR35, RZ, 0x3c, !PT ;  /* 0x000000231b1e7c12 */ /* 0x004fe4000f8e3cff */
[----:B------:R-:W-:Y:S02]  /*64200*/  LOP3.LUT R31, R45, UR5, R32, 0xf6, !PT ;  /* 0x000000052d1f7c12 */ /* 0x000fe4000f8ef620 */
[----:B------:R-:W-:Y:S02]  /*64210*/  LOP3.LUT R36, R29, UR4, RZ, 0x3c, !PT ;  /* 0x000000041d247c12 */ /* 0x000fe4000f8e3cff */
[----:B------:R-:W-:-:S02]  /*64220*/  LOP3.LUT R44, R45, R37, R34, 0x6c, !PT ;  /* 0x000000252d2c7212 */ /* 0x000fc400078e6c22 */
[----:B------:R-:W-:Y:S01]  /*64230*/  LOP3.LUT R38, R21, UR30, RZ, 0x3c, !PT ;  /* 0x0000001e15267c12 */ /* 0x000fe2000f8e3cff */
[----:B------:R-:W1:Y:S01]  /*64240*/  LDCU.128 UR28, c[0x3][0xe0] ;  /* 0x00c01c00ff1c77ac */ /* 0x000e620008000c00 */
[----:B------:R-:W-:Y:S02]  /*64250*/  LOP3.LUT R37, R45, R37, R34, 0x9c, !PT ;  /* 0x000000252d257212 */ /* 0x000fe400078e9c22 */
[----:B------:R-:W-:Y:S01]  /*64260*/  LOP3.LUT R27, R23, UR4, R29, 0xf6, !PT ;  /* 0x00000004171b7c12 */ /* 0x000fe2000f8ef61d */
[----:B------:R-:W-:Y:S01]  /*64270*/  ULOP3.LUT UR4, UR14, UR22, URZ, 0x3c, !UPT ;  /* 0x000000160e047292 */ /* 0x000fe2000f8e3cff */
[----:B------:R-:W-:Y:S02]  /*64280*/  LOP3.LUT R53, R30, R46, R41, 0x78, !PT ;  /* 0x0000002e1e357212 */ /* 0x000fe400078e7829 */
[----:B------:R-:W-:Y:S01]  /*64290*/  LOP3.LUT R26, R26, UR34, RZ, 0x3c, !PT ;  /* 0x000000221a1a7c12 */ /* 0x000fe2000f8e3cff */
[----:B------:R-:W2:Y:S01]  /*642a0*/  LDCU.128 UR32, c[0x3][0xf0] ;  /* 0x00c01e00ff2077ac */ /* 0x000ea20008000c00 */
[----:B------:R-:W-:-:S02]  /*642b0*/  LOP3.LUT R34, R31, R34, RZ, 0x3c, !PT ;  /* 0x000000221f227212 */ /* 0x000fc400078e3cff */
[CCC-:B------:R-:W-:Y:S02]  /*642c0*/  LOP3.LUT R31, R23.reuse, R36.reuse, R48.reuse, 0x6c, !PT ;  /* 0x00000024171f7212 */ /* 0x1c0fe400078e6c30 */
[----:B------:R-:W-:Y:S02]  /*642d0*/  LOP3.LUT R23, R23, R36, R48, 0x9c, !PT ;  /* 0x0000002417177212 */ /* 0x000fe400078e9c30 */
[----:B------:R-:W-:Y:S02]  /*642e0*/  LOP3.LUT R48, R27, R48, RZ, 0x3c, !PT ;  /* 0x000000301b307212 */ /* 0x000fe400078e3cff */
[----:B------:R-:W-:Y:S02]  /*642f0*/  LOP3.LUT R46, R53, UR11, R46, 0x96, !PT ;  /* 0x0000000b352e7c12 */ /* 0x000fe4000f8e962e */
[----:B------:R-:W-:Y:S02]  /*64300*/  LOP3.LUT R30, R30, UR11, R41, 0x36, !PT ;  /* 0x0000000b1e1e7c12 */ /* 0x000fe4000f8e3629 */
[----:B------:R-:W-:-:S02]  /*64310*/  LOP3.LUT R55, R26, R38, R35, 0x78, !PT ;  /* 0x000000261a377212 */ /* 0x000fc400078e7823 */
[----:B0-----:R-:W-:Y:S02]  /*64320*/  LOP3.LUT R50, R24, UR38, RZ, 0x3c, !PT ;  /* 0x0000002618327c12 */ /* 0x001fe4000f8e3cff */
[----:B------:R-:W-:Y:S02]  /*64330*/  LOP3.LUT R57, R8, UR26, RZ, 0x3c, !PT ;  /* 0x0000001a08397c12 */ /* 0x000fe4000f8e3cff */
[----:B------:R-:W-:Y:S02]  /*64340*/  LOP3.LUT R27, R6, UR6, R13, 0x96, !PT ;  /* 0x00000006061b7c12 */ /* 0x000fe4000f8e960d */
[----:B------:R-:W-:Y:S02]  /*64350*/  LOP3.LUT R24, R30, R46, R41, 0xf6, !PT ;  /* 0x0000002e1e187212 */ /* 0x000fe400078ef629 */
[----:B------:R-:W-:Y:S02]  /*64360*/  LOP3.LUT R38, R55, UR10, R38, 0x96, !PT ;  /* 0x0000000a37267c12 */ /* 0x000fe4000f8e9626 */
[----:B------:R-:W-:-:S02]  /*64370*/  LOP3.LUT R36, R50, R57, R27, 0x78, !PT ;  /* 0x0000003932247212 */ /* 0x000fc400078e781b */
[----:B------:R-:W-:Y:S02]  /*64380*/  LOP3.LUT R47, R46, R41, RZ, 0x3c, !PT ;  /* 0x000000292e2f7212 */ /* 0x000fe400078e3cff */
[----:B------:R-:W-:Y:S01]  /*64390*/  LOP3.LUT R52, R26, UR10, R35, 0x36, !PT ;  /* 0x0000000a1a347c12 */ /* 0x000fe2000f8e3623 */
[----:B------:R-:W0:Y:S01]  /*643a0*/  LDCU.128 UR8, c[0x3][0xa0] ;  /* 0x00c01400ff0877ac */ /* 0x000e220008000c00 */
[----:B------:R-:W-:Y:S02]  /*643b0*/  LOP3.LUT R41, R38, R35, RZ, 0x3c, !PT ;  /* 0x0000002326297212 */ /* 0x000fe400078e3cff */
[----:B------:R-:W-:Y:S02]  /*643c0*/  LOP3.LUT R26, R24, R53, RZ, 0x3c, !PT ;  /* 0x00000035181a7212 */ /* 0x000fe400078e3cff */
[----:B------:R-:W-:Y:S02]  /*643d0*/  LOP3.LUT R24, R36, UR4, R57, 0x96, !PT ;  /* 0x0000000424187c12 */ /* 0x000fe4000f8e9639 */
[----:B------:R-:W-:-:S02]  /*643e0*/  LOP3.LUT R45, R30, R47, R53, 0x6c, !PT ;  /* 0x0000002f1e2d7212 */ /* 0x000fc400078e6c35 */
[----:B------:R-:W-:Y:S02]  /*643f0*/  LOP3.LUT R47, R30, R47, R53, 0x9c, !PT ;  /* 0x0000002f1e2f7212 */ /* 0x000fe400078e9c35 */
[C---:B------:R-:W-:Y:S02]  /*64400*/  LOP3.LUT R54, R52.reuse, R38, R35, 0xf6, !PT ;  /* 0x0000002634367212 */ /* 0x040fe400078ef623 */
[CCC-:B------:R-:W-:Y:S02]  /*64410*/  LOP3.LUT R30, R52.reuse, R41.reuse, R55.reuse, 0x6c, !PT ;  /* 0x00000029341e7212 */ /* 0x1c0fe400078e6c37 */
[----:B------:R-:W-:Y:S02]  /*64420*/  LOP3.LUT R53, R52, R41, R55, 0x9c, !PT ;  /* 0x0000002934357212 */ /* 0x000fe400078e9c37 */
[--C-:B------:R-:W-:Y:S01]  /*64430*/  LOP3.LUT R35, R50, UR4, R27.reuse, 0x36, !PT ;  /* 0x0000000432237c12 */ /* 0x100fe2000f8e361b */
[----:B------:R-:W-:Y:S01]  /*64440*/  ULOP3.LUT UR4, UR15, UR23, URZ, 0x3c, !UPT ;  /* 0x000000170f047292 */ /* 0x000fe2000f8e3cff */
[----:B------:R-:W-:Y:S01]  /*64450*/  LOP3.LUT R41, R24, R27, RZ, 0x3c, !PT ;  /* 0x0000001b18297212 */ /* 0x000fe200078e3cff */
[----:B------:R-:W3:Y:S01]  /*64460*/  LDCU.128 UR12, c[0x3][0xb0] ;  /* 0x00c01600ff0c77ac */ /* 0x000ee20008000c00 */
[----:B------:R-:W-:-:S02]  /*64470*/  LOP3.LUT R57, R35, R24, R27, 0xf6, !PT ;  /* 0x0000001823397212 */ /* 0x000fc400078ef61b */
[CCC-:B------:R-:W-:Y:S01]  /*64480*/  LOP3.LUT R52, R35.reuse, R41.reuse, R36.reuse, 0x6c, !PT ;  /* 0x0000002923347212 */ /* 0x1c0fe200078e6c24 */
[----:B------:R-:W4:Y:S01]  /*64490*/  LDCU.128 UR20, c[0x3][0xc0] ;  /* 0x00c01800ff1477ac */ /* 0x000f220008000c00 */
[----:B------:R-:W-:Y:S02]  /*644a0*/  LOP3.LUT R27, R35, R41, R36, 0x9c, !PT ;  /* 0x00000029231b7212 */ /* 0x000fe400078e9c24 */
[----:B------:R-:W-:Y:S02]  /*644b0*/  LOP3.LUT R50, R14, UR7, RZ, 0x3c, !PT ;  /* 0x000000070e327c12 */ /* 0x000fe4000f8e3cff */
[----:B------:R-:W-:Y:S01]  /*644c0*/  LOP3.LUT R41, R10, UR27, R15, 0x96, !PT ;  /* 0x0000001b0a297c12 */ /* 0x000fe2000f8e960f */
[----:B------:R-:W5:Y:S01]  /*644d0*/  LDCU.128 UR24, c[0x3][0xd0] ;  /* 0x00c01a00ff1877ac */ /* 0x000f620008000c00 */
[----:B------:R-:W-:Y:S02]  /*644e0*/  LOP3.LUT R25, R25, UR39, RZ, 0x3c, !PT ;  /* 0x0000002719197c12 */ /* 0x000fe4000f8e3cff */
[----:B------:R-:W-:-:S02]  /*644f0*/  LOP3.LUT R54, R54, R55, RZ, 0x3c, !PT ;  /* 0x0000003736367212 */ /* 0x000fc400078e3cff */
[C-C-:B------:R-:W-:Y:S02]  /*64500*/  LOP3.LUT R55, R25.reuse, R41, R50.reuse, 0x78, !PT ;  /* 0x0000002919377212 */ /* 0x140fe400078e7832 */
[----:B------:R-:W-:Y:S02]  /*64510*/  LOP3.LUT R56, R25, UR4, R50, 0x36, !PT ;  /* 0x0000000419387c12 */ /* 0x000fe4000f8e3632 */
[----:B------:R-:W-:Y:S01]  /*64520*/  LOP3.LUT R41, R55, UR4, R41, 0x96, !PT ;  /* 0x0000000437297c12 */ /* 0x000fe2000f8e9629 */
[----:B------:R-:W1:Y:S01]  /*64530*/  LDCU.128 UR4, c[0x3][0x90] ;  /* 0x00c01200ff0477ac */ /* 0x000e620008000c00 */
[----:B------:R-:W-:Y:S02]  /*64540*/  SHF.L.W.U32.HI R35, R38, 0xd, R38 ;  /* 0x0000000d26237819 */ /* 0x000fe40000010e26 */
[----:B------:R-:W-:Y:S02]  /*64550*/  LOP3.LUT R25, R41, R50, RZ, 0x3c, !PT ;  /* 0x0000003229197212 */ /* 0x000fe400078e3cff */
[----:B------:R-:W-:-:S02]  /*64560*/  LOP3.LUT R58, R56, R41, R50, 0xf6, !PT ;  /* 0x00000029383a7212 */ /* 0x000fc400078ef632 */
[----:B------:R-:W-:Y:S02]  /*64570*/  LOP3.LUT R23, R23, R48, RZ, 0x3c, !PT ;  /* 0x0000003017177212 */ /* 0x000fe400078e3cff */
[CCC-:B------:R-:W-:Y:S02]  /*64580*/  LOP3.LUT R50, R56.reuse, R25.reuse, R55.reuse, 0x6c, !PT ;  /* 0x0000001938327212 */ /* 0x1c0fe400078e6c37 */
[----:B------:R-:W-:Y:S01]  /*64590*/  LOP3.LUT R25, R56, R25, R55, 0x9c, !PT ;  /* 0x0000001938197212 */ /* 0x000fe200078e9c37 */
[----:B------:R-:W-:Y:S01]  /*645a0*/  IMAD.SHL.U32 R56, R35, 0x8, RZ ;  /* 0x0000000823387824 */ /* 0x000fe200078e00ff */
[----:B------:R-:W-:Y:S02]  /*645b0*/  SHF.L.W.U32.HI R23, R23, 0x3, R23 ;  /* 0x0000000317177819 */ /* 0x000fe40000010e17 */
[----:B------:R-:W-:Y:S02]  /*645c0*/  SHF.L.W.U32.HI R40, R40, 0xd, R40 ;  /* 0x0000000d28287819 */ /* 0x000fe40000010e28 */
[----:B------:R-:W-:-:S02]  /*645d0*/  LOP3.LUT R38, R58, R55, RZ, 0x3c, !PT ;  /* 0x000000373a267212 */ /* 0x000fc400078e3cff */
[----:B------:R-:W-:Y:S02]  /*645e0*/  LOP3.LUT R55, R47, R26, RZ, 0x3c, !PT ;  /* 0x0000001a2f377212 */ /* 0x000fe400078e3cff */
[----:B------:R-:W-:Y:S01]  /*645f0*/  LOP3.LUT R47, R23, R44, R56, 0x96, !PT ;  /* 0x0000002c172f7212 */ /* 0x000fe200078e9638 */
[----:B------:R-:W-:Y:S01]  /*64600*/  IMAD.SHL.U32 R44, R40, 0x8, RZ ;  /* 0x00000008282c7824 */ /* 0x000fe200078e00ff */
[----:B------:R-:W-:Y:S02]  /*64610*/  SHF.L.W.U32.HI R55, R55, 0x3, R55 ;  /* 0x0000000337377819 */ /* 0x000fe40000010e37 */
[----:B------:R-:W-:Y:S02]  /*64620*/  SHF.L.W.U32.HI R39, R39, 0xd, R39 ;  /* 0x0000000d27277819 */ /* 0x000fe40000010e27 */
[C---:B------:R-:W-:Y:S02]  /*64630*/  LOP3.LUT R31, R55.reuse, R31, R44, 0x96, !PT ;  /* 0x0000001f371f7212 */ /* 0x040fe400078e962c */
[----:B------:R-:W-:-:S02]  /*64640*/  LOP3.LUT R44, R55, R40, R54, 0x96, !PT ;  /* 0x00000028372c7212 */ /* 0x000fc400078e9636 */
[----:B------:R-:W-:Y:S01]  /*64650*/  LOP3.LUT R53, R53, R54, RZ, 0x3c, !PT ;  /* 0x0000003635357212 */ /* 0x000fe200078e3cff */
[----:B------:R-:W-:Y:S01]  /*64660*/  IMAD.SHL.U32 R54, R39, 0x8, RZ ;  /* 0x0000000827367824 */ /* 0x000fe200078e00ff */
[----:B------:R-:W-:Y:S02]  /*64670*/  SHF.L.W.U32.HI R44, R44, 0x1, R44 ;  /* 0x000000012c2c7819 */ /* 0x000fe40000010e2c */
[----:B------:R-:W-:Y:S02]  /*64680*/  SHF.L.W.U32.HI R53, R53, 0x3, R53 ;  /* 0x0000000335357819 */ /* 0x000fe40000010e35 */
[----:B------:R-:W-:Y:S01]  /*64690*/  LOP3.LUT R31, RZ, R31, RZ, 0x33, !PT ;  /* 0x0000001fff1f7212 */ /* 0x000fe200078e33ff */
[----:B------:R-:W-:Y:S01]  /*646a0*/  IMAD.SHL.U32 R56, R44, 0x80, RZ ;  /* 0x000000802c387824 */ /* 0x000fe200078e00ff */
[----:B------:R-:W-:Y:S02]  /*646b0*/  LOP3.LUT R54, R53, R45, R54, 0x96, !PT ;  /* 0x0000002d35367212 */ /* 0x000fe400078e9636 */
[----:B------:R-:W-:-:S02]  /*646c0*/  SHF.L.W.U32.HI R45, R31, 0x7, R31 ;  /* 0x000000071f2d7819 */ /* 0x000fc40000010e1f */
[----:B------:R-:W-:Y:S02]  /*646d0*/  LOP3.LUT R26, R23, R35, R26, 0x96, !PT ;  /* 0x00000023171a7212 */ /* 0x000fe400078e961a */
[----:B------:R-:W-:Y:S02]  /*646e0*/  LOP3.LUT R31, R45, R56, R55, 0x96, !PT ;  /* 0x000000382d1f7212 */ /* 0x000fe400078e9637 */
[----:B------:R-:W-:Y:S02]  /*646f0*/  LOP3.LUT R55, RZ, R47, RZ, 0x33, !PT ;  /* 0x0000002fff377212 */ /* 0x000fe400078e33ff */
[----:B------:R-:W-:Y:S02]  /*64700*/  SHF.L.W.U32.HI R47, R26, 0x1, R26 ;  /* 0x000000011a2f7819 */ /* 0x000fe40000010e1a */
[----:B------:R-:W-:Y:S02]  /*64710*/  LOP3.LUT R43, R43, R42, RZ, 0x3c, !PT ;  /* 0x0000002a2b2b7212 */ /* 0x000fe400078e3cff */
[----:B------:R-:W-:Y:S01]  /*64720*/  LOP3.LUT R42, R53, R39, R42, 0x96, !PT ;  /* 0x00000027352a7212 */ /* 0x000fe200078e962a */
[----:B------:R-:W-:Y:S01]  /*64730*/  IMAD.SHL.U32 R56, R47, 0x80, RZ ;  /* 0x000000802f387824 */ /* 0x000fe200078e00ff */
[----:B------:R-:W-:-:S02]  /*64740*/  SHF.L.W.U32.HI R26, R55, 0x7, R55 ;  /* 0x00000007371a7819 */ /* 0x000fc40000010e37 */
[----:B------:R-:W-:Y:S02]  /*64750*/  SHF.L.W.U32.HI R55, R42, 0x1, R42 ;  /* 0x000000012a377819 */ /* 0x000fe40000010e2a */
[----:B------:R-:W-:Y:S02]  /*64760*/  LOP3.LUT R54, RZ, R54, RZ, 0x33, !PT ;  /* 0x00000036ff367212 */ /* 0x000fe400078e33ff */
[----:B------:R-:W-:Y:S01]  /*64770*/  LOP3.LUT R23, R26, R56, R23, 0x96, !PT ;  /* 0x000000381a177212 */ /* 0x000fe200078e9617 */
[----:B------:R-:W-:Y:S01]  /*64780*/  IMAD.SHL.U32 R56, R55, 0x80, RZ ;  /* 0x0000008037387824 */ /* 0x000fe200078e00ff */
[----:B------:R-:W-:Y:S02]  /*64790*/  SHF.L.W.U32.HI R42, R54, 0x7, R54 ;  /* 0x00000007362a7819 */ /* 0x000fe40000010e36 */
[----:B------:R-:W-:Y:S02]  /*647a0*/  LOP3.LUT R54, R37, R34, RZ, 0x3c, !PT ;  /* 0x0000002225367212 */ /* 0x000fe400078e3cff */
[----:B------:R-:W-:-:S02]  /*647b0*/  SHF.L.W.U32.HI R37, R46, 0xd, R46 ;  /* 0x0000000d2e257819 */ /* 0x000fc40000010e2e */
[----:B------:R-:W-:Y:S02]  /*647c0*/  LOP3.LUT R46, R42, R56, R53, 0x96, !PT ;  /* 0x000000382a2e7212 */ /* 0x000fe400078e9635 */
[----:B------:R-:W-:Y:S01]  /*647d0*/  SHF.L.W.U32.HI R53, R54, 0x3, R54 ;  /* 0x0000000336357819 */ /* 0x000fe20000010e36 */
[----:B------:R-:W-:Y:S01]  /*647e0*/  IMAD.SHL.U32 R54, R37, 0x8, RZ ;  /* 0x0000000825367824 */ /* 0x000fe200078e00ff */
[----:B------:R-:W-:Y:S02]  /*647f0*/  LOP3.LUT R36, R57, R36, RZ, 0x3c, !PT ;  /* 0x0000002439247212 */ /* 0x000fe400078e3cff */
[----:B------:R-:W-:Y:S02]  /*64800*/  SHF.L.W.U32.HI R29, R29, 0xd, R29 ;  /* 0x0000000d1d1d7819 */ /* 0x000fe40000010e1d */
[----:B------:R-:W-:Y:S02]  /*64810*/  LOP3.LUT R57, R27, R36, RZ, 0x3c, !PT ;  /* 0x000000241b397212 */ /* 0x000fe400078e3cff */
[----:B------:R-:W-:Y:S01]  /*64820*/  LOP3.LUT R27, R53, R52, R54, 0x96, !PT ;  /* 0x00000034351b7212 */ /* 0x000fe200078e9636 */
[----:B------:R-:W-:Y:S01]  /*64830*/  IMAD.SHL.U32 R54, R29, 0x8, RZ ;  /* 0x000000081d367824 */ /* 0x000fe200078e00ff */
[----:B------:R-:W-:-:S02]  /*64840*/  LOP3.LUT R52, R25, R38, RZ, 0x3c, !PT ;  /* 0x0000002619347212 */ /* 0x000fc400078e3cff */
[----:B------:R-:W-:Y:S02]  /*64850*/  SHF.L.W.U32.HI R25, R32, 0xd, R32 ;  /* 0x0000000d20197819 */ /* 0x000fe40000010e20 */
[----:B------:R-:W-:Y:S02]  /*64860*/  LOP3.LUT R32, R49, R28, RZ, 0x3c, !PT ;  /* 0x0000001c31207212 */ /* 0x000fe400078e3cff */
[----:B------:R-:W-:Y:S01]  /*64870*/  SHF.L.W.U32.HI R57, R57, 0x3, R57 ;  /* 0x0000000339397819 */ /* 0x000fe20000010e39 */
[----:B------:R-:W-:Y:S01]  /*64880*/  IMAD.SHL.U32 R56, R25, 0x8, RZ ;  /* 0x0000000819387824 */ /* 0x000fe200078e00ff */
[----:B------:R-:W-:Y:S02]  /*64890*/  SHF.L.W.U32.HI R49, R24, 0xd, R24 ;  /* 0x0000000d18317819 */ /* 0x000fe40000010e18 */
[----:B------:R-:W-:Y:S02]  /*648a0*/  SHF.L.W.U32.HI R52, R52, 0x3, R52 ;  /* 0x0000000334347819 */ /* 0x000fe40000010e34 */
[----:B------:R-:W-:-:S02]  /*648b0*/  LOP3.LUT R48, R53, R37, R48, 0x96, !PT ;  /* 0x0000002535307212 */ /* 0x000fc400078e9630 */
[----:B------:R-:W-:Y:S01]  /*648c0*/  LOP3.LUT R54, R57, R50, R54, 0x96, !PT ;  /* 0x0000003239367212 */ /* 0x000fe200078e9636 */
[----:B------:R-:W-:Y:S01]  /*648d0*/  IMAD.SHL.U32 R50, R49, 0x8, RZ ;  /* 0x0000000831327824 */ /* 0x000fe200078e00ff */
[----:B------:R-:W-:Y:S02]  /*648e0*/  LOP3.LUT R56, R52, R51, R56, 0x96, !PT ;  /* 0x0000003334387212 */ /* 0x000fe400078e9638 */
[----:B------:R-:W-:Y:S02]  /*648f0*/  SHF.L.W.U32.HI R32, R32, 0x3, R32 ;  /* 0x0000000320207819 */ /* 0x000fe40000010e20 */
[----:B------:R-:W-:Y:S02]  /*64900*/  SHF.L.W.U32.HI R51, R48, 0x1, R48 ;  /* 0x0000000130337819 */ /* 0x000fe40000010e30 */
[----:B------:R-:W-:Y:S02]  /*64910*/  LOP3.LUT R27, RZ, R27, RZ, 0x33, !PT ;  /* 0x0000001bff1b7212 */ /* 0x000fe400078e33ff */
[----:B------:R-:W-:Y:S01]  /*64920*/  LOP3.LUT R50, R32, R33, R50, 0x96, !PT ;  /* 0x0000002120327212 */ /* 0x000fe200078e9632 */
[----:B------:R-:W-:Y:S01]  /*64930*/  IMAD.SHL.U32 R33, R51, 0x80, RZ ;  /* 0x0000008033217824 */ /* 0x000fe200078e00ff */
[----:B------:R-:W-:-:S02]  /*64940*/  LOP3.LUT R34, R57, R29, R34, 0x96, !PT ;  /* 0x0000001d39227212 */ /* 0x000fc400078e9622 */
[----:B------:R-:W-:Y:S02]  /*64950*/  SHF.L.W.U32.HI R24, R27, 0x7, R27 ;  /* 0x000000071b187819 */ /* 0x000fe40000010e1b */
[----:B------:R-:W-:Y:S02]  /*64960*/  SHF.L.W.U32.HI R27, R34, 0x1, R34 ;  /* 0x00000001221b7819 */ /* 0x000fe40000010e22 */
[----:B------:R-:W-:Y:S02]  /*64970*/  LOP3.LUT R33, R24, R33, R53, 0x96, !PT ;  /* 0x0000002118217212 */ /* 0x000fe400078e9635 */
[----:B------:R-:W-:Y:S02]  /*64980*/  LOP3.LUT R54, RZ, R54, RZ, 0x33, !PT ;  /* 0x00000036ff367212 */ /* 0x000fe400078e33ff */
[----:B------:R-:W-:Y:S01]  /*64990*/  LOP3.LUT R53, R52, R25, R36, 0x96, !PT ;  /* 0x0000001934357212 */ /* 0x000fe200078e9624 */
[----:B------:R-:W-:Y:S01]  /*649a0*/  IMAD.SHL.U32 R36, R27, 0x80, RZ ;  /* 0x000000801b247824 */ /* 0x000fe200078e00ff */
[----:B------:R-:W-:-:S02]  /*649b0*/  SHF.L.W.U32.HI R41, R41, 0xd, R41 ;  /* 0x0000000d29297819 */ /* 0x000fc40000010e29 */
[----:B------:R-:W-:Y:S02]  /*649c0*/  SHF.L.W.U32.HI R48, R54, 0x7, R54 ;  /* 0x0000000736307819 */ /* 0x000fe40000010e36 */
[----:B------:R-:W-:Y:S02]  /*649d0*/  SHF.L.W.U32.HI R53, R53, 0x1, R53 ;  /* 0x0000000135357819 */ /* 0x000fe40000010e35 */
[----:B------:R-:W-:Y:S02]  /*649e0*/  LOP3.LUT R56, RZ, R56, RZ, 0x33, !PT ;  /* 0x00000038ff387212 */ /* 0x000fe400078e33ff */
[----:B------:R-:W-:Y:S01]  /*649f0*/  SHF.L.W.U32.HI R59, R43, 0x3, R43 ;  /* 0x000000032b3b7819 */ /* 0x000fe20000010e2b */
[----:B------:R-:W-:Y:S01]  /*64a00*/  IMAD.SHL.U32 R43, R41, 0x8, RZ ;  /* 0x00000008292b7824 */ /* 0x000fe200078e00ff */
[----:B------:R-:W-:Y:S01]  /*64a10*/  LOP3.LUT R36, R48, R36, R57, 0x96, !PT ;  /* 0x0000002430247212 */ /* 0x000fe200078e9639 */
[----:B------:R-:W-:Y:S01]  /*64a20*/  IMAD.SHL.U32 R57, R53, 0x80, RZ ;  /* 0x0000008035397824 */ /* 0x000fe200078e00ff */
[----:B------:R-:W-:-:S02]  /*64a30*/  SHF.L.W.U32.HI R34, R56, 0x7, R56 ;  /* 0x0000000738227819 */ /* 0x000fc40000010e38 */
[----:B------:R-:W-:Y:S02]  /*64a40*/  LOP3.LUT R50, RZ, R50, RZ, 0x33, !PT ;  /* 0x00000032ff327212 */ /* 0x000fe400078e33ff */
[C---:B------:R-:W-:Y:S02]  /*64a50*/  LOP3.LUT R30, R59.reuse, R30, R43, 0x96, !PT ;  /* 0x0000001e3b1e7212 */ /* 0x040fe400078e962b */
[----:B------:R-:W-:Y:S02]  /*64a60*/  LOP3.LUT R28, R59, R41, R28, 0x96, !PT ;  /* 0x000000293b1c7212 */ /* 0x000fe400078e961c */
[----:B------:R-:W-:Y:S02]  /*64a70*/  LOP3.LUT R52, R34, R57, R52, 0x96, !PT ;  /* 0x0000003922347212 */ /* 0x000fe400078e9634 */
[----:B------:R-:W-:Y:S02]  /*64a80*/  SHF.L.W.U32.HI R57, R50, 0x7, R50 ;  /* 0x0000000732397819 */ /* 0x000fe40000010e32 */
        /* <DEDUP_REMOVED lines=22> */
[----:B------:R-:W-:Y:S01]  /*64bf0*/  LOP3.LUT R56, R45, R56, R48, 0x96, !PT ;  /* 0x000000382d387212 */ /* 0x000fe200078e9630 */
[----:B------:R-:W-:Y:S01]  /*64c00*/  IMAD.SHL.U32 R48, R47, 0x80, RZ ;  /* 0x000000802f307824 */ /* 0x000fe200078e00ff */
[----:B------:R-:W-:-:S02]  /*64c10*/  SHF.L.W.U32.HI R29, R55, 0x7, R55 ;  /* 0x00000007371d7819 */ /* 0x000fc40000010e37 */
[----:B------:R-:W-:Y:S02]  /*64c20*/  LOP3.LUT R55, R45, R35, R50, 0x96, !PT ;  /* 0x000000232d377212 */ /* 0x000fe400078e9632 */
[----:B------:R-:W-:Y:S01]  /*64c30*/  LOP3.LUT R43, R57, R43, R32, 0x96, !PT ;  /* 0x0000002b392b7212 */ /* 0x000fe200078e9620 */
[----:B------:R-:W-:Y:S01]  /*64c40*/  IMAD.SHL.U32 R32, R30, 0x80, RZ ;  /* 0x000000801e207824 */ /* 0x000fe200078e00ff */
[----:B------:R-:W-:Y:S02]  /*64c50*/  LOP3.LUT R54, R29, R48, R54, 0x96, !PT ;  /* 0x000000301d367212 */ /* 0x000fe400078e9636 */
[----:B------:R-:W-:Y:S02]  /*64c60*/  SHF.L.W.U32.HI R48, R55, 0x1, R55 ;  /* 0x0000000137307819 */ /* 0x000fe40000010e37 */
        /* <DEDUP_REMOVED lines=8> */
[----:B-1----:R-:W-:Y:S02]  /*64cf0*/  LOP3.LUT R56, R56, UR4, RZ, 0x3c, !PT ;  /* 0x0000000438387c12 */ /* 0x002fe4000f8e3cff */
[----:B-----5:R-:W-:-:S02]  /*64d00*/  LOP3.LUT R23, R23, UR24, RZ, 0x3c, !PT ;  /* 0x0000001817177c12 */ /* 0x020fc4000f8e3cff */
[----:B------:R-:W-:Y:S02]  /*64d10*/  SHF.L.W.U32.HI R54, R54, 0x16, R54 ;  /* 0x0000001636367819 */ /* 0x000fe40000010e36 */
[----:B--2---:R-:W-:Y:S02]  /*64d20*/  LOP3.LUT R55, R45, UR32, RZ, 0x3c, !PT ;  /* 0x000000202d377c12 */ /* 0x004fe4000f8e3cff */
[----:B------:R-:W-:Y:S02]  /*64d30*/  LOP3.LUT R49, R50, R30, R41, 0x96, !PT ;  /* 0x0000001e32317212 */ /* 0x000fe400078e9629 */
[----:B------:R-:W-:Y:S02]  /*64d40*/  SHF.L.W.U32.HI R50, R43, 0xd, R43 ;  /* 0x0000000d2b327819 */ /* 0x000fe40000010e2b */
[----:B------:R-:W-:Y:S02]  /*64d50*/  SHF.L.W.U32.HI R33, R33, 0x16, R33 ;  /* 0x0000001621217819 */ /* 0x000fe40000010e21 */
[----:B------:R-:W-:Y:S01]  /*64d60*/  SHF.L.W.U32.HI R41, R39, 0x5, R39 ;  /* 0x0000000527297819 */ /* 0x000fe20000010e27 */
[----:B------:R-:W-:Y:S01]  /*64d70*/  IMAD.SHL.U32 R43, R50, 0x8, RZ ;  /* 0x00000008322b7824 */ /* 0x000fe200078e00ff */
[----:B---3--:R-:W-:-:S02]  /*64d80*/  LOP3.LUT R54, R54, UR12, RZ, 0x3c, !PT ;  /* 0x0000000c36367c12 */ /* 0x008fc4000f8e3cff */
[----:B------:R-:W-:Y:S02]  /*64d90*/  LOP3.LUT R45, R55, R23, R56, 0x78, !PT ;  /* 0x00000017372d7212 */ /* 0x000fe400078e7838 */
        /* <DEDUP_REMOVED lines=8> */
[----:B------:R-:W-:Y:S02]  /*64e20*/  SHF.L.W.U32.HI R54, R53, 0x5, R53 ;  /* 0x0000000535367819 */ /* 0x000fe40000010e35 */
[----:B------:R-:W-:Y:S01]  /*64e30*/  LOP3.LUT R36, R33, R43, R36, 0x96, !PT ;  /* 0x0000002b21247212 */ /* 0x000fe200078e9624 */
[----:B------:R-:W-:Y:S01]  /*64e40*/  IMAD.SHL.U32 R43, R41, 0x8, RZ ;  /* 0x00000008292b7824 */ /* 0x000fe200078e00ff */
[----:B------:R-:W-:-:S02]  /*64e50*/  SHF.L.W.U32.HI R60, R49, 0x5, R49 ;  /* 0x00000005313c7819 */ /* 0x000fc40000010e31 */
[----:B------:R-:W-:Y:S02]  /*64e60*/  LOP3.LUT R31, R33, R50, R31, 0x96, !PT ;  /* 0x00000032211f7212 */ /* 0x000fe400078e961f */
        /* <DEDUP_REMOVED lines=8> */
[----:B------:R-:W-:-:S02]  /*64ef0*/  LOP3.LUT R53, R26, UR33, RZ, 0x3c, !PT ;  /* 0x000000211a357c12 */ /* 0x000fc4000f8e3cff */
        /* <DEDUP_REMOVED lines=11> */
[----:B------:R-:W-:-:S02]  /*64fb0*/  LOP3.LUT R43, R53, R60, R58, 0x78, !PT ;  /* 0x0000003c352b7212 */ /* 0x000fc400078e783a */
[----:B------:R-:W-:Y:S02]  /*64fc0*/  LOP3.LUT R26, R56, R45, RZ, 0x3c, !PT ;  /* 0x0000002d381a7212 */ /* 0x000fe400078e3cff */
[----:B------:R-:W-:Y:S02]  /*64fd0*/  LOP3.LUT R39, R43, R60, R27, 0x96, !PT ;  /* 0x0000003c2b277212 */ /* 0x000fe400078e961b */
[--C-:B------:R-:W-:Y:S02]  /*64fe0*/  LOP3.LUT R60, R27, R53, R58.reuse, 0x1e, !PT ;  /* 0x000000351b3c7212 */ /* 0x100fe400078e1e3a */
[----:B------:R-:W-:Y:S02]  /*64ff0*/  LOP3.LUT R45, R39, R58, RZ, 0x3c, !PT ;  /* 0x0000003a272d7212 */ /* 0x000fe400078e3cff */
[C---:B------:R-:W-:Y:S02]  /*65000*/  LOP3.LUT R56, R60.reuse, R39, R58, 0xf6, !PT ;  /* 0x000000273c387212 */ /* 0x040fe400078ef63a */
[----:B------:R-:W-:-:S02]  /*65010*/  LOP3.LUT R27, R60, R45, R43, 0x6c, !PT ;  /* 0x0000002d3c1b7212 */ /* 0x000fc400078e6c2b */
[----:B------:R-:W-:Y:S02]  /*65020*/  LOP3.LUT R45, R60, R45, R43, 0x9c, !PT ;  /* 0x0000002d3c2d7212 */ /* 0x000fe400078e9c2b */
[----:B------:R-:W-:Y:S02]  /*65030*/  SHF.L.W.U32.HI R57, R25, 0x5, R25 ;  /* 0x0000000519397819 */ /* 0x000fe40000010e19 */
[----:B------:R-:W-:Y:S02]  /*65040*/  LOP3.LUT R60, R24, UR34, RZ, 0x3c, !PT ;  /* 0x00000022183c7c12 */ /* 0x000fe4000f8e3cff */
[----:B------:R-:W1:Y:S01]  /*65050*/  LDC.64 R24, c[0x3][0x80] ;  /* 0x00c02000ff187b82 */ /* 0x000e620000000a00 */
[C---:B------:R-:W-:Y:S02]  /*65060*/  LOP3.LUT R53, R36.reuse, R49, R50, 0x96, !PT ;  /* 0x0000003124357212 */ /* 0x040fe400078e9632 */
[----:B------:R-:W-:Y:S02]  /*65070*/  LOP3.LUT R57, R57, UR6, RZ, 0x3c, !PT ;  /* 0x0000000639397c12 */ /* 0x000fe4000f8e3cff */
[----:B------:R-:W-:-:S02]  /*65080*/  LOP3.LUT R36, R36, UR26, RZ, 0x3c, !PT ;  /* 0x0000001a24247c12 */ /* 0x000fc4000f8e3cff */
[C---:B------:R-:W-:Y:S02]  /*65090*/  LOP3.LUT R58, R29.reuse, R47, R28, 0x96, !PT ;  /* 0x0000002f1d3a7212 */ /* 0x040fe400078e961c */
[----:B------:R-:W-:Y:S02]  /*650a0*/  LOP3.LUT R29, R29, UR14, RZ, 0x3c, !PT ;  /* 0x0000000e1d1d7c12 */ /* 0x000fe4000f8e3cff */
[----:B------:R-:W-:Y:S02]  /*650b0*/  LOP3.LUT R50, R60, R36, R57, 0x78, !PT ;  /* 0x000000243c327212 */ /* 0x000fe400078e7839 */
[----:B------:R-:W-:Y:S02]  /*650c0*/  LOP3.LUT R35, R59, R48, R35, 0x96, !PT ;  /* 0x000000303b237212 */ /* 0x000fe400078e9623 */
[----:B------:R-:W-:Y:S02]  /*650d0*/  LOP3.LUT R36, R50, R36, R29, 0x96, !PT ;  /* 0x0000002432247212 */ /* 0x000fe400078e961d */
[----:B------:R-:W-:-:S02]  /*650e0*/  LOP3.LUT R28, R56, R43, RZ, 0x3c, !PT ;  /* 0x0000002b381c7212 */ /* 0x000fc400078e3cff */
[----:B------:R-:W-:Y:S02]  /*650f0*/  LOP3.LUT R55, R29, R60, R57, 0x1e, !PT ;  /* 0x0000003c1d377212 */ /* 0x000fe400078e1e39 */
[----:B------:R-:W-:Y:S02]  /*65100*/  LOP3.LUT R43, R36, R57, RZ, 0x3c, !PT ;  /* 0x00000039242b7212 */ /* 0x000fe400078e3cff */
[----:B------:R-:W-:Y:S02]  /*65110*/  SHF.L.W.U32.HI R40, R40, 0x5, R40 ;  /* 0x0000000528287819 */ /* 0x000fe40000010e28 */
[----:B------:R-:W-:Y:S02]  /*65120*/  SHF.L.W.U32.HI R32, R32, 0x16, R32 ;  /* 0x0000001620207819 */ /* 0x000fe40000010e20 */
[----:B------:R-:W-:Y:S02]  /*65130*/  SHF.L.W.U32.HI R35, R35, 0x5, R35 ;  /* 0x0000000523237819 */ /* 0x000fe40000010e23 */
[----:B------:R-:W-:-:S02]  /*65140*/  LOP3.LUT R57, R55, R36, R57, 0xf6, !PT ;  /* 0x0000002437397212 */ /* 0x000fc400078ef639 */
[C-C-:B------:R-:W-:Y:S02]  /*65150*/  LOP3.LUT R29, R55.reuse, R43, R50.reuse, 0x6c, !PT ;  /* 0x0000002b371d7212 */ /* 0x140fe400078e6c32 */
[----:B------:R-:W-:Y:S02]  /*65160*/  LOP3.LUT R41, R54, R51, R41, 0x96, !PT ;  /* 0x0000003336297212 */ /* 0x000fe400078e9629 */
[----:B------:R-:W-:Y:S02]  /*65170*/  LOP3.LUT R55, R55, R43, R50, 0x9c, !PT ;  /* 0x0000002b37377212 */ /* 0x000fe400078e9c32 */
[----:B-1----:R-:W-:Y:S02]  /*65180*/  LOP3.LUT R40, R40, 0x1, R25, 0x96, !PT ;  /* 0x0000000128287812 */ /* 0x002fe400078e9619 */
[----:B------:R-:W-:Y:S02]  /*65190*/  SHF.L.W.U32.HI R58, R58, 0x5, R58 ;  /* 0x000000053a3a7819 */ /* 0x000fe40000010e3a */
[----:B----4-:R-:W-:-:S02]  /*651a0*/  LOP3.LUT R43, R32, UR21, RZ, 0x3c, !PT ;  /* 0x00000015202b7c12 */ /* 0x010fc4000f8e3cff */
[----:B------:R-:W-:Y:S02]  /*651b0*/  LOP3.LUT R61, R35, UR29, RZ, 0x3c, !PT ;  /* 0x0000001d233d7c12 */ /* 0x000fe4000f8e3cff */
[----:B------:R-:W-:Y:S02]  /*651c0*/  SHF.L.W.U32.HI R41, R41, 0x5, R41 ;  /* 0x0000000529297819 */ /* 0x000fe40000010e29 */
[----:B------:R-:W-:Y:S02]  /*651d0*/  SHF.L.W.U32.HI R53, R53, 0x5, R53 ;  /* 0x0000000535357819 */ /* 0x000fe40000010e35 */
[----:B0-----:R-:W-:Y:S02]  /*651e0*/  LOP3.LUT R58, R58, UR9, RZ, 0x3c, !PT ;  /* 0x000000093a3a7c12 */ /* 0x001fe4000f8e3cff */
[----:B------:R-:W-:Y:S02]  /*651f0*/  LOP3.LUT R25, R61, R43, R40, 0x78, !PT ;  /* 0x0000002b3d197212 */ /* 0x000fe400078e7828 */
[----:B------:R-:W-:-:S02]  /*65200*/  LOP3.LUT R41, R41, R24, RZ, 0x3c, !PT ;  /* 0x0000001829297212 */ /* 0x000fc400078e3cff */
[----:B------:R-:W-:Y:S02]  /*65210*/  LOP3.LUT R56, R34, UR28, RZ, 0x3c, !PT ;  /* 0x0000001c22387c12 */ /* 0x000fe4000f8e3cff */
[----:B------:R-:W-:Y:S02]  /*65220*/  LOP3.LUT R53, R53, UR20, RZ, 0x3c, !PT ;  /* 0x0000001435357c12 */ /* 0x000fe4000f8e3cff */
[----:B------:R-:W-:Y:S02]  /*65230*/  LOP3.LUT R35, R25, R43, R58, 0x96, !PT ;  /* 0x0000002b19237212 */ /* 0x000fe400078e963a */
[----:B------:R-:W-:Y:S02]  /*65240*/  LOP3.LUT R58, R58, R61, R40, 0x1e, !PT ;  /* 0x0000003d3a3a7212 */ /* 0x000fe400078e1e28 */
[----:B------:R-:W-:Y:S02]  /*65250*/  LOP3.LUT R34, R30, UR8, RZ, 0x3c, !PT ;  /* 0x000000081e227c12 */ /* 0x000fe4000f8e3cff */
[----:B------:R-:W-:-:S02]  /*65260*/  LOP3.LUT R30, R56, R53, R41, 0x78, !PT ;  /* 0x00000035381e7212 */ /* 0x000fc400078e7829 */
[----:B------:R-:W-:Y:S02]  /*65270*/  LOP3.LUT R43, R35, R40, RZ, 0x3c, !PT ;  /* 0x00000028232b7212 */ /* 0x000fe400078e3cff */
        /* <DEDUP_REMOVED lines=12> */
[----:B------:R-:W-:Y:S02]  /*65340*/  SHF.L.W.U32.HI R52, R52, 0x16, R52 ;  /* 0x0000001634347819 */ /* 0x000fe40000010e34 */
[----:B------:R-:W-:Y:S01]  /*65350*/  LOP3.LUT R61, R54, UR7, RZ, 0x3c, !PT ;  /* 0x00000007363d7c12 */ /* 0x000fe2000f8e3cff */
[----:B------:R-:W1:Y:S01]  /*65360*/  LDCU.128 UR4, c[0x3][0x90] ;  /* 0x00c01200ff0477ac */ /* 0x000e620008000c00 */
[----:B------:R-:W-:Y:S02]  /*65370*/  LOP3.LUT R54, R52, UR27, RZ, 0x3c, !PT ;  /* 0x0000001b34367c12 */ /* 0x000fe4000f8e3cff */
[----:B------:R-:W-:Y:S01]  /*65380*/  LOP3.LUT R59, R59, UR35, RZ, 0x3c, !PT ;  /* 0x000000233b3b7c12 */ /* 0x000fe2000f8e3cff */
[----:B------:R-:W2:Y:S01]  /*65390*/  LDCU.128 UR32, c[0x3][0xf0] ;  /* 0x00c01e00ff2077ac */ /* 0x000ea20008000c00 */
[----:B------:R-:W-:Y:S02]  /*653a0*/  SHF.L.W.U32.HI R58, R37, 0x5, R37 ;  /* 0x00000005253a7819 */ /* 0x000fe40000010e25 */
[----:B------:R-:W-:Y:S01]  /*653b0*/  LOP3.LUT R50, R57, R50, RZ, 0x3c, !PT ;  /* 0x0000003239327212 */ /* 0x000fe200078e3cff */
[----:B------:R-:W3:Y:S01]  /*653c0*/  LDCU.128 UR24, c[0x3][0xd0] ;  /* 0x00c01a00ff1877ac */ /* 0x000ee20008000c00 */
[----:B------:R-:W-:-:S02]  /*653d0*/  LOP3.LUT R52, R38, UR15, RZ, 0x3c, !PT ;  /* 0x0000000f26347c12 */ /* 0x000fc4000f8e3cff */
[-CC-:B------:R-:W-:Y:S01]  /*653e0*/  LOP3.LUT R56, R59, R54.reuse, R61.reuse, 0x78, !PT ;  /* 0x000000363b387212 */ /* 0x180fe200078e783d */
[----:B------:R-:W4:Y:S01]  /*653f0*/  LDCU.128 UR12, c[0x3][0xb0] ;  /* 0x00c01600ff0c77ac */ /* 0x000f220008000c00 */
[----:B------:R-:W-:Y:S02]  /*65400*/  SHF.L.W.U32.HI R46, R46, 0x16, R46 ;  /* 0x000000162e2e7819 */ /* 0x000fe40000010e2e */
[----:B------:R-:W-:Y:S02]  /*65410*/  LOP3.LUT R38, R56, R54, R52, 0x96, !PT ;  /* 0x0000003638267212 */ /* 0x000fe400078e9634 */
[----:B------:R-:W-:Y:S02]  /*65420*/  LOP3.LUT R59, R52, R59, R61, 0x1e, !PT ;  /* 0x0000003b343b7212 */ /* 0x000fe400078e1e3d */
[----:B------:R-:W-:Y:S02]  /*65430*/  LOP3.LUT R54, R38, R61, RZ, 0x3c, !PT ;  /* 0x0000003d26367212 */ /* 0x000fe400078e3cff */
[----:B0-----:R-:W-:-:S02]  /*65440*/  LOP3.LUT R57, R58, R25, RZ, 0x3c, !PT ;  /* 0x000000193a397212 */ /* 0x001fc400078e3cff */
[----:B------:R-:W-:Y:S02]  /*65450*/  LOP3.LUT R25, R51, R24, RZ, 0x3c, !PT ;  /* 0x0000001833197212 */ /* 0x000fe400078e3cff */
[----:B------:R-:W-:Y:S02]  /*65460*/  LOP3.LUT R51, R42, UR31, RZ, 0x3c, !PT ;  /* 0x0000001f2a337c12 */ /* 0x000fe4000f8e3cff */
[----:B------:R-:W-:Y:S02]  /*65470*/  LOP3.LUT R24, R49, UR23, RZ, 0x3c, !PT ;  /* 0x0000001731187c12 */ /* 0x000fe4000f8e3cff */
        /* <DEDUP_REMOVED lines=10> */
[----:B------:R-:W-:Y:S02]  /*65520*/  LOP3.LUT R24, R46, R47, R25, 0x78, !PT ;  /* 0x0000002f2e187212 */ /* 0x000fe400078e7819 */
[C---:B------:R-:W-:Y:S02]  /*65530*/  LOP3.LUT R52, R59.reuse, R54, R56, 0x6c, !PT ;  /* 0x000000363b347212 */ /* 0x040fe400078e6c38 */
[----:B------:R-:W-:-:S02]  /*65540*/  LOP3.LUT R61, R59, R38, R61, 0xf6, !PT ;  /* 0x000000263b3d7212 */ /* 0x000fc400078ef63d */
[----:B------:R-:W-:Y:S02]  /*65550*/  LOP3.LUT R54, R59, R54, R56, 0x9c, !PT ;  /* 0x000000363b367212 */ /* 0x000fe400078e9c38 */
[----:B------:R-:W-:Y:S02]  /*65560*/  LOP3.LUT R59, R44, R46, R25, 0x1e, !PT ;  /* 0x0000002e2c3b7212 */ /* 0x000fe400078e1e19 */
[----:B------:R-:W-:Y:S02]  /*65570*/  LOP3.LUT R46, R24, R47, R44, 0x96, !PT ;  /* 0x0000002f182e7212 */ /* 0x000fe400078e962c */
[----:B------:R-:W-:Y:S02]  /*65580*/  LOP3.LUT R51, R42, R57, RZ, 0x3c, !PT ;  /* 0x000000392a337212 */ /* 0x000fe400078e3cff */
[C---:B------:R-:W-:Y:S02]  /*65590*/  LOP3.LUT R44, R48.reuse, R42, R57, 0xf6, !PT ;  /* 0x0000002a302c7212 */ /* 0x040fe400078ef639 */
[----:B------:R-:W-:-:S02]  /*655a0*/  LOP3.LUT R47, R48, R51, R49, 0x6c, !PT ;  /* 0x00000033302f7212 */ /* 0x000fc400078e6c31 */
[----:B------:R-:W-:Y:S02]  /*655b0*/  LOP3.LUT R51, R48, R51, R49, 0x9c, !PT ;  /* 0x0000003330337212 */ /* 0x000fe400078e9c31 */
[----:B------:R-:W-:Y:S02]  /*655c0*/  LOP3.LUT R44, R44, R49, RZ, 0x3c, !PT ;  /* 0x000000312c2c7212 */ /* 0x000fe400078e3cff */
[----:B------:R-:W-:Y:S02]  /*655d0*/  LOP3.LUT R49, R46, R25, RZ, 0x3c, !PT ;  /* 0x000000192e317212 */ /* 0x000fe400078e3cff */
[----:B------:R-:W-:Y:S02]  /*655e0*/  LOP3.LUT R57, R59, R46, R25, 0xf6, !PT ;  /* 0x0000002e3b397212 */ /* 0x000fe400078ef619 */
[----:B------:R-:W-:Y:S02]  /*655f0*/  SHF.L.W.U32.HI R25, R23, 0xd, R23 ;  /* 0x0000000d17197819 */ /* 0x000fe40000010e17 */
[----:B------:R-:W-:-:S02]  /*65600*/  LOP3.LUT R55, R55, R50, RZ, 0x3c, !PT ;  /* 0x0000003237377212 */ /* 0x000fc400078e3cff */
[----:B------:R-:W-:Y:S01]  /*65610*/  LOP3.LUT R45, R45, R28, RZ, 0x3c, !PT ;  /* 0x0000001c2d2d7212 */ /* 0x000fe200078e3cff */
[----:B------:R-:W-:Y:S01]  /*65620*/  IMAD.SHL.U32 R23, R25, 0x8, RZ ;  /* 0x0000000819177824 */ /* 0x000fe200078e00ff */
[----:B------:R-:W-:Y:S02]  /*65630*/  SHF.L.W.U32.HI R55, R55, 0x3, R55 ;  /* 0x0000000337377819 */ /* 0x000fe40000010e37 */
[----:B------:R-:W-:Y:S02]  /*65640*/  LOP3.LUT R37, R61, R56, RZ, 0x3c, !PT ;  /* 0x000000383d257212 */ /* 0x000fe400078e3cff */
[C---:B------:R-:W-:Y:S02]  /*65650*/  LOP3.LUT R52, R55.reuse, R52, R23, 0x96, !PT ;  /* 0x0000003437347212 */ /* 0x040fe400078e9617 */
[----:B------:R-:W-:Y:S02]  /*65660*/  LOP3.LUT R23, R55, R25, R28, 0x96, !PT ;  /* 0x0000001937177212 */ /* 0x000fe400078e961c */
[----:B------:R-:W-:-:S02]  /*65670*/  LOP3.LUT R28, RZ, R52, RZ, 0x33, !PT ;  /* 0x00000034ff1c7212 */ /* 0x000fc400078e33ff */
[----:B------:R-:W-:Y:S02]  /*65680*/  SHF.L.W.U32.HI R23, R23, 0x1, R23 ;  /* 0x0000000117177819 */ /* 0x000fe40000010e17 */
[CCC-:B------:R-:W-:Y:S02]  /*65690*/  LOP3.LUT R48, R59.reuse, R49.reuse, R24.reuse, 0x6c, !PT ;  /* 0x000000313b307212 */ /* 0x1c0fe400078e6c18 */
[----:B------:R-:W-:Y:S02]  /*656a0*/  LOP3.LUT R49, R59, R49, R24, 0x9c, !PT ;  /* 0x000000313b317212 */ /* 0x000fe400078e9c18 */
[----:B------:R-:W-:Y:S01]  /*656b0*/  LOP3.LUT R52, R57, R24, RZ, 0x3c, !PT ;  /* 0x0000001839347212 */ /* 0x000fe200078e3cff */
[----:B------:R-:W-:Y:S01]  /*656c0*/  IMAD.SHL.U32 R24, R23, 0x80, RZ ;  /* 0x0000008017187824 */ /* 0x000fe200078e00ff */
[----:B------:R-:W-:Y:S02]  /*656d0*/  SHF.L.W.U32.HI R28, R28, 0x7, R28 ;  /* 0x000000071c1c7819 */ /* 0x000fe40000010e1c */
[----:B------:R-:W-:-:S02]  /*656e0*/  LOP3.LUT R54, R54, R37, RZ, 0x3c, !PT ;  /* 0x0000002536367212 */ /* 0x000fc400078e3cff */
[----:B------:R-:W-:Y:S02]  /*656f0*/  SHF.L.W.U32.HI R39, R39, 0xd, R39 ;  /* 0x0000000d27277819 */ /* 0x000fe40000010e27 */
[----:B------:R-:W-:Y:S02]  /*65700*/  LOP3.LUT R24, R28, R24, R55, 0x96, !PT ;  /* 0x000000181c187212 */ /* 0x000fe400078e9637 */
[----:B------:R-:W-:Y:S01]  /*65710*/  SHF.L.W.U32.HI R55, R54, 0x3, R54 ;  /* 0x0000000336377819 */ /* 0x000fe20000010e36 */
[----:B------:R-:W-:Y:S01]  /*65720*/  IMAD.SHL.U32 R54, R39, 0x8, RZ ;  /* 0x0000000827367824 */ /* 0x000fe200078e00ff */
[----:B------:R-:W-:Y:S02]  /*65730*/  LOP3.LUT R53, R53, R30, RZ, 0x3c, !PT ;  /* 0x0000001e35357212 */ /* 0x000fe400078e3cff */
[----:B------:R-:W-:Y:S02]  /*65740*/  SHF.L.W.U32.HI R36, R36, 0xd, R36 ;  /* 0x0000000d24247819 */ /* 0x000fe40000010e24 */
[----:B------:R-:W-:-:S02]  /*65750*/  LOP3.LUT R41, R55, R41, R54, 0x96, !PT ;  /* 0x0000002937297212 */ /* 0x000fc400078e9636 */
[----:B------:R-:W-:Y:S02]  /*65760*/  LOP3.LUT R54, R55, R39, R50, 0x96, !PT ;  /* 0x0000002737367212 */ /* 0x000fe400078e9632 */
[----:B------:R-:W-:Y:S01]  /*65770*/  SHF.L.W.U32.HI R50, R53, 0x3, R53 ;  /* 0x0000000335327819 */ /* 0x000fe20000010e35 */
[----:B------:R-:W-:Y:S01]  /*65780*/  IMAD.SHL.U32 R53, R36, 0x8, RZ ;  /* 0x0000000824357824 */ /* 0x000fe200078e00ff */
[----:B------:R-:W-:Y:S02]  /*65790*/  LOP3.LUT R41, RZ, R41, RZ, 0x33, !PT ;  /* 0x00000029ff297212 */ /* 0x000fe400078e33ff */
[----:B------:R-:W-:Y:S02]  /*657a0*/  SHF.L.W.U32.HI R54, R54, 0x1, R54 ;  /* 0x0000000136367819 */ /* 0x000fe40000010e36 */
[C---:B------:R-:W-:Y:S02]  /*657b0*/  LOP3.LUT R53, R50.reuse, R32, R53, 0x96, !PT ;  /* 0x0000002032357212 */ /* 0x040fe400078e9635 */
[----:B------:R-:W-:-:S02]  /*657c0*/  LOP3.LUT R37, R50, R36, R37, 0x96, !PT ;  /* 0x0000002432257212 */ /* 0x000fc400078e9625 */
[----:B------:R-:W-:Y:S01]  /*657d0*/  SHF.L.W.U32.HI R32, R41, 0x7, R41 ;  /* 0x0000000729207819 */ /* 0x000fe20000010e29 */
[----:B------:R-:W-:Y:S01]  /*657e0*/  IMAD.SHL.U32 R41, R54, 0x80, RZ ;  /* 0x0000008036297824 */ /* 0x000fe200078e00ff */
        /* <DEDUP_REMOVED lines=10> */
[----:B------:R-:W-:Y:S02]  /*65890*/  SHF.L.W.U32.HI R38, R38, 0xd, R38 ;  /* 0x0000000d26267819 */ /* 0x000fe40000010e26 */
[----:B------:R-:W-:Y:S02]  /*658a0*/  LOP3.LUT R43, R43, R34, RZ, 0x3c, !PT ;  /* 0x000000222b2b7212 */ /* 0x000fe400078e3cff */
[----:B------:R-:W-:Y:S01]  /*658b0*/  LOP3.LUT R50, R51, R31, R50, 0x96, !PT ;  /* 0x0000001f33327212 */ /* 0x000fe200078e9632 */
[----:B------:R-:W-:Y:S01]  /*658c0*/  IMAD.SHL.U32 R31, R38, 0x8, RZ ;  /* 0x00000008261f7824 */ /* 0x000fe200078e00ff */
[----:B------:R-:W-:-:S02]  /*658d0*/  SHF.L.W.U32.HI R40, R40, 0xd, R40 ;  /* 0x0000000d28287819 */ /* 0x000fc40000010e28 */
[----:B------:R-:W-:Y:S02]  /*658e0*/  SHF.L.W.U32.HI R43, R43, 0x3, R43 ;  /* 0x000000032b2b7819 */ /* 0x000fe40000010e2b */
[----:B------:R-:W-:Y:S01]  /*658f0*/  LOP3.LUT R49, R49, R52, RZ, 0x3c, !PT ;  /* 0x0000003431317212 */ /* 0x000fe200078e3cff */
[----:B------:R-:W-:Y:S01]  /*65900*/  IMAD.SHL.U32 R56, R40, 0x8, RZ ;  /* 0x0000000828387824 */ /* 0x000fe200078e00ff */
[----:B------:R-:W-:Y:S02]  /*65910*/  LOP3.LUT R48, R43, R48, R31, 0x96, !PT ;  /* 0x000000302b307212 */ /* 0x000fe400078e961f */
[----:B------:R-:W-:Y:S02]  /*65920*/  SHF.L.W.U32.HI R49, R49, 0x3, R49 ;  /* 0x0000000331317819 */ /* 0x000fe40000010e31 */
[----:B------:R-:W-:Y:S02]  /*65930*/  SHF.L.W.U32.HI R31, R46, 0xd, R46 ;  /* 0x0000000d2e1f7819 */ /* 0x000fe40000010e2e */
[----:B------:R-:W-:-:S02]  /*65940*/  LOP3.LUT R53, R33, R26, RZ, 0x3c, !PT ;  /* 0x0000001a21357212 */ /* 0x000fc400078e3cff */
[----:B------:R-:W-:Y:S02]  /*65950*/  LOP3.LUT R52, R51, R57, R52, 0x96, !PT ;  /* 0x0000003933347212 */ /* 0x000fe400078e9634 */
[----:B------:R-:W-:Y:S01]  /*65960*/  LOP3.LUT R33, R49, R47, R56, 0x96, !PT ;  /* 0x0000002f31217212 */ /* 0x000fe200078e9638 */
[----:B------:R-:W-:Y:S01]  /*65970*/  IMAD.SHL.U32 R56, R31, 0x8, RZ ;  /* 0x000000081f387824 */ /* 0x000fe200078e00ff */
[----:B------:R-:W-:Y:S02]  /*65980*/  LOP3.LUT R46, RZ, R50, RZ, 0x33, !PT ;  /* 0x00000032ff2e7212 */ /* 0x000fe400078e33ff */
[----:B------:R-:W-:Y:S02]  /*65990*/  SHF.L.W.U32.HI R47, R53, 0x3, R53 ;  /* 0x00000003352f7819 */ /* 0x000fe40000010e35 */
[----:B------:R-:W-:Y:S02]  /*659a0*/  SHF.L.W.U32.HI R50, R52, 0x1, R52 ;  /* 0x0000000134327819 */ /* 0x000fe40000010e34 */
[----:B------:R-:W-:-:S02]  /*659b0*/  LOP3.LUT R34, R49, R40, R34, 0x96, !PT ;  /* 0x0000002831227212 */ /* 0x000fc400078e9622 */
[----:B------:R-:W-:Y:S02]  /*659c0*/  SHF.L.W.U32.HI R53, R42, 0xd, R42 ;  /* 0x0000000d2a357819 */ /* 0x000fe40000010e2a */
[----:B------:R-:W-:Y:S01]  /*659d0*/  LOP3.LUT R52, R47, R27, R56, 0x96, !PT ;  /* 0x0000001b2f347212 */ /* 0x000fe200078e9638 */
[----:B------:R-:W-:Y:S01]  /*659e0*/  IMAD.SHL.U32 R27, R50, 0x80, RZ ;  /* 0x00000080321b7824 */ /* 0x000fe200078e00ff */
[----:B------:R-:W-:Y:S01]  /*659f0*/  SHF.L.W.U32.HI R56, R34, 0x1, R34 ;  /* 0x0000000122387819 */ /* 0x000fe20000010e22 */
[----:B------:R-:W-:Y:S01]  /*65a00*/  IMAD.SHL.U32 R42, R53, 0x8, RZ ;  /* 0x00000008352a7824 */ /* 0x000fe200078e00ff */
[----:B------:R-:W-:Y:S02]  /*65a10*/  SHF.L.W.U32.HI R46, R46, 0x7, R46 ;  /* 0x000000072e2e7819 */ /* 0x000fe40000010e2e */
[----:B------:R-:W-:Y:S01]  /*65a20*/  LOP3.LUT R33, RZ, R33, RZ, 0x33, !PT ;  /* 0x00000021ff217212 */ /* 0x000fe200078e33ff */
[----:B------:R-:W-:Y:S01]  /*65a30*/  IMAD.SHL.U32 R34, R56, 0x80, RZ ;  /* 0x0000008038227824 */ /* 0x000fe200078e00ff */
[----:B------:R-:W-:-:S02]  /*65a40*/  SHF.L.W.U32.HI R58, R45, 0x3, R45 ;  /* 0x000000032d3a7819 */ /* 0x000fc40000010e2d */
[----:B------:R-:W-:Y:S02]  /*65a50*/  LOP3.LUT R27, R46, R27, R51, 0x96, !PT ;  /* 0x0000001b2e1b7212 */ /* 0x000fe400078e9633 */
[----:B------:R-:W-:Y:S02]  /*65a60*/  SHF.L.W.U32.HI R51, R33, 0x7, R33 ;  /* 0x0000000721337819 */ /* 0x000fe40000010e21 */
[----:B------:R-:W-:Y:S02]  /*65a70*/  LOP3.LUT R33, R43, R38, R30, 0x96, !PT ;  /* 0x000000262b217212 */ /* 0x000fe400078e961e */
[----:B------:R-:W-:Y:S02]  /*65a80*/  LOP3.LUT R29, R58, R29, R42, 0x96, !PT ;  /* 0x0000001d3a1d7212 */ /* 0x000fe400078e962a */
[----:B------:R-:W-:Y:S02]  /*65a90*/  LOP3.LUT R42, RZ, R52, RZ, 0x33, !PT ;  /* 0x00000034ff2a7212 */ /* 0x000fe400078e33ff */
[----:B------:R-:W-:-:S02]  /*65aa0*/  LOP3.LUT R52, R51, R34, R49, 0x96, !PT ;  /* 0x0000002233347212 */ /* 0x000fc400078e9631 */
[----:B------:R-:W-:Y:S02]  /*65ab0*/  LOP3.LUT R34, RZ, R48, RZ, 0x33, !PT ;  /* 0x00000030ff227212 */ /* 0x000fe400078e33ff */
        /* <DEDUP_REMOVED lines=18> */
[----:B------:R-:W-:Y:S02]  /*65be0*/  SHF.L.W.U32.HI R42, R42, 0x7, R42 ;  /* 0x000000072a2a7819 */ /* 0x000fe40000010e2a */
[----:B------:R-:W-:Y:S01]  /*65bf0*/  SHF.L.W.U32.HI R39, R39, 0x5, R39 ;  /* 0x0000000527277819 */ /* 0x000fe20000010e27 */
[----:B------:R-:W-:Y:S01]  /*65c00*/  IMAD.SHL.U32 R49, R40, 0x8, RZ ;  /* 0x0000000828317824 */ /* 0x000fe200078e00ff */
[----:B------:R-:W-:-:S02]  /*65c10*/  SHF.L.W.U32.HI R38, R38, 0xd, R38 ;  /* 0x0000000d26267819 */ /* 0x000fc40000010e26 */
[----:B------:R-:W-:Y:S02]  /*65c20*/  LOP3.LUT R53, R29, R48, R53, 0x96, !PT ;  /* 0x000000301d357212 */ /* 0x000fe400078e9635 */
[----:B------:R-:W-:Y:S02]  /*65c30*/  LOP3.LUT R30, R42, R30, R47, 0x96, !PT ;  /* 0x0000001e2a1e7212 */ /* 0x000fe400078e962f */
[----:B------:R-:W-:Y:S02]  /*65c40*/  SHF.L.W.U32.HI R48, R48, 0x3, R48 ;  /* 0x0000000330307819 */ /* 0x000fe40000010e30 */
[----:B------:R-:W-:Y:S01]  /*65c50*/  SHF.L.W.U32.HI R47, R39, 0x3, R39 ;  /* 0x00000003272f7819 */ /* 0x000fe20000010e27 */
[----:B------:R-:W-:Y:S01]  /*65c60*/  IMAD.SHL.U32 R39, R38, 0x8, RZ ;  /* 0x0000000826277824 */ /* 0x000fe200078e00ff */
[----:B------:R-:W-:Y:S02]  /*65c70*/  SHF.L.W.U32.HI R58, R58, 0x5, R58 ;  /* 0x000000053a3a7819 */ /* 0x000fe40000010e3a */
[----:B------:R-:W-:-:S02]  /*65c80*/  LOP3.LUT R54, R48, R49, R54, 0x96, !PT ;  /* 0x0000003130367212 */ /* 0x000fc400078e9636 */
[C---:B------:R-:W-:Y:S02]  /*65c90*/  LOP3.LUT R44, R55.reuse, R37, R36, 0x96, !PT ;  /* 0x00000025372c7212 */ /* 0x040fe400078e9624 */
[----:B------:R-:W-:Y:S02]  /*65ca0*/  SHF.L.W.U32.HI R36, R55, 0xd, R55 ;  /* 0x0000000d37247819 */ /* 0x000fe40000010e37 */
[----:B------:R-:W-:Y:S02]  /*65cb0*/  LOP3.LUT R49, R42, R45, R31, 0x96, !PT ;  /* 0x0000002d2a317212 */ /* 0x000fe400078e961f */
[----:B------:R-:W-:Y:S01]  /*65cc0*/  LOP3.LUT R55, R48, R40, R45, 0x96, !PT ;  /* 0x0000002830377212 */ /* 0x000fe200078e962d */
[----:B------:R-:W-:Y:S01]  /*65cd0*/  IMAD.SHL.U32 R56, R36, 0x8, RZ ;  /* 0x0000000824387824 */ /* 0x000fe200078e00ff */
[----:B------:R-:W-:Y:S02]  /*65ce0*/  LOP3.LUT R58, R47, R39, R58, 0x96, !PT ;  /* 0x000000272f3a7212 */ /* 0x000fe400078e963a */
[----:B------:R-:W-:-:S02]  /*65cf0*/  LOP3.LUT R39, R46, R50, R57, 0x96, !PT ;  /* 0x000000322e277212 */ /* 0x000fc400078e9639 */
        /* <DEDUP_REMOVED lines=10> */
[----:B------:R-:W-:Y:S02]  /*65da0*/  LOP3.LUT R48, R25, R54, R48, 0x96, !PT ;  /* 0x0000003619307212 */ /* 0x000fe400078e9630 */
[----:B------:R-:W-:Y:S01]  /*65db0*/  SHF.L.W.U32.HI R54, R27, 0x16, R27 ;  /* 0x000000161b367819 */ /* 0x000fe20000010e1b */
[----:B------:R-:W-:Y:S01]  /*65dc0*/  IMAD.SHL.U32 R46, R55, 0x80, RZ ;  /* 0x00000080372e7824 */ /* 0x000fe200078e00ff */
[----:B------:R-:W-:-:S02]  /*65dd0*/  SHF.L.W.U32.HI R35, R35, 0xd, R35 ;  /* 0x0000000d23237819 */ /* 0x000fc40000010e23 */
[----:B------:R-:W-:Y:S02]  /*65de0*/  SHF.L.W.U32.HI R27, R43, 0x3, R43 ;  /* 0x000000032b1b7819 */ /* 0x000fe40000010e2b */
[----:B------:R-:W-:Y:S01]  /*65df0*/  LOP3.LUT R26, R31, R36, R26, 0x96, !PT ;  /* 0x000000241f1a7212 */ /* 0x000fe200078e961a */
[----:B------:R-:W-:Y:S01]  /*65e00*/  IMAD.SHL.U32 R43, R35, 0x8, RZ ;  /* 0x00000008232b7824 */ /* 0x000fe200078e00ff */
[----:B------:R-:W-:Y:S02]  /*65e10*/  LOP3.LUT R28, R31, R56, R28, 0x96, !PT ;  /* 0x000000381f1c7212 */ /* 0x000fe400078e961c */
[----:B------:R-:W-:Y:S02]  /*65e20*/  SHF.L.W.U32.HI R58, R58, 0x7, R58 ;  /* 0x000000073a3a7819 */ /* 0x000fe40000010e3a */
[----:B------:R-:W-:Y:S02]  /*65e30*/  LOP3.LUT R56, R27, R35, R54, 0x96, !PT ;  /* 0x000000231b387212 */ /* 0x000fe400078e9636 */
[----:B------:R-:W-:-:S02]  /*65e40*/  SHF.L.W.U32.HI R54, R26, 0x1, R26 ;  /* 0x000000011a367819 */ /* 0x000fc40000010e1a */
[----:B------:R-:W-:Y:S02]  /*65e50*/  SHF.L.W.U32.HI R24, R24, 0x16, R24 ;  /* 0x0000001618187819 */ /* 0x000fe40000010e18 */
[----:B------:R-:W-:Y:S02]  /*65e60*/  LOP3.LUT R46, R58, R46, R47, 0x96, !PT ;  /* 0x0000002e3a2e7212 */ /* 0x000fe400078e962f */
[----:B------:R-:W-:Y:S02]  /*65e70*/  SHF.L.W.U32.HI R56, R56, 0x1, R56 ;  /* 0x0000000138387819 */ /* 0x000fe40000010e38 */
[----:B------:R-:W-:Y:S01]  /*65e80*/  SHF.L.W.U32.HI R47, R28, 0x7, R28 ;  /* 0x000000071c2f7819 */ /* 0x000fe20000010e1c */
[----:B------:R-:W-:Y:S01]  /*65e90*/  IMAD.SHL.U32 R28, R54, 0x80, RZ ;  /* 0x00000080361c7824 */ /* 0x000fe200078e00ff */
[----:B------:R-:W-:Y:S01]  /*65ea0*/  LOP3.LUT R24, R27, R43, R24, 0x96, !PT ;  /* 0x0000002b1b187212 */ /* 0x000fe200078e9618 */
[----:B------:R-:W-:Y:S01]  /*65eb0*/  IMAD.SHL.U32 R26, R56, 0x80, RZ ;  /* 0x00000080381a7824 */ /* 0x000fe200078e00ff */
        /* <DEDUP_REMOVED lines=8> */
[----:B-1----:R-:W-:Y:S02]  /*65f40*/  LOP3.LUT R27, R27, UR4, RZ, 0x3c, !PT ;  /* 0x000000041b1b7c12 */ /* 0x002fe4000f8e3cff */
[----:B---3--:R-:W-:Y:S02]  /*65f50*/  LOP3.LUT R30, R30, UR24, RZ, 0x3c, !PT ;  /* 0x000000181e1e7c12 */ /* 0x008fe4000f8e3cff */
[----:B------:R-:W-:Y:S02]  /*65f60*/  SHF.L.W.U32.HI R48, R48, 0x16, R48 ;  /* 0x0000001630307819 */ /* 0x000fe40000010e30 */
[----:B--2---:R-:W-:Y:S02]  /*65f70*/  LOP3.LUT R60, R28, UR32, RZ, 0x3c, !PT ;  /* 0x000000201c3c7c12 */ /* 0x004fe4000f8e3cff */
        /* <DEDUP_REMOVED lines=17> */
[C---:B------:R-:W-:Y:S02]  /*66090*/  LOP3.LUT R45, R43.reuse, R26, R45, 0xf6, !PT ;  /* 0x0000001a2b2d7212 */ /* 0x040fe400078ef62d */
[----:B------:R-:W-:-:S02]  /*660a0*/  LOP3.LUT R30, R43, R23, R48, 0x6c, !PT ;  /* 0x000000172b1e7212 */ /* 0x000fc400078e6c30 */
[----:B------:R-:W-:Y:S02]  /*660b0*/  LOP3.LUT R43, R43, R23, R48, 0x9c, !PT ;  /* 0x000000172b2b7212 */ /* 0x000fe400078e9c30 */
[C---:B------:R-:W-:Y:S02]  /*660c0*/  LOP3.LUT R40, R25.reuse, R49, R40, 0x96, !PT ;  /* 0x0000003119287212 */ /* 0x040fe400078e9628 */
[C---:B------:R-:W-:Y:S02]  /*660d0*/  LOP3.LUT R35, R24.reuse, R56, R35, 0x96, !PT ;  /* 0x0000003818237212 */ /* 0x040fe400078e9623 */
[----:B------:R-:W-:Y:S02]  /*660e0*/  LOP3.LUT R23, R24, UR26, RZ, 0x3c, !PT ;  /* 0x0000001a18177c12 */ /* 0x000fe4000f8e3cff */
[----:B------:R-:W-:Y:S02]  /*660f0*/  LOP3.LUT R57, R25, UR14, RZ, 0x3c, !PT ;  /* 0x0000000e19397c12 */ /* 0x000fe4000f8e3cff */
[----:B------:R-:W-:Y:S01]  /*66100*/  LOP3.LUT R29, R29, UR34, RZ, 0x3c, !PT ;  /* 0x000000221d1d7c12 */ /* 0x000fe2000f8e3cff */
[----:B------:R-:W1:Y:S01]  /*66110*/  LDC.64 R24, c[0x3][0x80] ;  /* 0x00c02000ff187b82 */ /* 0x000e620000000a00 */
[----:B------:R-:W-:-:S02]  /*66120*/  LOP3.LUT R60, R60, UR6, RZ, 0x3c, !PT ;  /* 0x000000063c3c7c12 */ /* 0x000fc4000f8e3cff */
[----:B------:R-:W-:Y:S02]  /*66130*/  LOP3.LUT R44, R45, R48, RZ, 0x3c, !PT ;  /* 0x000000302d2c7212 */ /* 0x000fe400078e3cff */
        /* <DEDUP_REMOVED lines=8> */
[----:B------:R-:W-:Y:S02]  /*661c0*/  LOP3.LUT R57, R58, R55, R38, 0x96, !PT ;  /* 0x000000373a397212 */ /* 0x000fe400078e9626 */
[----:B------:R-:W-:Y:S02]  /*661d0*/  SHF.L.W.U32.HI R38, R39, 0x5, R39 ;  /* 0x0000000527267819 */ /* 0x000fe40000010e27 */
[----:B------:R-:W-:-:S02]  /*661e0*/  SHF.L.W.U32.HI R34, R34, 0x16, R34 ;  /* 0x0000001622227819 */ /* 0x000fc40000010e22 */
[----:B------:R-:W-:Y:S02]  /*661f0*/  SHF.L.W.U32.HI R36, R36, 0x5, R36 ;  /* 0x0000000524247819 */ /* 0x000fe40000010e24 */
[----:B------:R-:W-:Y:S02]  /*66200*/  SHF.L.W.U32.HI R40, R40, 0x5, R40 ;  /* 0x0000000528287819 */ /* 0x000fe40000010e28 */
[----:B------:R-:W-:Y:S02]  /*66210*/  SHF.L.W.U32.HI R57, R57, 0x5, R57 ;  /* 0x0000000539397819 */ /* 0x000fe40000010e39 */
[----:B------:R-:W-:Y:S02]  /*66220*/  LOP3.LUT R28, R59, R28, RZ, 0x3c, !PT ;  /* 0x0000001c3b1c7212 */ /* 0x000fe400078e3cff */
[----:B------:R-:W-:Y:S02]  /*66230*/  SHF.L.W.U32.HI R35, R35, 0x5, R35 ;  /* 0x0000000523237819 */ /* 0x000fe40000010e23 */
[----:B-1----:R-:W-:-:S02]  /*66240*/  LOP3.LUT R39, R38, 0x2, R25, 0x96, !PT ;  /* 0x0000000226277812 */ /* 0x002fc400078e9619 */
[----:B0-----:R-:W-:Y:S02]  /*66250*/  LOP3.LUT R59, R34, UR21, RZ, 0x3c, !PT ;  /* 0x00000015223b7c12 */ /* 0x001fe4000f8e3cff */
[----:B-----5:R-:W-:Y:S02]  /*66260*/  LOP3.LUT R36, R36, UR29, RZ, 0x3c, !PT ;  /* 0x0000001d24247c12 */ /* 0x020fe4000f8e3cff */
[----:B------:R-:W-:Y:S02]  /*66270*/  LOP3.LUT R40, R40, UR9, RZ, 0x3c, !PT ;  /* 0x0000000928287c12 */ /* 0x000fe4000f8e3cff */
[----:B------:R-:W-:Y:S02]  /*66280*/  LOP3.LUT R25, R57, R24, RZ, 0x3c, !PT ;  /* 0x0000001839197212 */ /* 0x000fe400078e3cff */
[----:B------:R-:W-:Y:S02]  /*66290*/  LOP3.LUT R32, R32, UR28, RZ, 0x3c, !PT ;  /* 0x0000001c20207c12 */ /* 0x000fe4000f8e3cff */
[----:B------:R-:W-:-:S02]  /*662a0*/  LOP3.LUT R24, R35, UR20, RZ, 0x3c, !PT ;  /* 0x0000001423187c12 */ /* 0x000fc4000f8e3cff */
[-CC-:B------:R-:W-:Y:S02]  /*662b0*/  LOP3.LUT R34, R36, R59.reuse, R39.reuse, 0x78, !PT ;  /* 0x0000003b24227212 */ /* 0x180fe400078e7827 */
[----:B------:R-:W-:Y:S02]  /*662c0*/  LOP3.LUT R57, R40, R36, R39, 0x1e, !PT ;  /* 0x0000002428397212 */ /* 0x000fe400078e1e27 */
[----:B------:R-:W-:Y:S02]  /*662d0*/  LOP3.LUT R36, R33, UR8, RZ, 0x3c, !PT ;  /* 0x0000000821247c12 */ /* 0x000fe4000f8e3cff */
[--C-:B------:R-:W-:Y:S02]  /*662e0*/  LOP3.LUT R33, R32, R24, R25.reuse, 0x78, !PT ;  /* 0x0000001820217212 */ /* 0x100fe400078e7819 */
[----:B------:R-:W-:Y:S02]  /*662f0*/  LOP3.LUT R38, R34, R59, R40, 0x96, !PT ;  /* 0x0000003b22267212 */ /* 0x000fe400078e9628 */
[----:B------:R-:W-:-:S02]  /*66300*/  LOP3.LUT R40, R36, R32, R25, 0x1e, !PT ;  /* 0x0000002024287212 */ /* 0x000fc400078e1e19 */
[----:B------:R-:W-:Y:S02]  /*66310*/  LOP3.LUT R36, R33, R24, R36, 0x96, !PT ;  /* 0x0000001821247212 */ /* 0x000fe400078e9624 */
[----:B------:R-:W-:Y:S02]  /*66320*/  LOP3.LUT R35, R38, R39, RZ, 0x3c, !PT ;  /* 0x0000002726237212 */ /* 0x000fe400078e3cff */
[C---:B------:R-:W-:Y:S02]  /*66330*/  LOP3.LUT R39, R57.reuse, R38, R39, 0xf6, !PT ;  /* 0x0000002639277212 */ /* 0x040fe400078ef627 */
[----:B------:R-:W-:Y:S02]  /*66340*/  LOP3.LUT R24, R36, R25, RZ, 0x3c, !PT ;  /* 0x0000001924187212 */ /* 0x000fe400078e3cff */
[CCC-:B------:R-:W-:Y:S02]  /*66350*/  LOP3.LUT R32, R57.reuse, R35.reuse, R34.reuse, 0x6c, !PT ;  /* 0x0000002339207212 */ /* 0x1c0fe400078e6c22 */
[----:B------:R-:W-:-:S02]  /*66360*/  LOP3.LUT R35, R57, R35, R34, 0x9c, !PT ;  /* 0x0000002339237212 */ /* 0x000fc400078e9c22 */
[----:B------:R-:W-:Y:S02]  /*66370*/  LOP3.LUT R34, R39, R34, RZ, 0x3c, !PT ;  /* 0x0000002227227212 */ /* 0x000fe400078e3cff */
[C---:B------:R-:W-:Y:S02]  /*66380*/  LOP3.LUT R60, R40.reuse, R36, R25, 0xf6, !PT ;  /* 0x00000024283c7212 */ /* 0x040fe400078ef619 */
[CCC-:B------:R-:W-:Y:S02]  /*66390*/  LOP3.LUT R39, R40.reuse, R24.reuse, R33.reuse, 0x6c, !PT ;  /* 0x0000001828277212 */ /* 0x1c0fe400078e6c21 */
[----:B------:R-:W-:Y:S02]  /*663a0*/  LOP3.LUT R40, R40, R24, R33, 0x9c, !PT ;  /* 0x0000001828287212 */ /* 0x000fe400078e9c21 */
[----:B------:R-:W0:Y:S01]  /*663b0*/  LDC.64 R24, c[0x3][0x88] ;  /* 0x00c02200ff187b82 */ /* 0x000e220000000a00 */
[----:B------:R-:W-:Y:S02]  /*663c0*/  SHF.L.W.U32.HI R41, R41, 0x16, R41 ;  /* 0x0000001629297819 */ /* 0x000fe40000010e29 */
        /* <DEDUP_REMOVED lines=12> */
[--C-:B------:R-:W-:Y:S02]  /*66490*/  LOP3.LUT R60, R41, R47, R58.reuse, 0x1e, !PT ;  /* 0x0000002f293c7212 */ /* 0x100fe400078e1e3a */
[----:B------:R-:W-:Y:S02]  /*664a0*/  LOP3.LUT R41, R45, R42, RZ, 0x3c, !PT ;  /* 0x0000002a2d297212 */ /* 0x000fe400078e3cff */
[----:B------:R-:W-:Y:S02]  /*664b0*/  LOP3.LUT R45, R37, R58, RZ, 0x3c, !PT ;  /* 0x0000003a252d7212 */ /* 0x000fe400078e3cff */
[C---:B------:R-:W-:Y:S02]  /*664c0*/  LOP3.LUT R42, R60.reuse, R37, R58, 0xf6, !PT ;  /* 0x000000253c2a7212 */ /* 0x040fe400078ef63a */
[----:B------:R-:W-:-:S02]  /*664d0*/  LOP3.LUT R47, R60, R45, R57, 0x6c, !PT ;  /* 0x0000002d3c2f7212 */ /* 0x000fc400078e6c39 */
[----:B------:R-:W-:Y:S02]  /*664e0*/  LOP3.LUT R45, R60, R45, R57, 0x9c, !PT ;  /* 0x0000002d3c2d7212 */ /* 0x000fe400078e9c39 */
[----:B------:R-:W-:Y:S02]  /*664f0*/  LOP3.LUT R42, R42, R57, RZ, 0x3c, !PT ;  /* 0x000000392a2a7212 */ /* 0x000fe400078e3cff */
[----:B0-----:R-:W-:Y:S02]  /*66500*/  LOP3.LUT R24, R55, R24, RZ, 0x3c, !PT ;  /* 0x0000001837187212 */ /* 0x001fe400078e3cff */
[----:B------:R-:W-:Y:S02]  /*66510*/  LOP3.LUT R52, R52, UR22, RZ, 0x3c, !PT ;  /* 0x0000001634347c12 */ /* 0x000fe4000f8e3cff */
[----:B------:R-:W-:Y:S02]  /*66520*/  LOP3.LUT R57, R54, UR30, RZ, 0x3c, !PT ;  /* 0x0000001e36397c12 */ /* 0x000fe4000f8e3cff */
[----:B------:R-:W-:-:S02]  /*66530*/  SHF.L.W.U32.HI R58, R53, 0x5, R53 ;  /* 0x00000005353a7819 */ /* 0x000fc40000010e35 */
[----:B------:R-:W-:Y:S02]  /*66540*/  LOP3.LUT R53, R50, UR10, RZ, 0x3c, !PT ;  /* 0x0000000a32357c12 */ /* 0x000fe4000f8e3cff */
[-C--:B------:R-:W-:Y:S02]  /*66550*/  LOP3.LUT R55, R57, R52.reuse, R24, 0x78, !PT ;  /* 0x0000003439377212 */ /* 0x080fe400078e7818 */
[----:B------:R-:W-:Y:S02]  /*66560*/  LOP3.LUT R25, R58, R25, RZ, 0x3c, !PT ;  /* 0x000000193a197212 */ /* 0x000fe400078e3cff */
[----:B------:R-:W-:Y:S01]  /*66570*/  LOP3.LUT R50, R56, UR23, RZ, 0x3c, !PT ;  /* 0x0000001738327c12 */ /* 0x000fe2000f8e3cff */
[----:B------:R-:W0:Y:S01]  /*66580*/  LDCU.128 UR20, c[0x3][0xc0] ;  /* 0x00c01800ff1477ac */ /* 0x000e220008000c00 */
[----:B------:R-:W-:Y:S02]  /*66590*/  LOP3.LUT R58, R51, UR31, RZ, 0x3c, !PT ;  /* 0x0000001f333a7c12 */ /* 0x000fe4000f8e3cff */
[----:B------:R-:W-:Y:S01]  /*665a0*/  LOP3.LUT R51, R55, R52, R53, 0x96, !PT ;  /* 0x0000003437337212 */ /* 0x000fe200078e9635 */
[----:B------:R-:W5:Y:S01]  /*665b0*/  LDCU.128 UR28, c[0x3][0xe0] ;  /* 0x00c01c00ff1c77ac */ /* 0x000f620008000c00 */
[----:B------:R-:W-:-:S02]  /*665c0*/  LOP3.LUT R49, R49, UR11, RZ, 0x3c, !PT ;  /* 0x0000000b31317c12 */ /* 0x000fc4000f8e3cff */
[--C-:B------:R-:W-:Y:S01]  /*665d0*/  LOP3.LUT R56, R58, R50, R25.reuse, 0x78, !PT ;  /* 0x000000323a387212 */ /* 0x100fe200078e7819 */
[----:B------:R-:W5:Y:S01]  /*665e0*/  LDCU.128 UR8, c[0x3][0xa0] ;  /* 0x00c01400ff0877ac */ /* 0x000f620008000c00 */
        /* <DEDUP_REMOVED lines=20> */
[----:B------:R-:W-:Y:S01]  /*66730*/  LOP3.LUT R52, R57, R52, R56, 0x9c, !PT ;  /* 0x0000003439347212 */ /* 0x000fe200078e9c38 */
[----:B------:R-:W-:Y:S01]  /*66740*/  IMAD.SHL.U32 R44, R24, 0x80, RZ ;  /* 0x00000080182c7824 */ /* 0x000fe200078e00ff */
[----:B------:R-:W-:Y:S02]  /*66750*/  LOP3.LUT R47, R59, R56, RZ, 0x3c, !PT ;  /* 0x000000383b2f7212 */ /* 0x000fe400078e3cff */
[----:B------:R-:W-:Y:S02]  /*66760*/  LOP3.LUT R56, R45, R42, RZ, 0x3c, !PT ;  /* 0x0000002a2d387212 */ /* 0x000fe400078e3cff */
[----:B------:R-:W-:-:S02]  /*66770*/  SHF.L.W.U32.HI R43, R43, 0x7, R43 ;  /* 0x000000072b2b7819 */ /* 0x000fc40000010e2b */
[----:B------:R-:W-:Y:S02]  /*66780*/  SHF.L.W.U32.HI R45, R26, 0xd, R26 ;  /* 0x0000000d1a2d7819 */ /* 0x000fe40000010e1a */
[----:B------:R-:W-:Y:S02]  /*66790*/  LOP3.LUT R44, R43, R44, R48, 0x96, !PT ;  /* 0x0000002c2b2c7212 */ /* 0x000fe400078e9630 */
[----:B------:R-:W-:Y:S01]  /*667a0*/  SHF.L.W.U32.HI R26, R56, 0x3, R56 ;  /* 0x00000003381a7819 */ /* 0x000fe20000010e38 */
[----:B------:R-:W-:Y:S01]  /*667b0*/  IMAD.SHL.U32 R56, R45, 0x8, RZ ;  /* 0x000000082d387824 */ /* 0x000fe200078e00ff */
[----:B------:R-:W-:Y:S02]  /*667c0*/  LOP3.LUT R48, R40, R33, RZ, 0x3c, !PT ;  /* 0x0000002128307212 */ /* 0x000fe400078e3cff */
[----:B------:R-:W-:Y:S02]  /*667d0*/  SHF.L.W.U32.HI R40, R23, 0xd, R23 ;  /* 0x0000000d17287819 */ /* 0x000fe40000010e17 */
[----:B------:R-:W-:-:S02]  /*667e0*/  LOP3.LUT R56, R26, R39, R56, 0x96, !PT ;  /* 0x000000271a387212 */ /* 0x000fc400078e9638 */
[----:B------:R-:W-:Y:S01]  /*667f0*/  LOP3.LUT R39, R26, R45, R41, 0x96, !PT ;  /* 0x0000002d1a277212 */ /* 0x000fe200078e9629 */
[----:B------:R-:W-:Y:S01]  /*66800*/  IMAD.SHL.U32 R23, R40, 0x8, RZ ;  /* 0x0000000828177824 */ /* 0x000fe200078e00ff */
[----:B------:R-:W-:Y:S02]  /*66810*/  SHF.L.W.U32.HI R41, R48, 0x3, R48 ;  /* 0x0000000330297819 */ /* 0x000fe40000010e30 */
[----:B------:R-:W-:Y:S02]  /*66820*/  LOP3.LUT R56, RZ, R56, RZ, 0x33, !PT ;  /* 0x00000038ff387212 */ /* 0x000fe400078e33ff */
[C---:B------:R-:W-:Y:S02]  /*66830*/  LOP3.LUT R48, R41.reuse, R32, R23, 0x96, !PT ;  /* 0x0000002029307212 */ /* 0x040fe400078e9617 */
[----:B------:R-:W-:Y:S02]  /*66840*/  LOP3.LUT R23, R41, R40, R42, 0x96, !PT ;  /* 0x0000002829177212 */ /* 0x000fe400078e962a */
[----:B------:R-:W-:-:S02]  /*66850*/  LOP3.LUT R48, RZ, R48, RZ, 0x33, !PT ;  /* 0x00000030ff307212 */ /* 0x000fc400078e33ff */
[----:B------:R-:W-:Y:S02]  /*66860*/  SHF.L.W.U32.HI R23, R23, 0x1, R23 ;  /* 0x0000000117177819 */ /* 0x000fe40000010e17 */
[----:B------:R-:W-:Y:S02]  /*66870*/  SHF.L.W.U32.HI R32, R56, 0x7, R56 ;  /* 0x0000000738207819 */ /* 0x000fe40000010e38 */
[----:B------:R-:W-:Y:S01]  /*66880*/  SHF.L.W.U32.HI R42, R48, 0x7, R48 ;  /* 0x00000007302a7819 */ /* 0x000fe20000010e30 */
[----:B------:R-:W-:Y:S01]  /*66890*/  IMAD.SHL.U32 R56, R23, 0x80, RZ ;  /* 0x0000008017387824 */ /* 0x000fe200078e00ff */
[----:B------:R-:W-:Y:S02]  /*668a0*/  LOP3.LUT R54, R54, R55, RZ, 0x3c, !PT ;  /* 0x0000003736367212 */ /* 0x000fe400078e3cff */
[----:B------:R-:W-:Y:S02]  /*668b0*/  SHF.L.W.U32.HI R39, R39, 0x1, R39 ;  /* 0x0000000127277819 */ /* 0x000fe40000010e27 */
[----:B------:R-:W-:-:S02]  /*668c0*/  LOP3.LUT R41, R42, R56, R41, 0x96, !PT ;  /* 0x000000382a297212 */ /* 0x000fc400078e9629 */
[----:B------:R-:W-:Y:S01]  /*668d0*/  LOP3.LUT R52, R52, R47, RZ, 0x3c, !PT ;  /* 0x0000002f34347212 */ /* 0x000fe200078e3cff */
[----:B------:R-:W-:Y:S01]  /*668e0*/  IMAD.SHL.U32 R57, R39, 0x80, RZ ;  /* 0x0000008027397824 */ /* 0x000fe200078e00ff */
[----:B------:R-:W-:Y:S02]  /*668f0*/  SHF.L.W.U32.HI R56, R54, 0x3, R54 ;  /* 0x0000000336387819 */ /* 0x000fe40000010e36 */
[----:B------:R-:W-:Y:S02]  /*66900*/  LOP3.LUT R27, R27, R28, RZ, 0x3c, !PT ;  /* 0x0000001c1b1b7212 */ /* 0x000fe400078e3cff */
[----:B------:R-:W-:Y:S02]  /*66910*/  SHF.L.W.U32.HI R54, R51, 0xd, R51 ;  /* 0x0000000d33367819 */ /* 0x000fe40000010e33 */
[----:B------:R-:W-:Y:S02]  /*66920*/  SHF.L.W.U32.HI R48, R38, 0xd, R38 ;  /* 0x0000000d26307819 */ /* 0x000fe40000010e26 */
[----:B------:R-:W-:-:S02]  /*66930*/  SHF.L.W.U32.HI R38, R52, 0x3, R52 ;  /* 0x0000000334267819 */ /* 0x000fc40000010e34 */
[----:B------:R-:W-:Y:S01]  /*66940*/  SHF.L.W.U32.HI R52, R27, 0x3, R27 ;  /* 0x000000031b347819 */ /* 0x000fe20000010e1b */
[----:B------:R-:W-:Y:S01]  /*66950*/  IMAD.SHL.U32 R27, R54, 0x8, RZ ;  /* 0x00000008361b7824 */ /* 0x000fe200078e00ff */
[----:B------:R-:W-:Y:S01]  /*66960*/  LOP3.LUT R26, R32, R57, R26, 0x96, !PT ;  /* 0x00000039201a7212 */ /* 0x000fe200078e961a */
[----:B------:R-:W-:Y:S01]  /*66970*/  IMAD.SHL.U32 R57, R48, 0x8, RZ ;  /* 0x0000000830397824 */ /* 0x000fe200078e00ff */
[----:B------:R-:W-:Y:S02]  /*66980*/  LOP3.LUT R35, R35, R34, RZ, 0x3c, !PT ;  /* 0x0000002223237212 */ /* 0x000fe400078e3cff */
[----:B------:R-:W-:Y:S02]  /*66990*/  SHF.L.W.U32.HI R51, R37, 0xd, R37 ;  /* 0x0000000d25337819 */ /* 0x000fe40000010e25 */
[----:B------:R-:W-:Y:S02]  /*669a0*/  LOP3.LUT R30, R52, R30, R27, 0x96, !PT ;  /* 0x0000001e341e7212 */ /* 0x000fe400078e961b */
[----:B------:R-:W-:-:S02]  /*669b0*/  LOP3.LUT R27, R38, R48, R55, 0x96, !PT ;  /* 0x00000030261b7212 */ /* 0x000fc400078e9637 */
[----:B------:R-:W-:Y:S02]  /*669c0*/  SHF.L.W.U32.HI R36, R36, 0xd, R36 ;  /* 0x0000000d24247819 */ /* 0x000fe40000010e24 */
[----:B------:R-:W-:Y:S02]  /*669d0*/  LOP3.LUT R57, R38, R31, R57, 0x96, !PT ;  /* 0x0000001f26397212 */ /* 0x000fe400078e9639 */
[----:B------:R-:W-:Y:S01]  /*669e0*/  SHF.L.W.U32.HI R60, R35, 0x3, R35 ;  /* 0x00000003233c7819 */ /* 0x000fe20000010e23 */
[----:B------:R-:W-:Y:S01]  /*669f0*/  IMAD.SHL.U32 R35, R51, 0x8, RZ ;  /* 0x0000000833237824 */ /* 0x000fe200078e00ff */
[----:B------:R-:W-:Y:S01]  /*66a00*/  SHF.L.W.U32.HI R27, R27, 0x1, R27 ;  /* 0x000000011b1b7819 */ /* 0x000fe20000010e1b */
[----:B------:R-:W-:Y:S01]  /*66a10*/  IMAD.SHL.U32 R31, R36, 0x8, RZ ;  /* 0x00000008241f7824 */ /* 0x000fe200078e00ff */
[----:B------:R-:W-:Y:S02]  /*66a20*/  LOP3.LUT R57, RZ, R57, RZ, 0x33, !PT ;  /* 0x00000039ff397212 */ /* 0x000fe400078e33ff */
[----:B------:R-:W-:Y:S01]  /*66a30*/  LOP3.LUT R49, R60, R49, R35, 0x96, !PT ;  /* 0x000000313c317212 */ /* 0x000fe200078e9623 */
[----:B------:R-:W-:Y:S01]  /*66a40*/  IMAD.SHL.U32 R35, R27, 0x80, RZ ;  /* 0x000000801b237824 */ /* 0x000fe200078e00ff */
[----:B------:R-:W-:-:S02]  /*66a50*/  LOP3.LUT R34, R56, R36, R34, 0x96, !PT ;  /* 0x0000002438227212 */ /* 0x000fc400078e9622 */
[----:B------:R-:W-:Y:S02]  /*66a60*/  SHF.L.W.U32.HI R37, R57, 0x7, R57 ;  /* 0x0000000739257819 */ /* 0x000fe40000010e39 */
[----:B------:R-:W-:Y:S02]  /*66a70*/  SHF.L.W.U32.HI R50, R50, 0xd, R50 ;  /* 0x0000000d32327819 */ /* 0x000fe40000010e32 */
[----:B------:R-:W-:Y:S02]  /*66a80*/  LOP3.LUT R31, R56, R53, R31, 0x96, !PT ;  /* 0x00000035381f7212 */ /* 0x000fe400078e961f */
[----:B------:R-:W-:Y:S02]  /*66a90*/  SHF.L.W.U32.HI R55, R34, 0x1, R34 ;  /* 0x0000000122377819 */ /* 0x000fe40000010e22 */
[----:B------:R-:W-:Y:S01]  /*66aa0*/  LOP3.LUT R35, R37, R35, R38, 0x96, !PT ;  /* 0x0000002325237212 */ /* 0x000fe200078e9626 */
[----:B------:R-:W-:Y:S01]  /*66ab0*/  IMAD.SHL.U32 R38, R50, 0x8, RZ ;  /* 0x0000000832267824 */ /* 0x000fe200078e00ff */
[----:B------:R-:W-:Y:S01]  /*66ac0*/  LOP3.LUT R31, RZ, R31, RZ, 0x33, !PT ;  /* 0x0000001fff1f7212 */ /* 0x000fe200078e33ff */
[----:B------:R-:W-:Y:S01]  /*66ad0*/  IMAD.SHL.U32 R34, R55, 0x80, RZ ;  /* 0x0000008037227824 */ /* 0x000fe200078e00ff */
[----:B------:R-:W-:-:S02]  /*66ae0*/  LOP3.LUT R47, R52, R54, R47, 0x96, !PT ;  /* 0x00000036342f7212 */ /* 0x000fc400078e962f */
[----:B------:R-:W-:Y:S02]  /*66af0*/  SHF.L.W.U32.HI R53, R46, 0x3, R46 ;  /* 0x000000032e357819 */ /* 0x000fe40000010e2e */
        /* <DEDUP_REMOVED lines=8> */
[----:B------:R-:W-:Y:S02]  /*66b80*/  LOP3.LUT R28, R53, R50, R28, 0x96, !PT ;  /* 0x00000032351c7212 */ /* 0x000fe400078e961c */
[----:B------:R-:W-:Y:S02]  /*66b90*/  LOP3.LUT R34, R33, R34, R52, 0x96, !PT ;  /* 0x0000002221227212 */ /* 0x000fe400078e9634 */
[----:B------:R-:W-:Y:S02]  /*66ba0*/  SHF.L.W.U32.HI R52, R28, 0x1, R28 ;  /* 0x000000011c347819 */ /* 0x000fe40000010e1c */
[----:B------:R-:W-:Y:S02]  /*66bb0*/  LOP3.LUT R29, RZ, R29, RZ, 0x33, !PT ;  /* 0x0000001dff1d7212 */ /* 0x000fe400078e33ff */
[----:B------:R-:W-:Y:S01]  /*66bc0*/  LOP3.LUT R49, RZ, R49, RZ, 0x33, !PT ;  /* 0x00000031ff317212 */ /* 0x000fe200078e33ff */
        /* <DEDUP_REMOVED lines=14> */
[----:B------:R-:W-:Y:S02]  /*66cb0*/  LOP3.LUT R36, R29, R52, R50, 0x96, !PT ;  /* 0x000000341d247212 */ /* 0x000fe400078e9632 */
[----:B------:R-:W-:Y:S01]  /*66cc0*/  SHF.L.W.U32.HI R50, R52, 0x3, R52 ;  /* 0x0000000334327819 */ /* 0x000fe20000010e34 */
[----:B------:R-:W-:Y:S01]  /*66cd0*/  IMAD.SHL.U32 R55, R45, 0x8, RZ ;  /* 0x000000082d377824 */ /* 0x000fe200078e00ff */
[----:B------:R-:W-:-:S02]  /*66ce0*/  LOP3.LUT R54, R33, R58, R54, 0x96, !PT ;  /* 0x0000003a21367212 */ /* 0x000fc400078e9636 */
[----:B------:R-:W-:Y:S02]  /*66cf0*/  LOP3.LUT R56, R50, R56, R39, 0x96, !PT ;  /* 0x0000003832387212 */ /* 0x000fe400078e9627 */
        /* <DEDUP_REMOVED lines=8> */
[----:B------:R-:W-:Y:S02]  /*66d80*/  SHF.L.W.U32.HI R60, R53, 0x5, R53 ;  /* 0x00000005353c7819 */ /* 0x000fe40000010e35 */
[----:B------:R-:W-:Y:S02]  /*66d90*/  SHF.L.W.U32.HI R53, R37, 0x3, R37 ;  /* 0x0000000325357819 */ /* 0x000fe40000010e25 */
        /* <DEDUP_REMOVED lines=15> */
[----:B------:R-:W-:Y:S01]  /*66e90*/  SHF.L.W.U32.HI R35, R35, 0x16, R35 ;  /* 0x0000001623237819 */ /* 0x000fe20000010e23 */
[----:B------:R-:W-:Y:S01]  /*66ea0*/  IMAD.SHL.U32 R42, R51, 0x8, RZ ;  /* 0x00000008332a7824 */ /* 0x000fe200078e00ff */
[----:B------:R-:W-:-:S02]  /*66eb0*/  SHF.L.W.U32.HI R28, R28, 0x3, R28 ;  /* 0x000000031c1c7819 */ /* 0x000fc40000010e1c */
[----:B------:R-:W-:Y:S02]  /*66ec0*/  SHF.L.W.U32.HI R37, R44, 0x16, R44 ;  /* 0x000000162c257819 */ /* 0x000fe40000010e2c */
[----:B------:R-:W-:Y:S02]  /*66ed0*/  LOP3.LUT R49, R53, R52, R49, 0x96, !PT ;  /* 0x0000003435317212 */ /* 0x000fe400078e9631 */
[C---:B------:R-:W-:Y:S02]  /*66ee0*/  LOP3.LUT R35, R28.reuse, R51, R35, 0x96, !PT ;  /* 0x000000331c237212 */ /* 0x040fe400078e9623 */
        /* <DEDUP_REMOVED lines=9> */
[----:B------:R-:W-:Y:S02]  /*66f80*/  LOP3.LUT R35, R55, R35, R28, 0x96, !PT ;  /* 0x0000002337237212 */ /* 0x000fe400078e961c */
[----:B------:R-:W-:-:S02]  /*66f90*/  SHF.L.W.U32.HI R28, R54, 0x5, R54 ;  /* 0x00000005361c7819 */ /* 0x000fc40000010e36 */
[----:B------:R-:W-:Y:S02]  /*66fa0*/  SHF.L.W.U32.HI R44, R44, 0x16, R44 ;  /* 0x000000162c2c7819 */ /* 0x000fe40000010e2c */
[----:B------:R-:W-:Y:S02]  /*66fb0*/  SHF.L.W.U32.HI R57, R41, 0x16, R41 ;  /* 0x0000001629397819 */ /* 0x000fe40000010e29 */
[----:B------:R-:W-:Y:S02]  /*66fc0*/  SHF.L.W.U32.HI R35, R35, 0x16, R35 ;  /* 0x0000001623237819 */ /* 0x000fe40000010e23 */
[----:B------:R-:W-:Y:S02]  /*66fd0*/  SHF.L.W.U32.HI R56, R56, 0x16, R56 ;  /* 0x0000001638387819 */ /* 0x000fe40000010e38 */
[----:B-1----:R-:W-:Y:S02]  /*66fe0*/  LOP3.LUT R28, R28, UR4, RZ, 0x3c, !PT ;  /* 0x000000041c1c7c12 */ /* 0x002fe4000f8e3cff */
[----:B---3--:R-:W-:-:S02]  /*66ff0*/  LOP3.LUT R49, R49, UR24, RZ, 0x3c, !PT ;  /* 0x0000001831317c12 */ /* 0x008fc4000f8e3cff */
[----:B--2---:R-:W-:Y:S02]  /*67000*/  LOP3.LUT R44, R44, UR32, RZ, 0x3c, !PT ;  /* 0x000000202c2c7c12 */ /* 0x004fe4000f8e3cff */
[----:B------:R-:W-:Y:S02]  /*67010*/  LOP3.LUT R33, R33, UR33, RZ, 0x3c, !PT ;  /* 0x0000002121217c12 */ /* 0x000fe4000f8e3cff */
[----:B------:R-:W-:Y:S02]  /*67020*/  LOP3.LUT R57, R57, UR5, RZ, 0x3c, !PT ;  /* 0x0000000539397c12 */ /* 0x000fe4000f8e3cff */
[----:B------:R-:W-:Y:S02]  /*67030*/  LOP3.LUT R35, R35, UR25, RZ, 0x3c, !PT ;  /* 0x0000001923237c12 */ /* 0x000fe4000f8e3cff */
[----:B----4-:R-:W-:Y:S02]  /*67040*/  LOP3.LUT R41, R56, UR12, RZ, 0x3c, !PT ;  /* 0x0000000c38297c12 */ /* 0x010fe4000f8e3cff */
        /* <DEDUP_REMOVED lines=11> */
[----:B------:R-:W-:Y:S02]  /*67100*/  LOP3.LUT R33, R53, R33, R34, 0x9c, !PT ;  /* 0x0000002135217212 */ /* 0x000fe400078e9c22 */
[----:B------:R-:W-:-:S02]  /*67110*/  LOP3.LUT R28, R59, R34, RZ, 0x3c, !PT ;  /* 0x000000223b1c7212 */ /* 0x000fc400078e3cff */
[C---:B------:R-:W-:Y:S02]  /*67120*/  LOP3.LUT R57, R49.reuse, R44, R57, 0xf6, !PT ;  /* 0x0000002c31397212 */ /* 0x040fe400078ef639 */
[CC--:B------:R-:W-:Y:S02]  /*67130*/  LOP3.LUT R34, R49.reuse, R24.reuse, R56, 0x6c, !PT ;  /* 0x0000001831227212 */ /* 0x0c0fe400078e6c38 */
[----:B------:R-:W-:Y:S02]  /*67140*/  SHF.L.W.U32.HI R60, R48, 0x5, R48 ;  /* 0x00000005303c7819 */ /* 0x000fe40000010e30 */
[----:B------:R-:W-:Y:S02]  /*67150*/  LOP3.LUT R49, R49, R24, R56, 0x9c, !PT ;  /* 0x0000001831317212 */ /* 0x000fe400078e9c38 */
[C---:B------:R-:W-:Y:S02]  /*67160*/  LOP3.LUT R53, R25.reuse, R40, R47, 0x96, !PT ;  /* 0x0000002819357212 */ /* 0x040fe400078e962f */
[----:B------:R-:W-:-:S02]  /*67170*/  LOP3.LUT R48, R25, UR14, RZ, 0x3c, !PT ;  /* 0x0000000e19307c12 */ /* 0x000fc4000f8e3cff */
[----:B------:R-:W1:Y:S01]  /*67180*/  LDC.64 R24, c[0x3][0x80] ;  /* 0x00c02000ff187b82 */ /* 0x000e620000000a00 */
[----:B------:R-:W-:Y:S02]  /*67190*/  LOP3.LUT R29, R29, UR34, RZ, 0x3c, !PT ;  /* 0x000000221d1d7c12 */ /* 0x000fe4000f8e3cff */
[----:B------:R-:W-:Y:S02]  /*671a0*/  LOP3.LUT R60, R60, UR6, RZ, 0x3c, !PT ;  /* 0x000000063c3c7c12 */ /* 0x000fe4000f8e3cff */
[C---:B------:R-:W-:Y:S02]  /*671b0*/  LOP3.LUT R47, R55.reuse, UR26, RZ, 0x3c, !PT ;  /* 0x0000001a372f7c12 */ /* 0x040fe4000f8e3cff */
[----:B------:R-:W-:Y:S02]  /*671c0*/  LOP3.LUT R54, R55, R42, R51, 0x96, !PT ;  /* 0x0000002a37367212 */ /* 0x000fe400078e9633 */
[--C-:B------:R-:W-:Y:S02]  /*671d0*/  LOP3.LUT R55, R29, R47, R60.reuse, 0x78, !PT ;  /* 0x0000002f1d377212 */ /* 0x100fe400078e783c */
[----:B------:R-:W-:-:S02]  /*671e0*/  LOP3.LUT R51, R48, R29, R60, 0x1e, !PT ;  /* 0x0000001d30337212 */ /* 0x000fc400078e1e3c */
[----:B------:R-:W-:Y:S02]  /*671f0*/  LOP3.LUT R47, R55, R47, R48, 0x96, !PT ;  /* 0x0000002f372f7212 */ /* 0x000fe400078e9630 */
[----:B------:R-:W-:Y:S02]  /*67200*/  LOP3.LUT R52, R58, R37, R52, 0x96, !PT ;  /* 0x000000253a347212 */ /* 0x000fe400078e9634 */
[----:B------:R-:W-:Y:S02]  /*67210*/  LOP3.LUT R48, R57, R56, RZ, 0x3c, !PT ;  /* 0x0000003839307212 */ /* 0x000fe400078e3cff */
[----:B------:R-:W-:Y:S02]  /*67220*/  LOP3.LUT R57, R47, R60, RZ, 0x3c, !PT ;  /* 0x0000003c2f397212 */ /* 0x000fe400078e3cff */
        /* <DEDUP_REMOVED lines=8> */
[----:B0-----:R-:W-:Y:S02]  /*672b0*/  LOP3.LUT R39, R46, UR21, RZ, 0x3c, !PT ;  /* 0x000000152e277c12 */ /* 0x001fe4000f8e3cff */
[----:B------:R-:W-:Y:S02]  /*672c0*/  SHF.L.W.U32.HI R53, R53, 0x5, R53 ;  /* 0x0000000535357819 */ /* 0x000fe40000010e35 */
[----:B-----5:R-:W-:Y:S02]  /*672d0*/  LOP3.LUT R52, R52, UR29, RZ, 0x3c, !PT ;  /* 0x0000001d34347c12 */ /* 0x020fe4000f8e3cff */
[CCC-:B------:R-:W-:Y:S02]  /*672e0*/  LOP3.LUT R29, R51.reuse, R57.reuse, R55.reuse, 0x6c, !PT ;  /* 0x00000039331d7212 */ /* 0x1c0fe400078e6c37 */
[----:B------:R-:W-:Y:S02]  /*672f0*/  LOP3.LUT R51, R51, R57, R55, 0x9c, !PT ;  /* 0x0000003933337212 */ /* 0x000fe400078e9c37 */
[----:B------:R-:W-:-:S02]  /*67300*/  LOP3.LUT R25, R45, R24, RZ, 0x3c, !PT ;  /* 0x000000182d197212 */ /* 0x000fc400078e3cff */
[----:B------:R-:W-:Y:S02]  /*67310*/  LOP3.LUT R46, R32, UR28, RZ, 0x3c, !PT ;  /* 0x0000001c202e7c12 */ /* 0x000fe4000f8e3cff */
[----:B------:R-:W-:Y:S02]  /*67320*/  LOP3.LUT R57, R54, UR20, RZ, 0x3c, !PT ;  /* 0x0000001436397c12 */ /* 0x000fe4000f8e3cff */
[----:B------:R-:W-:Y:S02]  /*67330*/  LOP3.LUT R53, R53, UR9, RZ, 0x3c, !PT ;  /* 0x0000000935357c12 */ /* 0x000fe4000f8e3cff */
        /* <DEDUP_REMOVED lines=17> */
[----:B------:R-:W0:Y:S01]  /*67450*/  LDC.64 R24, c[0x3][0x88] ;  /* 0x00c02200ff187b82 */ /* 0x000e220000000a00 */
[----:B------:R-:W-:Y:S02]  /*67460*/  SHF.L.W.U32.HI R26, R26, 0x16, R26 ;  /* 0x000000161a1a7819 */ /* 0x000fe40000010e1a */
[----:B------:R-:W-:Y:S02]  /*67470*/  SHF.L.W.U32.HI R30, R30, 0x16, R30 ;  /* 0x000000161e1e7819 */ /* 0x000fe40000010e1e */
[----:B------:R-:W-:Y:S01]  /*67480*/  LOP3.LUT R57, R50, UR7, RZ, 0x3c, !PT ;  /* 0x0000000732397c12 */ /* 0x000fe2000f8e3cff */
[----:B------:R-:W1:Y:S01]  /*67490*/  LDCU.128 UR4, c[0x3][0x90] ;  /* 0x00c01200ff0477ac */ /* 0x000e620008000c00 */
[----:B------:R-:W-:-:S02]  /*674a0*/  LOP3.LUT R50, R26, UR27, RZ, 0x3c, !PT ;  /* 0x0000001b1a327c12 */ /* 0x000fc4000f8e3cff */
[----:B------:R-:W-:Y:S01]  /*674b0*/  LOP3.LUT R58, R58, UR35, RZ, 0x3c, !PT ;  /* 0x000000233a3a7c12 */ /* 0x000fe2000f8e3cff */
[----:B------:R-:W2:Y:S01]  /*674c0*/  LDCU.128 UR32, c[0x3][0xf0] ;  /* 0x00c01e00ff2077ac */ /* 0x000ea20008000c00 */
[----:B------:R-:W-:Y:S02]  /*674d0*/  SHF.L.W.U32.HI R36, R36, 0x5, R36 ;  /* 0x0000000524247819 */ /* 0x000fe40000010e24 */
[----:B------:R-:W-:Y:S01]  /*674e0*/  LOP3.LUT R26, R23, UR15, RZ, 0x3c, !PT ;  /* 0x0000000f171a7c12 */ /* 0x000fe2000f8e3cff */
[----:B------:R-:W3:Y:S01]  /*674f0*/  LDCU.128 UR24, c[0x3][0xd0] ;  /* 0x00c01a00ff1877ac */ /* 0x000ee20008000c00 */
[-C--:B------:R-:W-:Y:S02]  /*67500*/  LOP3.LUT R23, R58, R50.reuse, R57, 0x78, !PT ;  /* 0x000000323a177212 */ /* 0x080fe400078e7839 */
[----:B------:R-:W-:Y:S01]  /*67510*/  LOP3.LUT R27, R27, UR10, RZ, 0x3c, !PT ;  /* 0x0000000a1b1b7c12 */ /* 0x000fe2000f8e3cff */
[----:B------:R-:W4:Y:S01]  /*67520*/  LDCU.128 UR12, c[0x3][0xb0] ;  /* 0x00c01600ff0c77ac */ /* 0x000f220008000c00 */
[----:B------:R-:W-:-:S02]  /*67530*/  LOP3.LUT R50, R23, R50, R26, 0x96, !PT ;  /* 0x0000003217327212 */ /* 0x000fc400078e961a */
[----:B------:R-:W-:Y:S02]  /*67540*/  LOP3.LUT R58, R26, R58, R57, 0x1e, !PT ;  /* 0x0000003a1a3a7212 */ /* 0x000fe400078e1e39 */
[----:B------:R-:W-:Y:S02]  /*67550*/  LOP3.LUT R26, R56, R55, RZ, 0x3c, !PT ;  /* 0x00000037381a7212 */ /* 0x000fe400078e3cff */
[----:B0-----:R-:W-:Y:S02]  /*67560*/  LOP3.LUT R24, R43, R24, RZ, 0x3c, !PT ;  /* 0x000000182b187212 */ /* 0x001fe400078e3cff */
[----:B------:R-:W-:Y:S02]  /*67570*/  LOP3.LUT R43, R30, UR22, RZ, 0x3c, !PT ;  /* 0x000000161e2b7c12 */ /* 0x000fe4000f8e3cff */
[----:B------:R-:W-:Y:S02]  /*67580*/  LOP3.LUT R30, R37, UR30, RZ, 0x3c, !PT ;  /* 0x0000001e251e7c12 */ /* 0x000fe4000f8e3cff */
[----:B------:R-:W-:-:S02]  /*67590*/  LOP3.LUT R37, R36, R25, RZ, 0x3c, !PT ;  /* 0x0000001924257212 */ /* 0x000fc400078e3cff */
[----:B------:R-:W-:Y:S01]  /*675a0*/  LOP3.LUT R25, R42, UR23, RZ, 0x3c, !PT ;  /* 0x000000172a197c12 */ /* 0x000fe2000f8e3cff */
[----:B------:R-:W0:Y:S01]  /*675b0*/  LDCU.128 UR20, c[0x3][0xc0] ;  /* 0x00c01800ff1477ac */ /* 0x000e220008000c00 */
[----:B------:R-:W-:Y:S02]  /*675c0*/  LOP3.LUT R42, R31, UR31, RZ, 0x3c, !PT ;  /* 0x0000001f1f2a7c12 */ /* 0x000fe4000f8e3cff */
[--C-:B------:R-:W-:Y:S01]  /*675d0*/  LOP3.LUT R36, R30, R43, R24.reuse, 0x78, !PT ;  /* 0x0000002b1e247212 */ /* 0x100fe200078e7818 */
        /* <DEDUP_REMOVED lines=9> */
[----:B------:R-:W-:Y:S02]  /*67670*/  LOP3.LUT R30, R40, R25, R30, 0x96, !PT ;  /* 0x00000019281e7212 */ /* 0x000fe400078e961e */
[----:B------:R-:W-:-:S02]  /*67680*/  LOP3.LUT R43, R27, R24, RZ, 0x3c, !PT ;  /* 0x000000181b2b7212 */ /* 0x000fc400078e3cff */
[----:B------:R-:W-:Y:S02]  /*67690*/  LOP3.LUT R42, R30, R37, RZ, 0x3c, !PT ;  /* 0x000000251e2a7212 */ /* 0x000fe400078e3cff */
[----:B------:R-:W-:Y:S02]  /*676a0*/  SHF.L.W.U32.HI R41, R41, 0xd, R41 ;  /* 0x0000000d29297819 */ /* 0x000fe40000010e29 */
[----:B------:R-:W-:Y:S02]  /*676b0*/  LOP3.LUT R25, R31, R43, R36, 0x6c, !PT ;  /* 0x0000002b1f197212 */ /* 0x000fe400078e6c24 */
[----:B------:R-:W-:Y:S02]  /*676c0*/  LOP3.LUT R51, R51, R26, RZ, 0x3c, !PT ;  /* 0x0000001a33337212 */ /* 0x000fe400078e3cff */
[----:B------:R-:W-:Y:S01]  /*676d0*/  LOP3.LUT R59, R31, R27, R24, 0xf6, !PT ;  /* 0x0000001b1f3b7212 */ /* 0x000fe200078ef618 */
[----:B------:R-:W-:Y:S01]  /*676e0*/  IMAD.SHL.U32 R24, R41, 0x8, RZ ;  /* 0x0000000829187824 */ /* 0x000fe200078e00ff */
[----:B------:R-:W-:-:S02]  /*676f0*/  LOP3.LUT R43, R31, R43, R36, 0x9c, !PT ;  /* 0x0000002b1f2b7212 */ /* 0x000fc400078e9c24 */
[C-C-:B------:R-:W-:Y:S02]  /*67700*/  LOP3.LUT R31, R57.reuse, R42, R40.reuse, 0x6c, !PT ;  /* 0x0000002a391f7212 */ /* 0x140fe400078e6c28 */
[C---:B------:R-:W-:Y:S02]  /*67710*/  LOP3.LUT R37, R57.reuse, R30, R37, 0xf6, !PT ;  /* 0x0000001e39257212 */ /* 0x040fe400078ef625 */
[----:B------:R-:W-:Y:S02]  /*67720*/  LOP3.LUT R42, R57, R42, R40, 0x9c, !PT ;  /* 0x0000002a392a7212 */ /* 0x000fe400078e9c28 */
[CC--:B------:R-:W-:Y:S02]  /*67730*/  LOP3.LUT R55, R58.reuse, R56.reuse, R23, 0x6c, !PT ;  /* 0x000000383a377212 */ /* 0x0c0fe400078e6c17 */
[----:B------:R-:W-:Y:S02]  /*67740*/  SHF.L.W.U32.HI R57, R51, 0x3, R51 ;  /* 0x0000000333397819 */ /* 0x000fe40000010e33 */
[----:B------:R-:W-:-:S02]  /*67750*/  LOP3.LUT R56, R58, R56, R23, 0x9c, !PT ;  /* 0x000000383a387212 */ /* 0x000fc400078e9c17 */
        /* <DEDUP_REMOVED lines=18> */
[----:B------:R-:W-:Y:S01]  /*67880*/  SHF.L.W.U32.HI R52, R53, 0x3, R53 ;  /* 0x0000000335347819 */ /* 0x000fe20000010e35 */
[----:B------:R-:W-:Y:S01]  /*67890*/  IMAD.SHL.U32 R53, R56, 0x8, RZ ;  /* 0x0000000838357824 */ /* 0x000fe200078e00ff */
[----:B------:R-:W-:Y:S02]  /*678a0*/  SHF.L.W.U32.HI R47, R26, 0x1, R26 ;  /* 0x000000011a2f7819 */ /* 0x000fe40000010e1a */
[----:B------:R-:W-:-:S02]  /*678b0*/  LOP3.LUT R37, RZ, R37, RZ, 0x33, !PT ;  /* 0x00000025ff257212 */ /* 0x000fc400078e33ff */
[C---:B------:R-:W-:Y:S01]  /*678c0*/  LOP3.LUT R23, R52.reuse, R56, R23, 0x96, !PT ;  /* 0x0000003834177212 */ /* 0x040fe200078e9617 */
[----:B------:R-:W-:Y:S01]  /*678d0*/  IMAD.SHL.U32 R26, R47, 0x80, RZ ;  /* 0x000000802f1a7824 */ /* 0x000fe200078e00ff */
[----:B------:R-:W-:Y:S02]  /*678e0*/  LOP3.LUT R53, R52, R54, R53, 0x96, !PT ;  /* 0x0000003634357212 */ /* 0x000fe400078e9635 */
[----:B------:R-:W-:Y:S02]  /*678f0*/  SHF.L.W.U32.HI R37, R37, 0x7, R37 ;  /* 0x0000000725257819 */ /* 0x000fe40000010e25 */
[----:B------:R-:W-:Y:S02]  /*67900*/  SHF.L.W.U32.HI R23, R23, 0x1, R23 ;  /* 0x0000000117177819 */ /* 0x000fe40000010e17 */
[----:B------:R-:W-:Y:S02]  /*67910*/  LOP3.LUT R53, RZ, R53, RZ, 0x33, !PT ;  /* 0x00000035ff357212 */ /* 0x000fe400078e33ff */
[----:B------:R-:W-:Y:S01]  /*67920*/  LOP3.LUT R26, R37, R26, R55, 0x96, !PT ;  /* 0x0000001a251a7212 */ /* 0x000fe200078e9637 */
[----:B------:R-:W-:Y:S01]  /*67930*/  IMAD.SHL.U32 R55, R23, 0x80, RZ ;  /* 0x0000008017377824 */ /* 0x000fe200078e00ff */
[----:B------:R-:W-:-:S02]  /*67940*/  SHF.L.W.U32.HI R53, R53, 0x7, R53 ;  /* 0x0000000735357819 */ /* 0x000fc40000010e35 */
[----:B------:R-:W-:Y:S02]  /*67950*/  SHF.L.W.U32.HI R54, R39, 0xd, R39 ;  /* 0x0000000d27367819 */ /* 0x000fe40000010e27 */
[----:B------:R-:W-:Y:S02]  /*67960*/  LOP3.LUT R42, R42, R51, RZ, 0x3c, !PT ;  /* 0x000000332a2a7212 */ /* 0x000fe400078e3cff */
[----:B------:R-:W-:Y:S02]  /*67970*/  LOP3.LUT R36, R59, R36, RZ, 0x3c, !PT ;  /* 0x000000243b247212 */ /* 0x000fe400078e3cff */
[----:B------:R-:W-:Y:S01]  /*67980*/  LOP3.LUT R39, R53, R55, R52, 0x96, !PT ;  /* 0x0000003735277212 */ /* 0x000fe200078e9634 */
[----:B------:R-:W-:Y:S01]  /*67990*/  IMAD.SHL.U32 R52, R54, 0x8, RZ ;  /* 0x0000000836347824 */ /* 0x000fe200078e00ff */
[----:B------:R-:W-:Y:S02]  /*679a0*/  SHF.L.W.U32.HI R55, R42, 0x3, R42 ;  /* 0x000000032a377819 */ /* 0x000fe40000010e2a */
[----:B------:R-:W-:-:S02]  /*679b0*/  LOP3.LUT R42, R43, R36, RZ, 0x3c, !PT ;  /* 0x000000242b2a7212 */ /* 0x000fc400078e3cff */
[----:B------:R-:W-:Y:S02]  /*679c0*/  SHF.L.W.U32.HI R43, R46, 0xd, R46 ;  /* 0x0000000d2e2b7819 */ /* 0x000fe40000010e2e */
[----:B------:R-:W-:Y:S02]  /*679d0*/  LOP3.LUT R52, R55, R35, R52, 0x96, !PT ;  /* 0x0000002337347212 */ /* 0x000fe400078e9634 */
[----:B------:R-:W-:Y:S01]  /*679e0*/  SHF.L.W.U32.HI R35, R42, 0x3, R42 ;  /* 0x000000032a237819 */ /* 0x000fe20000010e2a */
[----:B------:R-:W-:Y:S01]  /*679f0*/  IMAD.SHL.U32 R46, R43, 0x8, RZ ;  /* 0x000000082b2e7824 */ /* 0x000fe200078e00ff */
[----:B------:R-:W-:Y:S02]  /*67a00*/  SHF.L.W.U32.HI R42, R27, 0xd, R27 ;  /* 0x0000000d1b2a7819 */ /* 0x000fe40000010e1b */
[----:B------:R-:W-:Y:S02]  /*67a10*/  LOP3.LUT R33, R33, R28, RZ, 0x3c, !PT ;  /* 0x0000001c21217212 */ /* 0x000fe400078e3cff */
[----:B------:R-:W-:Y:S01]  /*67a20*/  LOP3.LUT R31, R35, R31, R46, 0x96, !PT ;  /* 0x0000001f231f7212 */ /* 0x000fe200078e962e */
[----:B------:R-:W-:Y:S01]  /*67a30*/  IMAD.SHL.U32 R57, R42, 0x8, RZ ;  /* 0x000000082a397824 */ /* 0x000fe200078e00ff */
[----:B------:R-:W-:-:S02]  /*67a40*/  SHF.L.W.U32.HI R46, R33, 0x3, R33 ;  /* 0x00000003212e7819 */ /* 0x000fc40000010e21 */
[----:B------:R-:W-:Y:S02]  /*67a50*/  SHF.L.W.U32.HI R50, R50, 0xd, R50 ;  /* 0x0000000d32327819 */ /* 0x000fe40000010e32 */
[----:B------:R-:W-:Y:S02]  /*67a60*/  LOP3.LUT R27, R55, R54, R36, 0x96, !PT ;  /* 0x00000036371b7212 */ /* 0x000fe400078e9624 */
[----:B------:R-:W-:Y:S02]  /*67a70*/  LOP3.LUT R45, R45, R38, RZ, 0x3c, !PT ;  /* 0x000000262d2d7212 */ /* 0x000fe400078e3cff */
[----:B------:R-:W-:Y:S01]  /*67a80*/  LOP3.LUT R57, R46, R34, R57, 0x96, !PT ;  /* 0x000000222e397212 */ /* 0x000fe200078e9639 */
[----:B------:R-:W-:Y:S01]  /*67a90*/  IMAD.SHL.U32 R34, R50, 0x8, RZ ;  /* 0x0000000832227824 */ /* 0x000fe200078e00ff */
[----:B------:R-:W-:Y:S02]  /*67aa0*/  SHF.L.W.U32.HI R27, R27, 0x1, R27 ;  /* 0x000000011b1b7819 */ /* 0x000fe40000010e1b */
[----:B------:R-:W-:-:S02]  /*67ab0*/  SHF.L.W.U32.HI R45, R45, 0x3, R45 ;  /* 0x000000032d2d7819 */ /* 0x000fc40000010e2d */
[----:B------:R-:W-:Y:S01]  /*67ac0*/  LOP3.LUT R52, RZ, R52, RZ, 0x33, !PT ;  /* 0x00000034ff347212 */ /* 0x000fe200078e33ff */
[----:B------:R-:W-:Y:S01]  /*67ad0*/  IMAD.SHL.U32 R33, R27, 0x80, RZ ;  /* 0x000000801b217824 */ /* 0x000fe200078e00ff */
[----:B------:R-:W-:Y:S02]  /*67ae0*/  SHF.L.W.U32.HI R36, R30, 0xd, R30 ;  /* 0x0000000d1e247819 */ /* 0x000fe40000010e1e */
        /* <DEDUP_REMOVED lines=8> */
[----:B------:R-:W-:Y:S02]  /*67b70*/  LOP3.LUT R29, R52, R29, R30, 0x96, !PT ;  /* 0x0000001d341d7212 */ /* 0x000fe400078e961e */
[----:B------:R-:W-:Y:S01]  /*67b80*/  SHF.L.W.U32.HI R30, R31, 0x7, R31 ;  /* 0x000000071f1e7819 */ /* 0x000fe20000010e1f */
[----:B------:R-:W-:Y:S01]  /*67b90*/  IMAD.SHL.U32 R31, R55, 0x80, RZ ;  /* 0x00000080371f7824 */ /* 0x000fe200078e00ff */
[----:B------:R-:W-:-:S02]  /*67ba0*/  LOP3.LUT R38, R46, R42, R51, 0x96, !PT ;  /* 0x0000002a2e267212 */ /* 0x000fc400078e9633 */
[----:B------:R-:W-:Y:S02]  /*67bb0*/  LOP3.LUT R25, RZ, R25, RZ, 0x33, !PT ;  /* 0x00000019ff197212 */ /* 0x000fe400078e33ff */
[----:B------:R-:W-:Y:S02]  /*67bc0*/  LOP3.LUT R31, R30, R31, R35, 0x96, !PT ;  /* 0x0000001f1e1f7212 */ /* 0x000fe400078e9623 */
[----:B------:R-:W-:Y:S02]  /*67bd0*/  LOP3.LUT R35, R45, R50, R32, 0x96, !PT ;  /* 0x000000322d237212 */ /* 0x000fe400078e9620 */
[----:B------:R-:W-:Y:S02]  /*67be0*/  SHF.L.W.U32.HI R38, R38, 0x1, R38 ;  /* 0x0000000126267819 */ /* 0x000fe40000010e26 */
[----:B------:R-:W-:Y:S02]  /*67bf0*/  SHF.L.W.U32.HI R35, R35, 0x1, R35 ;  /* 0x0000000123237819 */ /* 0x000fe40000010e23 */
[----:B------:R-:W-:Y:S01]  /*67c00*/  LOP3.LUT R57, RZ, R57, RZ, 0x33, !PT ;  /* 0x00000039ff397212 */ /* 0x000fe200078e33ff */
[----:B------:R-:W-:Y:S01]  /*67c10*/  IMAD.SHL.U32 R32, R38, 0x80, RZ ;  /* 0x0000008026207824 */ /* 0x000fe200078e00ff */
[----:B------:R-:W-:-:S02]  /*67c20*/  LOP3.LUT R51, R52, R36, R28, 0x96, !PT ;  /* 0x0000002434337212 */ /* 0x000fc400078e961c */
[----:B------:R-:W-:Y:S01]  /*67c30*/  SHF.L.W.U32.HI R28, R25, 0x7, R25 ;  /* 0x00000007191c7819 */ /* 0x000fe20000010e19 */
[----:B------:R-:W-:Y:S01]  /*67c40*/  IMAD.SHL.U32 R25, R35, 0x80, RZ ;  /* 0x0000008023197824 */ /* 0x000fe200078e00ff */
[----:B------:R-:W-:Y:S02]  /*67c50*/  SHF.L.W.U32.HI R49, R57, 0x7, R57 ;  /* 0x0000000739317819 */ /* 0x000fe40000010e39 */
[----:B------:R-:W-:Y:S02]  /*67c60*/  SHF.L.W.U32.HI R51, R51, 0x1, R51 ;  /* 0x0000000133337819 */ /* 0x000fe40000010e33 */
[----:B------:R-:W-:Y:S02]  /*67c70*/  LOP3.LUT R29, RZ, R29, RZ, 0x33, !PT ;  /* 0x0000001dff1d7212 */ /* 0x000fe400078e33ff */
[----:B------:R-:W-:Y:S01]  /*67c80*/  LOP3.LUT R32, R49, R32, R46, 0x96, !PT ;  /* 0x0000002031207212 */ /* 0x000fe200078e962e */
[----:B------:R-:W-:Y:S01]  /*67c90*/  IMAD.SHL.U32 R46, R51, 0x80, RZ ;  /* 0x00000080332e7824 */ /* 0x000fe200078e00ff */
[----:B------:R-:W-:-:S02]  /*67ca0*/  LOP3.LUT R45, R28, R25, R45, 0x96, !PT ;  /* 0x000000191c2d7212 */ /* 0x000fc400078e962d */
[----:B------:R-:W-:Y:S02]  /*67cb0*/  SHF.L.W.U32.HI R25, R29, 0x7, R29 ;  /* 0x000000071d197819 */ /* 0x000fe40000010e1d */
[----:B------:R-:W-:Y:S02]  /*67cc0*/  LOP3.LUT R43, R30, R55, R43, 0x96, !PT ;  /* 0x000000371e2b7212 */ /* 0x000fe400078e962b */
[----:B------:R-:W-:Y:S02]  /*67cd0*/  LOP3.LUT R48, R37, R47, R48, 0x96, !PT ;  /* 0x0000002f25307212 */ /* 0x000fe400078e9630 */
[----:B------:R-:W-:Y:S02]  /*67ce0*/  LOP3.LUT R46, R25, R46, R52, 0x96, !PT ;  /* 0x0000002e192e7212 */ /* 0x000fe400078e9634 */
[----:B------:R-:W-:Y:S02]  /*67cf0*/  LOP3.LUT R52, R28, R35, R50, 0x96, !PT ;  /* 0x000000231c347212 */ /* 0x000fe400078e9632 */
[----:B------:R-:W-:-:S02]  /*67d00*/  SHF.L.W.U32.HI R43, R43, 0x5, R43 ;  /* 0x000000052b2b7819 */ /* 0x000fc40000010e2b */
[----:B------:R-:W-:Y:S02]  /*67d10*/  SHF.L.W.U32.HI R29, R55, 0xd, R55 ;  /* 0x0000000d371d7819 */ /* 0x000fe40000010e37 */
[----:B------:R-:W-:Y:S02]  /*67d20*/  SHF.L.W.U32.HI R50, R48, 0x5, R48 ;  /* 0x0000000530327819 */ /* 0x000fe40000010e30 */
[----:B------:R-:W-:Y:S02]  /*67d30*/  SHF.L.W.U32.HI R48, R51, 0x3, R51 ;  /* 0x0000000333307819 */ /* 0x000fe40000010e33 */
[C---:B------:R-:W-:Y:S02]  /*67d40*/  LOP3.LUT R56, R53.reuse, R23, R56, 0x96, !PT ;  /* 0x0000001735387212 */ /* 0x040fe400078e9638 */
[----:B------:R-:W-:Y:S02]  /*67d50*/  SHF.L.W.U32.HI R58, R52, 0x5, R52 ;  /* 0x00000005343a7819 */ /* 0x000fe40000010e34 */
[----:B------:R-:W-:-:S02]  /*67d60*/  SHF.L.W.U32.HI R53, R53, 0xd, R53 ;  /* 0x0000000d35357819 */ /* 0x000fc40000010e35 */
[----:B------:R-:W-:Y:S02]  /*67d70*/  LOP3.LUT R42, R49, R38, R42, 0x96, !PT ;  /* 0x00000026312a7212 */ /* 0x000fe400078e962a */
[----:B------:R-:W-:Y:S01]  /*67d80*/  SHF.L.W.U32.HI R52, R43, 0xd, R43 ;  /* 0x0000000d2b347819 */ /* 0x000fe20000010e2b */
[----:B------:R-:W-:Y:S01]  /*67d90*/  IMAD.SHL.U32 R43, R29, 0x8, RZ ;  /* 0x000000081d2b7824 */ /* 0x000fe200078e00ff */
[----:B------:R-:W-:Y:S01]  /*67da0*/  LOP3.LUT R36, R25, R51, R36, 0x96, !PT ;  /* 0x0000003319247212 */ /* 0x000fe200078e9624 */
[----:B------:R-:W-:Y:S01]  /*67db0*/  IMAD.SHL.U32 R57, R53, 0x8, RZ ;  /* 0x0000000835397824 */ /* 0x000fe200078e00ff */
[----:B------:R-:W-:Y:S02]  /*67dc0*/  LOP3.LUT R55, R48, R29, R38, 0x96, !PT ;  /* 0x0000001d30377212 */ /* 0x000fe400078e9626 */
[----:B------:R-:W-:Y:S01]  /*67dd0*/  SHF.L.W.U32.HI R51, R50, 0x3, R50 ;  /* 0x0000000332337819 */ /* 0x000fe20000010e32 */
[----:B------:R-:W-:Y:S01]  /*67de0*/  IMAD.SHL.U32 R50, R52, 0x8, RZ ;  /* 0x0000000834327824 */ /* 0x000fe200078e00ff */
[----:B------:R-:W-:-:S02]  /*67df0*/  SHF.L.W.U32.HI R38, R42, 0x5, R42 ;  /* 0x000000052a267819 */ /* 0x000fc40000010e2a */
[C---:B------:R-:W-:Y:S02]  /*67e00*/  LOP3.LUT R54, R34.reuse, R27, R54, 0x96, !PT ;  /* 0x0000001b22367212 */ /* 0x040fe400078e9636 */
[----:B------:R-:W-:Y:S02]  /*67e10*/  SHF.L.W.U32.HI R34, R34, 0x3, R34 ;  /* 0x0000000322227819 */ /* 0x000fe40000010e22 */
[----:B------:R-:W-:Y:S02]  /*67e20*/  LOP3.LUT R43, R48, R43, R47, 0x96, !PT ;  /* 0x0000002b302b7212 */ /* 0x000fe400078e962f */
[----:B------:R-:W-:Y:S02]  /*67e30*/  LOP3.LUT R38, R51, R52, R38, 0x96, !PT ;  /* 0x0000003433267212 */ /* 0x000fe400078e9626 */
[----:B------:R-:W-:Y:S02]  /*67e40*/  LOP3.LUT R47, R40, R24, R41, 0x96, !PT ;  /* 0x00000018282f7212 */ /* 0x000fe400078e9629 */
[----:B------:R-:W-:-:S02]  /*67e50*/  LOP3.LUT R57, R34, R57, R40, 0x96, !PT ;  /* 0x0000003922397212 */ /* 0x000fc400078e9628 */
[----:B------:R-:W-:Y:S02]  /*67e60*/  SHF.L.W.U32.HI R40, R43, 0x7, R43 ;  /* 0x000000072b287819 */ /* 0x000fe40000010e2b */
[----:B------:R-:W-:Y:S02]  /*67e70*/  SHF.L.W.U32.HI R43, R38, 0x1, R38 ;  /* 0x00000001262b7819 */ /* 0x000fe40000010e26 */
[----:B------:R-:W-:Y:S02]  /*67e80*/  SHF.L.W.U32.HI R38, R39, 0x16, R39 ;  /* 0x0000001627267819 */ /* 0x000fe40000010e27 */
[----:B------:R-:W-:Y:S01]  /*67e90*/  SHF.L.W.U32.HI R39, R46, 0x16, R46 ;  /* 0x000000162e277819 */ /* 0x000fe20000010e2e */
[----:B------:R-:W-:Y:S01]  /*67ea0*/  IMAD.SHL.U32 R41, R43, 0x80, RZ ;  /* 0x000000802b297824 */ /* 0x000fe200078e00ff */
[----:B------:R-:W-:Y:S02]  /*67eb0*/  LOP3.LUT R50, R51, R50, R58, 0x96, !PT ;  /* 0x0000003233327212 */ /* 0x000fe400078e963a */
[----:B------:R-:W-:-:S02]  /*67ec0*/  SHF.L.W.U32.HI R46, R38, 0xd, R38 ;  /* 0x0000000d262e7819 */ /* 0x000fc40000010e26 */
[----:B------:R-:W-:Y:S02]  /*67ed0*/  SHF.L.W.U32.HI R42, R55, 0x1, R55 ;  /* 0x00000001372a7819 */ /* 0x000fe40000010e37 */
[----:B------:R-:W-:Y:S02]  /*67ee0*/  SHF.L.W.U32.HI R38, R33, 0x16, R33 ;  /* 0x0000001621267819 */ /* 0x000fe40000010e21 */
[----:B------:R-:W-:Y:S01]  /*67ef0*/  SHF.L.W.U32.HI R50, R50, 0x7, R50 ;  /* 0x0000000732327819 */ /* 0x000fe20000010e32 */
[----:B------:R-:W-:Y:S01]  /*67f00*/  IMAD.SHL.U32 R55, R42, 0x80, RZ ;  /* 0x000000802a377824 */ /* 0x000fe200078e00ff */
[----:B------:R-:W-:Y:S01]  /*67f10*/  SHF.L.W.U32.HI R33, R39, 0x3, R39 ;  /* 0x0000000327217819 */ /* 0x000fe20000010e27 */
[----:B------:R-:W-:Y:S01]  /*67f20*/  IMAD.SHL.U32 R39, R46, 0x8, RZ ;  /* 0x000000082e277824 */ /* 0x000fe200078e00ff */
[----:B------:R-:W-:Y:S02]  /*67f30*/  SHF.L.W.U32.HI R44, R44, 0x16, R44 ;  /* 0x000000162c2c7819 */ /* 0x000fe40000010e2c */
[----:B------:R-:W-:-:S02]  /*67f40*/  LOP3.LUT R28, R34, R53, R28, 0x96, !PT ;  /* 0x00000035221c7212 */ /* 0x000fc400078e961c */
[----:B------:R-:W-:Y:S02]  /*67f50*/  LOP3.LUT R51, R50, R41, R51, 0x96, !PT ;  /* 0x0000002932337212 */ /* 0x000fe400078e9633 */
[C---:B------:R-:W-:Y:S02]  /*67f60*/  LOP3.LUT R41, R33.reuse, R46, R38, 0x96, !PT ;  /* 0x0000002e21297212 */ /* 0x040fe400078e9626 */
[----:B------:R-:W-:Y:S02]  /*67f70*/  LOP3.LUT R39, R33, R39, R44, 0x96, !PT ;  /* 0x0000002721277212 */ /* 0x000fe400078e962c */
[----:B------:R-:W-:Y:S02]  /*67f80*/  SHF.L.W.U32.HI R38, R28, 0x1, R28 ;  /* 0x000000011c267819 */ /* 0x000fe40000010e1c */
[----:B------:R-:W-:Y:S02]  /*67f90*/  LOP3.LUT R55, R40, R55, R48, 0x96, !PT ;  /* 0x0000003728377212 */ /* 0x000fe400078e9630 */
        /* <DEDUP_REMOVED lines=11> */
[----:B-1----:R-:W-:Y:S02]  /*68050*/  LOP3.LUT R28, R28, UR4, RZ, 0x3c, !PT ;  /* 0x000000041c1c7c12 */ /* 0x002fe4000f8e3cff */
[----:B---3--:R-:W-:Y:S02]  /*68060*/  LOP3.LUT R39, R39, UR24, RZ, 0x3c, !PT ;  /* 0x0000001827277c12 */ /* 0x008fe4000f8e3cff */
        /* <DEDUP_REMOVED lines=8> */
[----:B------:R-:W-:Y:S02]  /*680f0*/  LOP3.LUT R33, R55, R32, R28, 0x1e, !PT ;  /* 0x0000002037217212 */ /* 0x000fe400078e1e1c */
[----:B------:R-:W-:Y:S02]  /*68100*/  LOP3.LUT R32, R24, UR13, RZ, 0x3c, !PT ;  /* 0x0000000d18207c12 */ /* 0x000fe4000f8e3cff */
[----:B------:R-:W-:Y:S02]  /*68110*/  LOP3.LUT R39, R34, R39, R55, 0x96, !PT ;  /* 0x0000002722277212 */ /* 0x000fe400078e9637 */
[--C-:B------:R-:W-:Y:S02]  /*68120*/  LOP3.LUT R51, R49, R47, R60.reuse, 0x78, !PT ;  /* 0x0000002f31337212 */ /* 0x100fe400078e783c */
[----:B------:R-:W-:Y:S02]  /*68130*/  LOP3.LUT R24, R32, R49, R60, 0x1e, !PT ;  /* 0x0000003120187212 */ /* 0x000fe400078e1e3c */
[----:B------:R-:W-:-:S02]  /*68140*/  LOP3.LUT R49, R33, R39, R28, 0xf6, !PT ;  /* 0x0000002721317212 */ /* 0x000fc400078ef61c */
[----:B------:R-:W-:Y:S02]  /*68150*/  LOP3.LUT R47, R51, R47, R32, 0x96, !PT ;  /* 0x0000002f332f7212 */ /* 0x000fe400078e9620 */
[----:B------:R-:W-:Y:S02]  /*68160*/  LOP3.LUT R44, R39, R28, RZ, 0x3c, !PT ;  /* 0x0000001c272c7212 */ /* 0x000fe400078e3cff */
[----:B------:R-:W-:Y:S02]  /*68170*/  LOP3.LUT R28, R49, R34, RZ, 0x3c, !PT ;  /* 0x00000022311c7212 */ /* 0x000fe400078e3cff */
[----:B------:R-:W-:Y:S02]  /*68180*/  LOP3.LUT R49, R47, R60, RZ, 0x3c, !PT ;  /* 0x0000003c2f317212 */ /* 0x000fe400078e3cff */
[CCC-:B------:R-:W-:Y:S02]  /*68190*/  LOP3.LUT R32, R33.reuse, R44.reuse, R34.reuse, 0x6c, !PT ;  /* 0x0000002c21207212 */ /* 0x1c0fe400078e6c22 */
[----:B------:R-:W-:-:S02]  /*681a0*/  LOP3.LUT R33, R33, R44, R34, 0x9c, !PT ;  /* 0x0000002c21217212 */ /* 0x000fc400078e9c22 */
[--C-:B------:R-:W-:Y:S02]  /*681b0*/  LOP3.LUT R34, R24, R49, R51.reuse, 0x6c, !PT ;  /* 0x0000003118227212 */ /* 0x100fe400078e6c33 */
[----:B------:R-:W-:Y:S02]  /*681c0*/  SHF.L.W.U32.HI R59, R56, 0x5, R56 ;  /* 0x00000005383b7819 */ /* 0x000fe40000010e38 */
[C---:B------:R-:W-:Y:S02]  /*681d0*/  LOP3.LUT R60, R24.reuse, R47, R60, 0xf6, !PT ;  /* 0x0000002f183c7212 */ /* 0x040fe400078ef63c */
[----:B------:R-:W-:Y:S02]  /*681e0*/  LOP3.LUT R49, R24, R49, R51, 0x9c, !PT ;  /* 0x0000003118317212 */ /* 0x000fe400078e9c33 */
[----:B------:R-:W-:Y:S02]  /*681f0*/  LOP3.LUT R56, R25, UR34, RZ, 0x3c, !PT ;  /* 0x0000002219387c12 */ /* 0x000fe4000f8e3cff */
[----:B------:R-:W1:Y:S01]  /*68200*/  LDC.64 R24, c[0x3][0x80] ;  /* 0x00c02000ff187b82 */ /* 0x000e620000000a00 */
[----:B------:R-:W-:-:S02]  /*68210*/  LOP3.LUT R58, R48, R41, R46, 0x96, !PT ;  /* 0x00000029303a7212 */ /* 0x000fc400078e962e */
[----:B------:R-:W-:Y:S02]  /*68220*/  LOP3.LUT R59, R59, UR6, RZ, 0x3c, !PT ;  /* 0x000000063b3b7c12 */ /* 0x000fe4000f8e3cff */
[----:B------:R-:W-:Y:S02]  /*68230*/  LOP3.LUT R46, R48, UR26, RZ, 0x3c, !PT ;  /* 0x0000001a302e7c12 */ /* 0x000fe4000f8e3cff */
[C---:B------:R-:W-:Y:S02]  /*68240*/  LOP3.LUT R44, R40.reuse, R42, R29, 0x96, !PT ;  /* 0x0000002a282c7212 */ /* 0x040fe400078e961d */
[----:B------:R-:W-:Y:S02]  /*68250*/  LOP3.LUT R40, R40, UR14, RZ, 0x3c, !PT ;  /* 0x0000000e28287c12 */ /* 0x000fe4000f8e3cff */
[----:B------:R-:W-:Y:S02]  /*68260*/  LOP3.LUT R55, R56, R46, R59, 0x78, !PT ;  /* 0x0000002e38377212 */ /* 0x000fe400078e783b */
[----:B------:R-:W-:-:S02]  /*68270*/  LOP3.LUT R53, R57, R38, R53, 0x96, !PT ;  /* 0x0000002639357212 */ /* 0x000fc400078e9635 */
[----:B------:R-:W-:Y:S02]  /*68280*/  LOP3.LUT R46, R55, R46, R40, 0x96, !PT ;  /* 0x0000002e372e7212 */ /* 0x000fe400078e9628 */
[----:B------:R-:W-:Y:S02]  /*68290*/  LOP3.LUT R48, R60, R51, RZ, 0x3c, !PT ;  /* 0x000000333c307212 */ /* 0x000fe400078e3cff */
[----:B------:R-:W-:Y:S02]  /*682a0*/  LOP3.LUT R40, R40, R56, R59, 0x1e, !PT ;  /* 0x0000003828287212 */ /* 0x000fe400078e1e3b */
[----:B------:R-:W-:Y:S02]  /*682b0*/  LOP3.LUT R51, R46, R59, RZ, 0x3c, !PT ;  /* 0x0000003b2e337212 */ /* 0x000fe400078e3cff */
[----:B------:R-:W-:Y:S02]  /*682c0*/  SHF.L.W.U32.HI R54, R54, 0x5, R54 ;  /* 0x0000000536367819 */ /* 0x000fe40000010e36 */
[----:B------:R-:W-:-:S02]  /*682d0*/  SHF.L.W.U32.HI R45, R45, 0x16, R45 ;  /* 0x000000162d2d7819 */ /* 0x000fc40000010e2d */
[----:B------:R-:W-:Y:S02]  /*682e0*/  SHF.L.W.U32.HI R53, R53, 0x5, R53 ;  /* 0x0000000535357819 */ /* 0x000fe40000010e35 */
[----:B------:R-:W-:Y:S02]  /*682f0*/  LOP3.LUT R29, R40, R51, R55, 0x6c, !PT ;  /* 0x00000033281d7212 */ /* 0x000fe400078e6c37 */
[----:B------:R-:W-:Y:S02]  /*68300*/  LOP3.LUT R52, R50, R43, R52, 0x96, !PT ;  /* 0x0000002b32347212 */ /* 0x000fe400078e9634 */
[C---:B------:R-:W-:Y:S02]  /*68310*/  LOP3.LUT R56, R40.reuse, R46, R59, 0xf6, !PT ;  /* 0x0000002e28387212 */ /* 0x040fe400078ef63b */
[----:B------:R-:W-:Y:S02]  /*68320*/  LOP3.LUT R51, R40, R51, R55, 0x9c, !PT ;  /* 0x0000003328337212 */ /* 0x000fe400078e9c37 */
[----:B------:R-:W-:-:S02]  /*68330*/  SHF.L.W.U32.HI R44, R44, 0x5, R44 ;  /* 0x000000052c2c7819 */ /* 0x000fc40000010e2c */
[----:B-1----:R-:W-:Y:S02]  /*68340*/  LOP3.LUT R25, R54, 0x4, R25, 0x96, !PT ;  /* 0x0000000436197812 */ /* 0x002fe400078e9619 */
[----:B0-----:R-:W-:Y:S02]  /*68350*/  LOP3.LUT R45, R45, UR21, RZ, 0x3c, !PT ;  /* 0x000000152d2d7c12 */ /* 0x001fe4000f8e3cff */
[----:B-----5:R-:W-:Y:S02]  /*68360*/  LOP3.LUT R40, R53, UR29, RZ, 0x3c, !PT ;  /* 0x0000001d35287c12 */ /* 0x020fe4000f8e3cff */
[----:B------:R-:W-:Y:S02]  /*68370*/  SHF.L.W.U32.HI R59, R52, 0x5, R52 ;  /* 0x00000005343b7819 */ /* 0x000fe40000010e34 */
[----:B------:R-:W-:Y:S02]  /*68380*/  SHF.L.W.U32.HI R58, R58, 0x5, R58 ;  /* 0x000000053a3a7819 */ /* 0x000fe40000010e3a */
[----:B------:R-:W-:-:S02]  /*68390*/  LOP3.LUT R44, R44, UR9, RZ, 0x3c, !PT ;  /* 0x000000092c2c7c12 */ /* 0x000fc4000f8e3cff */
[-CC-:B------:R-:W-:Y:S02]  /*683a0*/  LOP3.LUT R52, R40, R45.reuse, R25.reuse, 0x78, !PT ;  /* 0x0000002d28347212 */ /* 0x180fe400078e7819 */
[----:B------:R-:W-:Y:S02]  /*683b0*/  LOP3.LUT R24, R59, R24, RZ, 0x3c, !PT ;  /* 0x000000183b187212 */ /* 0x000fe400078e3cff */
[----:B------:R-:W-:Y:S02]  /*683c0*/  LOP3.LUT R37, R37, UR28, RZ, 0x3c, !PT ;  /* 0x0000001c25257c12 */ /* 0x000fe4000f8e3cff */
[----:B------:R-:W-:Y:S02]  /*683d0*/  LOP3.LUT R58, R58, UR20, RZ, 0x3c, !PT ;  /* 0x000000143a3a7c12 */ /* 0x000fe4000f8e3cff */
[----:B------:R-:W-:Y:S02]  /*683e0*/  LOP3.LUT R59, R44, R40, R25, 0x1e, !PT ;  /* 0x000000282c3b7212 */ /* 0x000fe400078e1e19 */
[----:B------:R-:W-:-:S02]  /*683f0*/  LOP3.LUT R40, R52, R45, R44, 0x96, !PT ;  /* 0x0000002d34287212 */ /* 0x000fc400078e962c */
[----:B------:R-:W-:Y:S02]  /*68400*/  LOP3.LUT R45, R35, UR8, RZ, 0x3c, !PT ;  /* 0x00000008232d7c12 */ /* 0x000fe4000f8e3cff */
[-CC-:B------:R-:W-:Y:S02]  /*68410*/  LOP3.LUT R35, R37, R58.reuse, R24.reuse, 0x78, !PT ;  /* 0x0000003a25237212 */ /* 0x180fe400078e7818 */
        /* <DEDUP_REMOVED lines=8> */
[----:B------:R-:W-:Y:S02]  /*684a0*/  LOP3.LUT R37, R37, R52, RZ, 0x3c, !PT ;  /* 0x0000003425257212 */ /* 0x000fe400078e3cff */
        /* <DEDUP_REMOVED lines=10> */
[----:B------:R-:W-:-:S02]  /*68550*/  LOP3.LUT R26, R23, UR15, RZ, 0x3c, !PT ;  /* 0x0000000f171a7c12 */ /* 0x000fc4000f8e3cff */
[-CC-:B------:R-:W-:Y:S01]  /*68560*/  LOP3.LUT R23, R57, R50.reuse, R59.reuse, 0x78, !PT ;  /* 0x0000003239177212 */ /* 0x180fe200078e783b */
[----:B------:R-:W3:Y:S01]  /*68570*/  LDCU.128 UR24, c[0x3][0xd0] ;  /* 0x00c01a00ff1877ac */ /* 0x000ee20008000c00 */
[--C-:B------:R-:W-:Y:S02]  /*68580*/  LOP3.LUT R58, R26, R57, R59.reuse, 0x1e, !PT ;  /* 0x000000391a3a7212 */ /* 0x100fe400078e1e3b */
[----:B------:R-:W-:Y:S01]  /*68590*/  LOP3.LUT R50, R23, R50, R26, 0x96, !PT ;  /* 0x0000003217327212 */ /* 0x000fe200078e961a */
[----:B------:R-:W4:Y:S01]  /*685a0*/  LDCU.128 UR12, c[0x3][0xb0] ;  /* 0x00c01600ff0c77ac */ /* 0x000f220008000c00 */
[----:B------:R-:W-:Y:S02]  /*685b0*/  LOP3.LUT R26, R56, R55, RZ, 0x3c, !PT ;  /* 0x00000037381a7212 */ /* 0x000fe400078e3cff */
[----:B------:R-:W-:Y:S02]  /*685c0*/  LOP3.LUT R56, R50, R59, RZ, 0x3c, !PT ;  /* 0x0000003b32387212 */ /* 0x000fe400078e3cff */
[----:B------:R-:W-:-:S02]  /*685d0*/  LOP3.LUT R60, R58, R50, R59, 0xf6, !PT ;  /* 0x000000323a3c7212 */ /* 0x000fc400078ef63b */
[CCC-:B------:R-:W-:Y:S02]  /*685e0*/  LOP3.LUT R55, R58.reuse, R56.reuse, R23.reuse, 0x6c, !PT ;  /* 0x000000383a377212 */ /* 0x1c0fe400078e6c17 */
[----:B------:R-:W-:Y:S02]  /*685f0*/  LOP3.LUT R56, R58, R56, R23, 0x9c, !PT ;  /* 0x000000383a387212 */ /* 0x000fe400078e9c17 */
[----:B------:R-:W-:Y:S02]  /*68600*/  SHF.L.W.U32.HI R31, R31, 0x16, R31 ;  /* 0x000000161f1f7819 */ /* 0x000fe40000010e1f */
[----:B------:R-:W-:Y:S02]  /*68610*/  SHF.L.W.U32.HI R58, R36, 0x5, R36 ;  /* 0x00000005243a7819 */ /* 0x000fe40000010e24 */
[----:B0-----:R-:W-:Y:S02]  /*68620*/  LOP3.LUT R24, R43, R24, RZ, 0x3c, !PT ;  /* 0x000000182b187212 */ /* 0x001fe400078e3cff */
[----:B------:R-:W-:-:S02]  /*68630*/  LOP3.LUT R36, R31, UR22, RZ, 0x3c, !PT ;  /* 0x000000161f247c12 */ /* 0x000fc4000f8e3cff */
[----:B------:R-:W-:Y:S02]  /*68640*/  LOP3.LUT R57, R38, UR30, RZ, 0x3c, !PT ;  /* 0x0000001e26397c12 */ /* 0x000fe4000f8e3cff */
[----:B------:R-:W-:Y:S02]  /*68650*/  LOP3.LUT R23, R60, R23, RZ, 0x3c, !PT ;  /* 0x000000173c177212 */ /* 0x000fe400078e3cff */
[----:B------:R-:W-:Y:S02]  /*68660*/  LOP3.LUT R31, R58, R25, RZ, 0x3c, !PT ;  /* 0x000000193a1f7212 */ /* 0x000fe400078e3cff */
[----:B------:R-:W-:Y:S01]  /*68670*/  LOP3.LUT R25, R41, UR23, RZ, 0x3c, !PT ;  /* 0x0000001729197c12 */ /* 0x000fe2000f8e3cff */
[----:B------:R-:W0:Y:S01]  /*68680*/  LDCU.128 UR20, c[0x3][0xc0] ;  /* 0x00c01800ff1477ac */ /* 0x000e220008000c00 */
[----:B------:R-:W-:Y:S02]  /*68690*/  LOP3.LUT R60, R30, UR31, RZ, 0x3c, !PT ;  /* 0x0000001f1e3c7c12 */ /* 0x000fe4000f8e3cff */
[----:B------:R-:W-:Y:S01]  /*686a0*/  LOP3.LUT R27, R27, UR10, RZ, 0x3c, !PT ;  /* 0x0000000a1b1b7c12 */ /* 0x000fe2000f8e3cff */
[----:B------:R-:W5:Y:S01]  /*686b0*/  LDCU.128 UR28, c[0x3][0xe0] ;  /* 0x00c01c00ff1c77ac */ /* 0x000f620008000c00 */
[----:B------:R-:W-:-:S02]  /*686c0*/  LOP3.LUT R43, R57, R36, R24, 0x78, !PT ;  /* 0x00000024392b7212 */ /* 0x000fc400078e7818 */
[----:B------:R-:W-:Y:S01]  /*686d0*/  LOP3.LUT R30, R42, UR11, RZ, 0x3c, !PT ;  /* 0x0000000b2a1e7c12 */ /* 0x000fe2000f8e3cff */
[----:B------:R-:W5:Y:S01]  /*686e0*/  LDCU.128 UR8, c[0x3][0xa0] ;  /* 0x00c01400ff0877ac */ /* 0x000f620008000c00 */
        /* <DEDUP_REMOVED lines=11> */
[----:B------:R-:W-:Y:S02]  /*687a0*/  LOP3.LUT R42, R58, R42, R43, 0x9c, !PT ;  /* 0x0000002a3a2a7212 */ /* 0x000fe400078e9c2b */
[----:B------:R-:W-:Y:S02]  /*687b0*/  LOP3.LUT R57, R41, R30, R31, 0xf6, !PT ;  /* 0x0000001e29397212 */ /* 0x000fe400078ef61f */
[----:B------:R-:W-:Y:S01]  /*687c0*/  LOP3.LUT R43, R24, R43, RZ, 0x3c, !PT ;  /* 0x0000002b182b7212 */ /* 0x000fe200078e3cff */
[----:B------:R-:W-:Y:S01]  /*687d0*/  IMAD.SHL.U32 R24, R39, 0x8, RZ ;  /* 0x0000000827187824 */ /* 0x000fe200078e00ff */
[CCC-:B------:R-:W-:Y:S02]  /*687e0*/  LOP3.LUT R31, R41.reuse, R36.reuse, R38.reuse, 0x6c, !PT ;  /* 0x00000024291f7212 */ /* 0x1c0fe400078e6c26 */
[----:B------:R-:W-:Y:S02]  /*687f0*/  LOP3.LUT R36, R41, R36, R38, 0x9c, !PT ;  /* 0x0000002429247212 */ /* 0x000fe400078e9c26 */
[----:B------:R-:W-:-:S02]  /*68800*/  SHF.L.W.U32.HI R41, R51, 0x3, R51 ;  /* 0x0000000333297819 */ /* 0x000fc40000010e33 */
[----:B------:R-:W-:Y:S02]  /*68810*/  LOP3.LUT R51, R57, R38, RZ, 0x3c, !PT ;  /* 0x0000002639337212 */ /* 0x000fe400078e3cff */
[C---:B------:R-:W-:Y:S02]  /*68820*/  LOP3.LUT R55, R41.reuse, R55, R24, 0x96, !PT ;  /* 0x0000003729377212 */ /* 0x040fe400078e9618 */
[----:B------:R-:W-:Y:S02]  /*68830*/  LOP3.LUT R24, R41, R39, R48, 0x96, !PT ;  /* 0x0000002729187212 */ /* 0x000fe400078e9630 */
[----:B------:R-:W-:Y:S02]  /*68840*/  LOP3.LUT R55, RZ, R55, RZ, 0x33, !PT ;  /* 0x00000037ff377212 */ /* 0x000fe400078e33ff */
[----:B------:R-:W-:Y:S02]  /*68850*/  SHF.L.W.U32.HI R24, R24, 0x1, R24 ;  /* 0x0000000118187819 */ /* 0x000fe40000010e18 */
[----:B------:R-:W-:-:S02]  /*68860*/  SHF.L.W.U32.HI R38, R55, 0x7, R55 ;  /* 0x0000000737267819 */ /* 0x000fc40000010e37 */
[----:B------:R-:W-:Y:S01]  /*68870*/  LOP3.LUT R49, R49, R48, RZ, 0x3c, !PT ;  /* 0x0000003031317212 */ /* 0x000fe200078e3cff */
[----:B------:R-:W-:Y:S01]  /*68880*/  IMAD.SHL.U32 R55, R24, 0x80, RZ ;  /* 0x0000008018377824 */ /* 0x000fe200078e00ff */
[----:B------:R-:W-:Y:S02]  /*68890*/  LOP3.LUT R56, R56, R23, RZ, 0x3c, !PT ;  /* 0x0000001738387212 */ /* 0x000fe400078e3cff */
[----:B------:R-:W-:Y:S02]  /*688a0*/  SHF.L.W.U32.HI R48, R47, 0xd, R47 ;  /* 0x0000000d2f307819 */ /* 0x000fe40000010e2f */
[----:B------:R-:W-:Y:S02]  /*688b0*/  LOP3.LUT R47, R38, R55, R41, 0x96, !PT ;  /* 0x00000037262f7212 */ /* 0x000fe400078e9629 */
[----:B------:R-:W-:Y:S01]  /*688c0*/  SHF.L.W.U32.HI R55, R56, 0x3, R56 ;  /* 0x0000000338377819 */ /* 0x000fe20000010e38 */
[----:B------:R-:W-:Y:S01]  /*688d0*/  IMAD.SHL.U32 R41, R48, 0x8, RZ ;  /* 0x0000000830297824 */ /* 0x000fe200078e00ff */
        /* <DEDUP_REMOVED lines=28> */
[----:B------:R-:W-:Y:S01]  /*68aa0*/  LOP3.LUT R33, R33, R28, RZ, 0x3c, !PT ;  /* 0x0000001c21217212 */ /* 0x000fe200078e3cff */
[----:B------:R-:W-:Y:S01]  /*68ab0*/  IMAD.SHL.U32 R27, R32, 0x8, RZ ;  /* 0x00000008201b7824 */ /* 0x000fe200078e00ff */
[----:B------:R-:W-:Y:S02]  /*68ac0*/  LOP3.LUT R31, R56, R31, R36, 0x96, !PT ;  /* 0x0000001f381f7212 */ /* 0x000fe400078e9624 */
[----:B------:R-:W-:-:S02]  /*68ad0*/  SHF.L.W.U32.HI R36, R33, 0x3, R33 ;  /* 0x0000000321247819 */ /* 0x000fc40000010e21 */
[----:B------:R-:W-:Y:S02]  /*68ae0*/  SHF.L.W.U32.HI R50, R50, 0xd, R50 ;  /* 0x0000000d32327819 */ /* 0x000fe40000010e32 */
[----:B------:R-:W-:Y:S02]  /*68af0*/  LOP3.LUT R34, R36, R34, R27, 0x96, !PT ;  /* 0x0000002224227212 */ /* 0x000fe400078e961b */
[----:B------:R-:W-:Y:S01]  /*68b00*/  LOP3.LUT R44, R44, R37, RZ, 0x3c, !PT ;  /* 0x000000252c2c7212 */ /* 0x000fe200078e3cff */
        /* <DEDUP_REMOVED lines=15> */
[----:B------:R-:W-:Y:S02]  /*68c00*/  LOP3.LUT R34, RZ, R34, RZ, 0x33, !PT ;  /* 0x00000022ff227212 */ /* 0x000fe400078e33ff */
[----:B------:R-:W-:Y:S02]  /*68c10*/  LOP3.LUT R49, R44, R50, R35, 0x96, !PT ;  /* 0x000000322c317212 */ /* 0x000fe400078e9623 */
[----:B------:R-:W-:-:S02]  /*68c20*/  LOP3.LUT R31, RZ, R31, RZ, 0x33, !PT ;  /* 0x0000001fff1f7212 */ /* 0x000fc400078e33ff */
[----:B------:R-:W-:Y:S02]  /*68c30*/  LOP3.LUT R57, R58, R29, R57, 0x96, !PT ;  /* 0x0000001d3a397212 */ /* 0x000fe400078e9639 */
[----:B------:R-:W-:Y:S02]  /*68c40*/  SHF.L.W.U32.HI R37, R37, 0x1, R37 ;  /* 0x0000000125257819 */ /* 0x000fe40000010e25 */
[----:B------:R-:W-:Y:S02]  /*68c50*/  SHF.L.W.U32.HI R29, R34, 0x7, R34 ;  /* 0x00000007221d7819 */ /* 0x000fe40000010e22 */
[----:B------:R-:W-:Y:S01]  /*68c60*/  LOP3.LUT R25, RZ, R25, RZ, 0x33, !PT ;  /* 0x00000019ff197212 */ /* 0x000fe200078e33ff */
[----:B------:R-:W-:Y:S01]  /*68c70*/  IMAD.SHL.U32 R35, R37, 0x80, RZ ;  /* 0x0000008025237824 */ /* 0x000fe200078e00ff */
[----:B------:R-:W-:Y:S02]  /*68c80*/  SHF.L.W.U32.HI R34, R49, 0x1, R49 ;  /* 0x0000000131227819 */ /* 0x000fe40000010e31 */
[----:B------:R-:W-:Y:S01]  /*68c90*/  SHF.L.W.U32.HI R30, R31, 0x7, R31 ;  /* 0x000000071f1e7819 */ /* 0x000fe20000010e1f */
[----:B------:R-:W-:Y:S01]  /*68ca0*/  IMAD.SHL.U32 R31, R55, 0x80, RZ ;  /* 0x00000080371f7824 */ /* 0x000fe200078e00ff */
[----:B------:R-:W-:Y:S01]  /*68cb0*/  SHF.L.W.U32.HI R49, R25, 0x7, R25 ;  /* 0x0000000719317819 */ /* 0x000fe20000010e19 */
[----:B------:R-:W-:Y:S01]  /*68cc0*/  IMAD.SHL.U32 R25, R34, 0x80, RZ ;  /* 0x0000008022197824 */ /* 0x000fe200078e00ff */
[----:B------:R-:W-:-:S02]  /*68cd0*/  LOP3.LUT R28, R58, R43, R28, 0x96, !PT ;  /* 0x0000002b3a1c7212 */ /* 0x000fc400078e961c */
[----:B------:R-:W-:Y:S02]  /*68ce0*/  LOP3.LUT R57, RZ, R57, RZ, 0x33, !PT ;  /* 0x00000039ff397212 */ /* 0x000fe400078e33ff */
[C---:B------:R-:W-:Y:S02]  /*68cf0*/  LOP3.LUT R45, R30.reuse, R55, R45, 0x96, !PT ;  /* 0x000000371e2d7212 */ /* 0x040fe400078e962d */
[----:B------:R-:W-:Y:S02]  /*68d00*/  LOP3.LUT R31, R30, R31, R56, 0x96, !PT ;  /* 0x0000001f1e1f7212 */ /* 0x000fe400078e9638 */
[----:B------:R-:W-:Y:S02]  /*68d10*/  LOP3.LUT R35, R29, R35, R36, 0x96, !PT ;  /* 0x000000231d237212 */ /* 0x000fe400078e9624 */
[----:B------:R-:W-:Y:S02]  /*68d20*/  SHF.L.W.U32.HI R56, R28, 0x1, R28 ;  /* 0x000000011c387819 */ /* 0x000fe40000010e1c */
[----:B------:R-:W-:-:S02]  /*68d30*/  LOP3.LUT R44, R49, R25, R44, 0x96, !PT ;  /* 0x00000019312c7212 */ /* 0x000fc400078e962c */
[----:B------:R-:W-:Y:S01]  /*68d40*/  LOP3.LUT R36, R41, R52, R48, 0x96, !PT ;  /* 0x0000003429247212 */ /* 0x000fe200078e9630 */
[----:B------:R-:W-:Y:S01]  /*68d50*/  IMAD.SHL.U32 R28, R56, 0x80, RZ ;  /* 0x00000080381c7824 */ /* 0x000fe200078e00ff */
[----:B------:R-:W-:Y:S02]  /*68d60*/  SHF.L.W.U32.HI R25, R57, 0x7, R57 ;  /* 0x0000000739197819 */ /* 0x000fe40000010e39 */
[----:B------:R-:W-:Y:S02]  /*68d70*/  SHF.L.W.U32.HI R45, R45, 0x5, R45 ;  /* 0x000000052d2d7819 */ /* 0x000fe40000010e2d */
[----:B------:R-:W-:Y:S02]  /*68d80*/  SHF.L.W.U32.HI R48, R55, 0xd, R55 ;  /* 0x0000000d37307819 */ /* 0x000fe40000010e37 */
[----:B------:R-:W-:Y:S02]  /*68d90*/  LOP3.LUT R51, R49, R34, R50, 0x96, !PT ;  /* 0x0000002231337212 */ /* 0x000fe400078e9632 */
[----:B------:R-:W-:-:S02]  /*68da0*/  SHF.L.W.U32.HI R50, R36, 0x5, R36 ;  /* 0x0000000524327819 */ /* 0x000fc40000010e24 */
[----:B------:R-:W-:Y:S02]  /*68db0*/  SHF.L.W.U32.HI R45, R45, 0xd, R45 ;  /* 0x0000000d2d2d7819 */ /* 0x000fe40000010e2d */
        /* <DEDUP_REMOVED lines=10> */
[----:B------:R-:W-:Y:S02]  /*68e60*/  LOP3.LUT R52, R42, R27, R54, 0x96, !PT ;  /* 0x0000001b2a347212 */ /* 0x000fe400078e9636 */
[----:B------:R-:W-:Y:S02]  /*68e70*/  LOP3.LUT R54, R29, R37, R32, 0x96, !PT ;  /* 0x000000251d367212 */ /* 0x000fe400078e9620 */
[----:B------:R-:W-:Y:S01]  /*68e80*/  LOP3.LUT R58, R50, R58, R55, 0x96, !PT ;  /* 0x0000003a323a7212 */ /* 0x000fe200078e9637 */
[----:B------:R-:W-:Y:S01]  /*68e90*/  IMAD.SHL.U32 R55, R53, 0x8, RZ ;  /* 0x0000000835377824 */ /* 0x000fe200078e00ff */
[----:B------:R-:W-:-:S02]  /*68ea0*/  SHF.L.W.U32.HI R32, R42, 0x3, R42 ;  /* 0x000000032a207819 */ /* 0x000fc40000010e2a */
[----:B------:R-:W-:Y:S02]  /*68eb0*/  SHF.L.W.U32.HI R42, R54, 0x5, R54 ;  /* 0x00000005362a7819 */ /* 0x000fe40000010e36 */
[----:B------:R-:W-:Y:S02]  /*68ec0*/  SHF.L.W.U32.HI R40, R40, 0x16, R40 ;  /* 0x0000001628287819 */ /* 0x000fe40000010e28 */
        /* <DEDUP_REMOVED lines=17> */
[C---:B------:R-:W-:Y:S02]  /*68fe0*/  LOP3.LUT R33, R28.reuse, R55, R33, 0x96, !PT ;  /* 0x000000371c217212 */ /* 0x040fe400078e9621 */
[----:B------:R-:W-:Y:S02]  /*68ff0*/  LOP3.LUT R47, R28, R40, R47, 0x96, !PT ;  /* 0x000000281c2f7212 */ /* 0x000fe400078e962f */
[----:B------:R-:W-:Y:S02]  /*69000*/  SHF.L.W.U32.HI R42, R42, 0x1, R42 ;  /* 0x000000012a2a7819 */ /* 0x000fe40000010e2a */
[----:B------:R-:W-:-:S02]  /*69010*/  LOP3.LUT R57, R58, R57, R50, 0x96, !PT ;  /* 0x000000393a397212 */ /* 0x000fc400078e9632 */
        /* <DEDUP_REMOVED lines=23> */
[----:B------:R-:W-:Y:S02]  /*69190*/  LOP3.LUT R47, R24, UR13, RZ, 0x3c, !PT ;  /* 0x0000000d182f7c12 */ /* 0x000fe4000f8e3cff */
[----:B------:R-:W-:Y:S02]  /*691a0*/  LOP3.LUT R38, R32, R33, R38, 0x96, !PT ;  /* 0x0000002120267212 */ /* 0x000fe400078e9626 */
[----:B------:R-:W-:-:S02]  /*691b0*/  LOP3.LUT R56, R28, R54, R49, 0x78, !PT ;  /* 0x000000361c387212 */ /* 0x000fc400078e7831 */
[----:B------:R-:W-:Y:S02]  /*691c0*/  LOP3.LUT R24, R47, R28, R49, 0x1e, !PT ;  /* 0x0000001c2f187212 */ /* 0x000fe400078e1e31 */
[----:B------:R-:W-:Y:S02]  /*691d0*/  LOP3.LUT R47, R56, R54, R47, 0x96, !PT ;  /* 0x00000036382f7212 */ /* 0x000fe400078e962f */
[----:B------:R-:W-:Y:S02]  /*691e0*/  LOP3.LUT R28, R38, R29, RZ, 0x3c, !PT ;  /* 0x0000001d261c7212 */ /* 0x000fe400078e3cff */
[C---:B------:R-:W-:Y:S02]  /*691f0*/  LOP3.LUT R29, R35.reuse, R38, R29, 0xf6, !PT ;  /* 0x00000026231d7212 */ /* 0x040fe400078ef61d */
[----:B------:R-:W-:Y:S02]  /*69200*/  LOP3.LUT R33, R35, R28, R32, 0x6c, !PT ;  /* 0x0000001c23217212 */ /* 0x000fe400078e6c20 */
[----:B------:R-:W-:-:S02]  /*69210*/  LOP3.LUT R57, R47, R49, RZ, 0x3c, !PT ;  /* 0x000000312f397212 */ /* 0x000fc400078e3cff */
[----:B------:R-:W-:Y:S02]  /*69220*/  LOP3.LUT R35, R35, R28, R32, 0x9c, !PT ;  /* 0x0000001c23237212 */ /* 0x000fe400078e9c20 */
[----:B------:R-:W-:Y:S02]  /*69230*/  LOP3.LUT R28, R29, R32, RZ, 0x3c, !PT ;  /* 0x000000201d1c7212 */ /* 0x000fe400078e3cff */
[C---:B------:R-:W-:Y:S02]  /*69240*/  LOP3.LUT R29, R24.reuse, R47, R49, 0xf6, !PT ;  /* 0x0000002f181d7212 */ /* 0x040fe400078ef631 */
[CCC-:B------:R-:W-:Y:S02]  /*69250*/  LOP3.LUT R32, R24.reuse, R57.reuse, R56.reuse, 0x6c, !PT ;  /* 0x0000003918207212 */ /* 0x1c0fe400078e6c38 */
[----:B------:R-:W-:Y:S02]  /*69260*/  LOP3.LUT R49, R24, R57, R56, 0x9c, !PT ;  /* 0x0000003918317212 */ /* 0x000fe400078e9c38 */
[----:B------:R-:W-:-:S02]  /*69270*/  LOP3.LUT R60, R25, UR34, RZ, 0x3c, !PT ;  /* 0x00000022193c7c12 */ /* 0x000fc4000f8e3cff */
[----:B------:R-:W1:Y:S01]  /*69280*/  LDC.64 R24, c[0x3][0x80] ;  /* 0x00c02000ff187b82 */ /* 0x000e620000000a00 */
[----:B------:R-:W-:Y:S02]  /*69290*/  SHF.L.W.U32.HI R59, R46, 0x5, R46 ;  /* 0x000000052e3b7819 */ /* 0x000fe40000010e2e */
[C---:B------:R-:W-:Y:S02]  /*692a0*/  LOP3.LUT R46, R50.reuse, UR26, RZ, 0x3c, !PT ;  /* 0x0000001a322e7c12 */ /* 0x040fe4000f8e3cff */
[----:B------:R-:W-:Y:S02]  /*692b0*/  LOP3.LUT R59, R59, UR6, RZ, 0x3c, !PT ;  /* 0x000000063b3b7c12 */ /* 0x000fe4000f8e3cff */
[C---:B------:R-:W-:Y:S02]  /*692c0*/  LOP3.LUT R54, R39.reuse, R37, R48, 0x96, !PT ;  /* 0x0000002527367212 */ /* 0x040fe400078e9630 */
[----:B------:R-:W-:Y:S02]  /*692d0*/  LOP3.LUT R57, R50, R40, R55, 0x96, !PT ;  /* 0x0000002832397212 */ /* 0x000fe400078e9637 */
[----:B------:R-:W-:-:S02]  /*692e0*/  LOP3.LUT R48, R39, UR14, RZ, 0x3c, !PT ;  /* 0x0000000e27307c12 */ /* 0x000fc4000f8e3cff */
[----:B------:R-:W-:Y:S02]  /*692f0*/  LOP3.LUT R55, R60, R46, R59, 0x78, !PT ;  /* 0x0000002e3c377212 */ /* 0x000fe400078e783b */
[----:B------:R-:W-:Y:S02]  /*69300*/  LOP3.LUT R53, R51, R42, R53, 0x96, !PT ;  /* 0x0000002a33357212 */ /* 0x000fe400078e9635 */
[----:B------:R-:W-:Y:S02]  /*69310*/  LOP3.LUT R46, R55, R46, R48, 0x96, !PT ;  /* 0x0000002e372e7212 */ /* 0x000fe400078e9630 */
[----:B------:R-:W-:Y:S02]  /*69320*/  LOP3.LUT R50, R48, R60, R59, 0x1e, !PT ;  /* 0x0000003c30327212 */ /* 0x000fe400078e1e3b */
[----:B------:R-:W-:Y:S02]  /*69330*/  LOP3.LUT R39, R46, R59, RZ, 0x3c, !PT ;  /* 0x0000003b2e277212 */ /* 0x000fe400078e3cff */
[----:B------:R-:W-:-:S02]  /*69340*/  SHF.L.W.U32.HI R52, R52, 0x5, R52 ;  /* 0x0000000534347819 */ /* 0x000fc40000010e34 */
[----:B------:R-:W-:Y:S02]  /*69350*/  SHF.L.W.U32.HI R44, R44, 0x16, R44 ;  /* 0x000000162c2c7819 */ /* 0x000fe40000010e2c */
[----:B------:R-:W-:Y:S02]  /*69360*/  SHF.L.W.U32.HI R53, R53, 0x5, R53 ;  /* 0x0000000535357819 */ /* 0x000fe40000010e35 */
[----:B------:R-:W-:Y:S02]  /*69370*/  LOP3.LUT R48, R29, R56, RZ, 0x3c, !PT ;  /* 0x000000381d307212 */ /* 0x000fe400078e3cff */
[C---:B------:R-:W-:Y:S02]  /*69380*/  LOP3.LUT R56, R50.reuse, R46, R59, 0xf6, !PT ;  /* 0x0000002e32387212 */ /* 0x040fe400078ef63b */
[----:B------:R-:W-:Y:S02]  /*69390*/  LOP3.LUT R29, R50, R39, R55, 0x6c, !PT ;  /* 0x00000027321d7212 */ /* 0x000fe400078e6c37 */
[----:B------:R-:W-:-:S02]  /*693a0*/  LOP3.LUT R45, R58, R43, R45, 0x96, !PT ;  /* 0x0000002b3a2d7212 */ /* 0x000fc400078e962d */
[----:B------:R-:W-:Y:S02]  /*693b0*/  LOP3.LUT R50, R50, R39, R55, 0x9c, !PT ;  /* 0x0000002732327212 */ /* 0x000fe400078e9c37 */
[----:B-1----:R-:W-:Y:S02]  /*693c0*/  LOP3.LUT R52, R52, 0x5, R25, 0x96, !PT ;  /* 0x0000000534347812 */ /* 0x002fe400078e9619 */
[----:B0-----:R-:W-:Y:S02]  /*693d0*/  LOP3.LUT R39, R44, UR21, RZ, 0x3c, !PT ;  /* 0x000000152c277c12 */ /* 0x001fe4000f8e3cff */
[----:B------:R-:W-:Y:S02]  /*693e0*/  SHF.L.W.U32.HI R54, R54, 0x5, R54 ;  /* 0x0000000536367819 */ /* 0x000fe40000010e36 */
[----:B-----5:R-:W-:Y:S02]  /*693f0*/  LOP3.LUT R53, R53, UR29, RZ, 0x3c, !PT ;  /* 0x0000001d35357c12 */ /* 0x020fe4000f8e3cff */
[----:B------:R-:W-:-:S02]  /*69400*/  SHF.L.W.U32.HI R45, R45, 0x5, R45 ;  /* 0x000000052d2d7819 */ /* 0x000fc40000010e2d */
[----:B------:R-:W-:Y:S02]  /*69410*/  SHF.L.W.U32.HI R57, R57, 0x5, R57 ;  /* 0x0000000539397819 */ /* 0x000fe40000010e39 */
[----:B------:R-:W-:Y:S02]  /*69420*/  LOP3.LUT R54, R54, UR9, RZ, 0x3c, !PT ;  /* 0x0000000936367c12 */ /* 0x000fe4000f8e3cff */
[----:B------:R-:W-:Y:S02]  /*69430*/  LOP3.LUT R25, R53, R39, R52, 0x78, !PT ;  /* 0x0000002735197212 */ /* 0x000fe400078e7834 */
[----:B------:R-:W-:Y:S02]  /*69440*/  LOP3.LUT R24, R45, R24, RZ, 0x3c, !PT ;  /* 0x000000182d187212 */ /* 0x000fe400078e3cff */
        /* <DEDUP_REMOVED lines=8> */
[----:B------:R-:W-:Y:S02]  /*694d0*/  LOP3.LUT R52, R44, R39, R52, 0xf6, !PT ;  /* 0x000000272c347212 */ /* 0x000fe400078ef634 */
[----:B------:R-:W-:Y:S02]  /*694e0*/  LOP3.LUT R45, R34, R57, R45, 0x96, !PT ;  /* 0x00000039222d7212 */ /* 0x000fe400078e962d */
[CCC-:B------:R-:W-:Y:S02]  /*694f0*/  LOP3.LUT R54, R44.reuse, R41.reuse, R25.reuse, 0x6c, !PT ;  /* 0x000000292c367212 */ /* 0x1c0fe400078e6c19 */
[----:B------:R-:W-:Y:S02]  /*69500*/  LOP3.LUT R44, R44, R41, R25, 0x9c, !PT ;  /* 0x000000292c2c7212 */ /* 0x000fe400078e9c19 */
[----:B------:R-:W-:Y:S02]  /*69510*/  LOP3.LUT R41, R52, R25, RZ, 0x3c, !PT ;  /* 0x0000001934297212 */ /* 0x000fe400078e3cff */
[----:B------:R-:W-:-:S02]  /*69520*/  LOP3.LUT R25, R45, R24, RZ, 0x3c, !PT ;  /* 0x000000182d197212 */ /* 0x000fc400078e3cff */
[C---:B------:R-:W-:Y:S02]  /*69530*/  LOP3.LUT R57, R53.reuse, R45, R24, 0xf6, !PT ;  /* 0x0000002d35397212 */ /* 0x040fe400078ef618 */
[CCC-:B------:R-:W-:Y:S02]  /*69540*/  LOP3.LUT R52, R53.reuse, R25.reuse, R34.reuse, 0x6c, !PT ;  /* 0x0000001935347212 */ /* 0x1c0fe400078e6c22 */
[----:B------:R-:W-:Y:S02]  /*69550*/  LOP3.LUT R53, R53, R25, R34, 0x9c, !PT ;  /* 0x0000001935357212 */ /* 0x000fe400078e9c22 */
[----:B------:R-:W0:Y:S01]  /*69560*/  LDC.64 R24, c[0x3][0x88] ;  /* 0x00c02200ff187b82 */ /* 0x000e220000000a00 */
[----:B------:R-:W-:Y:S02]  /*69570*/  SHF.L.W.U32.HI R26, R26, 0x16, R26 ;  /* 0x000000161a1a7819 */ /* 0x000fe40000010e1a */
[----:B------:R-:W-:Y:S02]  /*69580*/  LOP3.LUT R34, R57, R34, RZ, 0x3c, !PT ;  /* 0x0000002239227212 */ /* 0x000fe400078e3cff */
[----:B------:R-:W-:Y:S01]  /*69590*/  LOP3.LUT R58, R58, UR7, RZ, 0x3c, !PT ;  /* 0x000000073a3a7c12 */ /* 0x000fe2000f8e3cff */
[----:B------:R-:W1:Y:S01]  /*695a0*/  LDCU.128 UR4, c[0x3][0x90] ;  /* 0x00c01200ff0477ac */ /* 0x000e620008000c00 */
[----:B------:R-:W-:-:S02]  /*695b0*/  LOP3.LUT R57, R26, UR27, RZ, 0x3c, !PT ;  /* 0x0000001b1a397c12 */ /* 0x000fc4000f8e3cff */
[----:B------:R-:W-:Y:S01]  /*695c0*/  LOP3.LUT R59, R51, UR35, RZ, 0x3c, !PT ;  /* 0x00000023333b7c12 */ /* 0x000fe2000f8e3cff */
[----:B------:R-:W2:Y:S01]  /*695d0*/  LDCU.128 UR32, c[0x3][0xf0] ;  /* 0x00c01e00ff2077ac */ /* 0x000ea20008000c00 */
[----:B------:R-:W-:Y:S02]  /*695e0*/  LOP3.LUT R26, R23, UR15, RZ, 0x3c, !PT ;  /* 0x0000000f171a7c12 */ /* 0x000fe4000f8e3cff */
[-C--:B------:R-:W-:Y:S01]  /*695f0*/  LOP3.LUT R23, R59, R57.reuse, R58, 0x78, !PT ;  /* 0x000000393b177212 */ /* 0x080fe200078e783a */
[----:B------:R-:W3:Y:S01]  /*69600*/  LDCU.128 UR24, c[0x3][0xd0] ;  /* 0x00c01a00ff1877ac */ /* 0x000ee20008000c00 */
[----:B------:R-:W-:Y:S02]  /*69610*/  SHF.L.W.U32.HI R31, R31, 0x16, R31 ;  /* 0x000000161f1f7819 */ /* 0x000fe40000010e1f */
[----:B------:R-:W-:Y:S01]  /*69620*/  LOP3.LUT R51, R23, R57, R26, 0x96, !PT ;  /* 0x0000003917337212 */ /* 0x000fe200078e961a */
[----:B------:R-:W4:Y:S01]  /*69630*/  LDCU.128 UR12, c[0x3][0xb0] ;  /* 0x00c01600ff0c77ac */ /* 0x000f220008000c00 */
[----:B------:R-:W-:-:S02]  /*69640*/  LOP3.LUT R26, R26, R59, R58, 0x1e, !PT ;  /* 0x0000003b1a1a7212 */ /* 0x000fc400078e1e3a */
[----:B------:R-:W-:Y:S02]  /*69650*/  LOP3.LUT R57, R51, R58, RZ, 0x3c, !PT ;  /* 0x0000003a33397212 */ /* 0x000fe400078e3cff */
[----:B------:R-:W-:Y:S02]  /*69660*/  LOP3.LUT R55, R56, R55, RZ, 0x3c, !PT ;  /* 0x0000003738377212 */ /* 0x000fe400078e3cff */
[C---:B------:R-:W-:Y:S02]  /*69670*/  LOP3.LUT R58, R26.reuse, R51, R58, 0xf6, !PT ;  /* 0x000000331a3a7212 */ /* 0x040fe400078ef63a */
[CCC-:B------:R-:W-:Y:S02]  /*69680*/  LOP3.LUT R56, R26.reuse, R57.reuse, R23.reuse, 0x6c, !PT ;  /* 0x000000391a387212 */ /* 0x1c0fe400078e6c17 */
[----:B------:R-:W-:Y:S02]  /*69690*/  LOP3.LUT R26, R26, R57, R23, 0x9c, !PT ;  /* 0x000000391a1a7212 */ /* 0x000fe400078e9c17 */
[----:B0-----:R-:W-:-:S02]  /*696a0*/  LOP3.LUT R24, R43, R24, RZ, 0x3c, !PT ;  /* 0x000000182b187212 */ /* 0x001fc400078e3cff */
[----:B------:R-:W-:Y:S02]  /*696b0*/  LOP3.LUT R31, R31, UR22, RZ, 0x3c, !PT ;  /* 0x000000161f1f7c12 */ /* 0x000fe4000f8e3cff */
[----:B------:R-:W-:Y:S02]  /*696c0*/  LOP3.LUT R57, R42, UR30, RZ, 0x3c, !PT ;  /* 0x0000001e2a397c12 */ /* 0x000fe4000f8e3cff */
[----:B------:R-:W-:Y:S02]  /*696d0*/  LOP3.LUT R23, R58, R23, RZ, 0x3c, !PT ;  /* 0x000000173a177212 */ /* 0x000fe400078e3cff */
[----:B------:R-:W-:Y:S02]  /*696e0*/  SHF.L.W.U32.HI R36, R36, 0x5, R36 ;  /* 0x0000000524247819 */ /* 0x000fe40000010e24 */
[----:B------:R-:W-:Y:S02]  /*696f0*/  LOP3.LUT R58, R27, UR10, RZ, 0x3c, !PT ;  /* 0x0000000a1b3a7c12 */ /* 0x000fe4000f8e3cff */
[----:B------:R-:W-:-:S02]  /*69700*/  LOP3.LUT R43, R57, R31, R24, 0x78, !PT ;  /* 0x0000001f392b7212 */ /* 0x000fc400078e7818 */
[----:B------:R-:W-:Y:S02]  /*69710*/  LOP3.LUT R36, R36, R25, RZ, 0x3c, !PT ;  /* 0x0000001924247212 */ /* 0x000fe400078e3cff */
[----:B------:R-:W-:Y:S02]  /*69720*/  LOP3.LUT R27, R43, R31, R58, 0x96, !PT ;  /* 0x0000001f2b1b7212 */ /* 0x000fe400078e963a */
        /* <DEDUP_REMOVED lines=8> */
[----:B------:R-:W-:Y:S02]  /*697b0*/  LOP3.LUT R58, R31, R25, R36, 0x1e, !PT ;  /* 0x000000191f3a7212 */ /* 0x000fe400078e1e24 */
[----:B------:R-:W-:Y:S02]  /*697c0*/  LOP3.LUT R25, R27, R24, RZ, 0x3c, !PT ;  /* 0x000000181b197212 */ /* 0x000fe400078e3cff */
[C---:B------:R-:W-:Y:S02]  /*697d0*/  LOP3.LUT R24, R42.reuse, R27, R24, 0xf6, !PT ;  /* 0x0000001b2a187212 */ /* 0x040fe400078ef618 */
[----:B------:R-:W-:Y:S02]  /*697e0*/  LOP3.LUT R31, R57, R40, R31, 0x96, !PT ;  /* 0x00000028391f7212 */ /* 0x000fe400078e961f */
        /* <DEDUP_REMOVED lines=11> */
[----:B------:R-:W-:Y:S02]  /*698a0*/  LOP3.LUT R49, R49, R48, RZ, 0x3c, !PT ;  /* 0x0000003031317212 */ /* 0x000fe400078e3cff */
[C---:B------:R-:W-:Y:S02]  /*698b0*/  LOP3.LUT R56, R37.reuse, R56, R24, 0x96, !PT ;  /* 0x0000003825387212 */ /* 0x040fe400078e9618 */
[----:B------:R-:W-:-:S02]  /*698c0*/  LOP3.LUT R24, R37, R25, R48, 0x96, !PT ;  /* 0x0000001925187212 */ /* 0x000fc400078e9630 */
[----:B------:R-:W-:Y:S02]  /*698d0*/  LOP3.LUT R56, RZ, R56, RZ, 0x33, !PT ;  /* 0x00000038ff387212 */ /* 0x000fe400078e33ff */
[----:B------:R-:W-:Y:S02]  /*698e0*/  SHF.L.W.U32.HI R24, R24, 0x1, R24 ;  /* 0x0000000118187819 */ /* 0x000fe40000010e18 */
[----:B------:R-:W-:Y:S02]  /*698f0*/  SHF.L.W.U32.HI R38, R56, 0x7, R56 ;  /* 0x0000000738267819 */ /* 0x000fe40000010e38 */
[----:B------:R-:W-:Y:S01]  /*69900*/  SHF.L.W.U32.HI R48, R47, 0xd, R47 ;  /* 0x0000000d2f307819 */ /* 0x000fe20000010e2f */
[----:B------:R-:W-:Y:S01]  /*69910*/  IMAD.SHL.U32 R50, R24, 0x80, RZ ;  /* 0x0000008018327824 */ /* 0x000fe200078e00ff */
[----:B------:R-:W-:Y:S02]  /*69920*/  LOP3.LUT R26, R26, R23, RZ, 0x3c, !PT ;  /* 0x000000171a1a7212 */ /* 0x000fe400078e3cff */
[----:B------:R-:W-:-:S02]  /*69930*/  LOP3.LUT R53, R53, R34, RZ, 0x3c, !PT ;  /* 0x0000002235357212 */ /* 0x000fc400078e3cff */
[----:B------:R-:W-:Y:S01]  /*69940*/  LOP3.LUT R47, R38, R50, R37, 0x96, !PT ;  /* 0x00000032262f7212 */ /* 0x000fe200078e9625 */
[----:B------:R-:W-:Y:S01]  /*69950*/  IMAD.SHL.U32 R37, R48, 0x8, RZ ;  /* 0x0000000830257824 */ /* 0x000fe200078e00ff */
[----:B------:R-:W-:Y:S02]  /*69960*/  SHF.L.W.U32.HI R26, R26, 0x3, R26 ;  /* 0x000000031a1a7819 */ /* 0x000fe40000010e1a */
[----:B------:R-:W-:Y:S02]  /*69970*/  SHF.L.W.U32.HI R46, R46, 0xd, R46 ;  /* 0x0000000d2e2e7819 */ /* 0x000fe40000010e2e */
        /* <DEDUP_REMOVED lines=8> */
[----:B------:R-:W-:Y:S02]  /*69a00*/  LOP3.LUT R23, R52, R46, R23, 0x96, !PT ;  /* 0x0000002e34177212 */ /* 0x000fe400078e9617 */
[----:B------:R-:W-:Y:S02]  /*69a10*/  SHF.L.W.U32.HI R37, R37, 0x7, R37 ;  /* 0x0000000725257819 */ /* 0x000fe40000010e25 */
[----:B------:R-:W-:Y:S02]  /*69a20*/  LOP3.LUT R54, RZ, R54, RZ, 0x33, !PT ;  /* 0x00000036ff367212 */ /* 0x000fe400078e33ff */
[----:B------:R-:W-:-:S02]  /*69a30*/  SHF.L.W.U32.HI R23, R23, 0x1, R23 ;  /* 0x0000000117177819 */ /* 0x000fc40000010e17 */
[----:B------:R-:W-:Y:S02]  /*69a40*/  LOP3.LUT R26, R37, R53, R26, 0x96, !PT ;  /* 0x00000035251a7212 */ /* 0x000fe400078e961a */
        /* <DEDUP_REMOVED lines=18> */
[----:B------:R-:W-:Y:S02]  /*69b70*/  LOP3.LUT R55, R44, R41, RZ, 0x3c, !PT ;  /* 0x000000292c377212 */ /* 0x000fe400078e3cff */
[----:B------:R-:W-:Y:S02]  /*69b80*/  LOP3.LUT R44, R40, R32, R27, 0x96, !PT ;  /* 0x00000020282c7212 */ /* 0x000fe400078e961b */
[----:B------:R-:W-:Y:S02]  /*69b90*/  LOP3.LUT R27, R36, R56, R43, 0x96, !PT ;  /* 0x00000038241b7212 */ /* 0x000fe400078e962b */
[----:B------:R-:W-:-:S02]  /*69ba0*/  SHF.L.W.U32.HI R51, R51, 0xd, R51 ;  /* 0x0000000d33337819 */ /* 0x000fc40000010e33 */
[----:B------:R-:W-:Y:S02]  /*69bb0*/  SHF.L.W.U32.HI R27, R27, 0x1, R27 ;  /* 0x000000011b1b7819 */ /* 0x000fe40000010e1b */
[----:B------:R-:W-:Y:S01]  /*69bc0*/  LOP3.LUT R33, RZ, R33, RZ, 0x33, !PT ;  /* 0x00000021ff217212 */ /* 0x000fe200078e33ff */
[----:B------:R-:W-:Y:S01]  /*69bd0*/  IMAD.SHL.U32 R54, R51, 0x8, RZ ;  /* 0x0000000833367824 */ /* 0x000fe200078e00ff */
[----:B------:R-:W-:Y:S01]  /*69be0*/  SHF.L.W.U32.HI R55, R55, 0x3, R55 ;  /* 0x0000000337377819 */ /* 0x000fe20000010e37 */
[----:B------:R-:W-:Y:S01]  /*69bf0*/  IMAD.SHL.U32 R32, R27, 0x80, RZ ;  /* 0x000000801b207824 */ /* 0x000fe200078e00ff */
[----:B------:R-:W-:Y:S02]  /*69c00*/  SHF.L.W.U32.HI R33, R33, 0x7, R33 ;  /* 0x0000000721217819 */ /* 0x000fe40000010e21 */
[----:B------:R-:W-:Y:S02]  /*69c10*/  SHF.L.W.U32.HI R43, R31, 0xd, R31 ;  /* 0x0000000d1f2b7819 */ /* 0x000fe40000010e1f */
[----:B------:R-:W-:-:S02]  /*69c20*/  LOP3.LUT R41, R52, R45, R41, 0x96, !PT ;  /* 0x0000002d34297212 */ /* 0x000fc400078e9629 */
[----:B------:R-:W-:Y:S02]  /*69c30*/  LOP3.LUT R32, R33, R32, R36, 0x96, !PT ;  /* 0x0000002021207212 */ /* 0x000fe400078e9624 */
[----:B------:R-:W-:Y:S01]  /*69c40*/  LOP3.LUT R54, R55, R30, R54, 0x96, !PT ;  /* 0x0000001e37367212 */ /* 0x000fe200078e9636 */
[----:B------:R-:W-:Y:S01]  /*69c50*/  IMAD.SHL.U32 R30, R43, 0x8, RZ ;  /* 0x000000082b1e7824 */ /* 0x000fe200078e00ff */
[----:B------:R-:W-:Y:S02]  /*69c60*/  SHF.L.W.U32.HI R36, R49, 0x3, R49 ;  /* 0x0000000331247819 */ /* 0x000fe40000010e31 */
[----:B------:R-:W-:Y:S02]  /*69c70*/  SHF.L.W.U32.HI R49, R41, 0x1, R41 ;  /* 0x0000000129317819 */ /* 0x000fe40000010e29 */
[----:B------:R-:W-:Y:S02]  /*69c80*/  LOP3.LUT R35, RZ, R35, RZ, 0x33, !PT ;  /* 0x00000023ff237212 */ /* 0x000fe400078e33ff */
[----:B------:R-:W-:Y:S01]  /*69c90*/  LOP3.LUT R29, R36, R29, R30, 0x96, !PT ;  /* 0x0000001d241d7212 */ /* 0x000fe200078e961e */
[----:B------:R-:W-:Y:S01]  /*69ca0*/  IMAD.SHL.U32 R31, R49, 0x80, RZ ;  /* 0x00000080311f7824 */ /* 0x000fe200078e00ff */
[----:B------:R-:W-:-:S02]  /*69cb0*/  SHF.L.W.U32.HI R30, R35, 0x7, R35 ;  /* 0x00000007231e7819 */ /* 0x000fc40000010e23 */
[----:B------:R-:W-:Y:S02]  /*69cc0*/  LOP3.LUT R34, R55, R51, R34, 0x96, !PT ;  /* 0x0000003337227212 */ /* 0x000fe400078e9622 */
[----:B------:R-:W-:Y:S02]  /*69cd0*/  LOP3.LUT R57, R40, R42, R57, 0x96, !PT ;  /* 0x0000002a28397212 */ /* 0x000fe400078e9639 */
[----:B------:R-:W-:Y:S02]  /*69ce0*/  LOP3.LUT R31, R30, R31, R52, 0x96, !PT ;  /* 0x0000001f1e1f7212 */ /* 0x000fe400078e9634 */
[----:B------:R-:W-:Y:S02]  /*69cf0*/  LOP3.LUT R35, RZ, R44, RZ, 0x33, !PT ;  /* 0x0000002cff237212 */ /* 0x000fe400078e33ff */
[----:B------:R-:W-:Y:S02]  /*69d00*/  LOP3.LUT R52, RZ, R54, RZ, 0x33, !PT ;  /* 0x00000036ff347212 */ /* 0x000fe400078e33ff */
[----:B------:R-:W-:-:S02]  /*69d10*/  SHF.L.W.U32.HI R34, R34, 0x1, R34 ;  /* 0x0000000122227819 */ /* 0x000fc40000010e22 */
[----:B------:R-:W-:Y:S02]  /*69d20*/  SHF.L.W.U32.HI R44, R57, 0x1, R57 ;  /* 0x00000001392c7819 */ /* 0x000fe40000010e39 */
[----:B------:R-:W-:Y:S02]  /*69d30*/  LOP3.LUT R54, R36, R43, R28, 0x96, !PT ;  /* 0x0000002b24367212 */ /* 0x000fe400078e961c */
[----:B------:R-:W-:Y:S01]  /*69d40*/  SHF.L.W.U32.HI R28, R52, 0x7, R52 ;  /* 0x00000007341c7819 */ /* 0x000fe20000010e34 */
[----:B------:R-:W-:Y:S01]  /*69d50*/  IMAD.SHL.U32 R52, R34, 0x80, RZ ;  /* 0x0000008022347824 */ /* 0x000fe200078e00ff */
[----:B------:R-:W-:Y:S01]  /*69d60*/  SHF.L.W.U32.HI R35, R35, 0x7, R35 ;  /* 0x0000000723237819 */ /* 0x000fe20000010e23 */
[----:B------:R-:W-:Y:S01]  /*69d70*/  IMAD.SHL.U32 R41, R44, 0x80, RZ ;  /* 0x000000802c297824 */ /* 0x000fe200078e00ff */
        /* <DEDUP_REMOVED lines=9> */
[----:B------:R-:W-:Y:S02]  /*69e10*/  SHF.L.W.U32.HI R45, R49, 0xd, R49 ;  /* 0x0000000d312d7819 */ /* 0x000fe40000010e31 */
[----:B------:R-:W-:Y:S02]  /*69e20*/  SHF.L.W.U32.HI R55, R55, 0xd, R55 ;  /* 0x0000000d37377819 */ /* 0x000fe40000010e37 */
[C---:B------:R-:W-:Y:S02]  /*69e30*/  LOP3.LUT R40, R29.reuse, R40, R36, 0x96, !PT ;  /* 0x000000281d287212 */ /* 0x040fe400078e9624 */
        /* <DEDUP_REMOVED lines=10> */
[----:B------:R-:W-:Y:S02]  /*69ee0*/  SHF.L.W.U32.HI R53, R53, 0xd, R53 ;  /* 0x0000000d35357819 */ /* 0x000fe40000010e35 */
[----:B------:R-:W-:Y:S02]  /*69ef0*/  LOP3.LUT R50, R48, R54, R51, 0x96, !PT ;  /* 0x0000003630327212 */ /* 0x000fe400078e9633 */
[----:B------:R-:W-:Y:S01]  /*69f00*/  LOP3.LUT R42, R35, R44, R42, 0x96, !PT ;  /* 0x0000002c232a7212 */ /* 0x000fe200078e962a */
[----:B------:R-:W-:Y:S01]  /*69f10*/  IMAD.SHL.U32 R59, R53, 0x8, RZ ;  /* 0x00000008353b7824 */ /* 0x000fe200078e00ff */
[----:B------:R-:W-:-:S02]  /*69f20*/  LOP3.LUT R54, R49, R45, R44, 0x96, !PT ;  /* 0x0000002d31367212 */ /* 0x000fc400078e962c */
[C---:B------:R-:W-:Y:S02]  /*69f30*/  LOP3.LUT R56, R33.reuse, R27, R56, 0x96, !PT ;  /* 0x0000001b21387212 */ /* 0x040fe400078e9638 */
[----:B------:R-:W-:Y:S02]  /*69f40*/  SHF.L.W.U32.HI R51, R42, 0x5, R42 ;  /* 0x000000052a337819 */ /* 0x000fe40000010e2a */
[----:B------:R-:W-:Y:S02]  /*69f50*/  SHF.L.W.U32.HI R33, R33, 0x3, R33 ;  /* 0x0000000321217819 */ /* 0x000fe40000010e21 */
[----:B------:R-:W-:Y:S02]  /*69f60*/  SHF.L.W.U32.HI R42, R54, 0x1, R54 ;  /* 0x00000001362a7819 */ /* 0x000fe40000010e36 */
[----:B------:R-:W-:Y:S02]  /*69f70*/  LOP3.LUT R44, R38, R24, R25, 0x96, !PT ;  /* 0x00000018262c7212 */ /* 0x000fe400078e9619 */
[----:B------:R-:W-:Y:S01]  /*69f80*/  LOP3.LUT R59, R33, R59, R38, 0x96, !PT ;  /* 0x0000003b213b7212 */ /* 0x000fe200078e9626 */
[----:B------:R-:W-:Y:S01]  /*69f90*/  IMAD.SHL.U32 R38, R42, 0x80, RZ ;  /* 0x000000802a267824 */ /* 0x000fe200078e00ff */
[----:B------:R-:W-:-:S02]  /*69fa0*/  SHF.L.W.U32.HI R39, R39, 0x16, R39 ;  /* 0x0000001627277819 */ /* 0x000fc40000010e27 */
[----:B------:R-:W-:Y:S02]  /*69fb0*/  LOP3.LUT R51, R48, R55, R51, 0x96, !PT ;  /* 0x0000003730337212 */ /* 0x000fe400078e9633 */
[----:B------:R-:W-:Y:S02]  /*69fc0*/  SHF.L.W.U32.HI R25, R43, 0x7, R43 ;  /* 0x000000072b197819 */ /* 0x000fe40000010e2b */
[----:B------:R-:W-:Y:S02]  /*69fd0*/  SHF.L.W.U32.HI R40, R40, 0x16, R40 ;  /* 0x0000001628287819 */ /* 0x000fe40000010e28 */
[----:B------:R-:W-:Y:S02]  /*69fe0*/  SHF.L.W.U32.HI R39, R39, 0xd, R39 ;  /* 0x0000000d27277819 */ /* 0x000fe40000010e27 */
[----:B------:R-:W-:Y:S02]  /*69ff0*/  SHF.L.W.U32.HI R43, R51, 0x1, R51 ;  /* 0x00000001332b7819 */ /* 0x000fe40000010e33 */
[----:B------:R-:W-:-:S02]  /*6a000*/  LOP3.LUT R51, R25, R38, R49, 0x96, !PT ;  /* 0x0000002619337212 */ /* 0x000fc400078e9631 */
[----:B------:R-:W-:Y:S01]  /*6a010*/  SHF.L.W.U32.HI R38, R32, 0x16, R32 ;  /* 0x0000001620267819 */ /* 0x000fe20000010e20 */
[----:B------:R-:W-:Y:S01]  /*6a020*/  IMAD.SHL.U32 R49, R43, 0x80, RZ ;  /* 0x000000802b317824 */ /* 0x000fe200078e00ff */
        /* <DEDUP_REMOVED lines=12> */
[----:B------:R-:W-:Y:S02]  /*6a0f0*/  LOP3.LUT R48, R50, R49, R48, 0x96, !PT ;  /* 0x0000003132307212 */ /* 0x000fe400078e9630 */
        /* <DEDUP_REMOVED lines=9> */
[----:B-1----:R-:W-:Y:S02]  /*6a190*/  LOP3.LUT R28, R28, UR4, RZ, 0x3c, !PT ;  /* 0x000000041c1c7c12 */ /* 0x002fe4000f8e3cff */
[----:B---3--:R-:W-:Y:S02]  /*6a1a0*/  LOP3.LUT R41, R41, UR24, RZ, 0x3c, !PT ;  /* 0x0000001829297c12 */ /* 0x008fe4000f8e3cff */
        /* <DEDUP_REMOVED lines=21> */
[----:B------:R-:W-:Y:S02]  /*6a300*/  SHF.L.W.U32.HI R60, R46, 0x5, R46 ;  /* 0x000000052e3c7819 */ /* 0x000fe40000010e2e */
[----:B------:R-:W-:Y:S02]  /*6a310*/  LOP3.LUT R47, R49, R38, R39, 0x96, !PT ;  /* 0x00000026312f7212 */ /* 0x000fe400078e9627 */
[C---:B------:R-:W-:Y:S02]  /*6a320*/  LOP3.LUT R46, R25.reuse, R42, R45, 0x96, !PT ;  /* 0x0000002a192e7212 */ /* 0x040fe400078e962d */
[----:B------:R-:W-:Y:S02]  /*6a330*/  LOP3.LUT R39, R25, UR14, RZ, 0x3c, !PT ;  /* 0x0000000e19277c12 */ /* 0x000fe4000f8e3cff */
[----:B------:R-:W1:Y:S01]  /*6a340*/  LDC.64 R24, c[0x3][0x80] ;  /* 0x00c02000ff187b82 */ /* 0x000e620000000a00 */
[----:B------:R-:W-:-:S02]  /*6a350*/  LOP3.LUT R29, R29, UR34, RZ, 0x3c, !PT ;  /* 0x000000221d1d7c12 */ /* 0x000fc4000f8e3cff */
[----:B------:R-:W-:Y:S02]  /*6a360*/  LOP3.LUT R60, R60, UR6, RZ, 0x3c, !PT ;  /* 0x000000063c3c7c12 */ /* 0x000fe4000f8e3cff */
[----:B------:R-:W-:Y:S02]  /*6a370*/  LOP3.LUT R45, R49, UR26, RZ, 0x3c, !PT ;  /* 0x0000001a312d7c12 */ /* 0x000fe4000f8e3cff */
[----:B------:R-:W-:Y:S02]  /*6a380*/  LOP3.LUT R53, R59, R40, R53, 0x96, !PT ;  /* 0x000000283b357212 */ /* 0x000fe400078e9635 */
[----:B------:R-:W-:Y:S02]  /*6a390*/  LOP3.LUT R54, R29, R45, R60, 0x78, !PT ;  /* 0x0000002d1d367212 */ /* 0x000fe400078e783c */
[----:B------:R-:W-:Y:S02]  /*6a3a0*/  LOP3.LUT R55, R50, R43, R55, 0x96, !PT ;  /* 0x0000002b32377212 */ /* 0x000fe400078e9637 */
[----:B------:R-:W-:-:S02]  /*6a3b0*/  LOP3.LUT R45, R54, R45, R39, 0x96, !PT ;  /* 0x0000002d362d7212 */ /* 0x000fc400078e9627 */
[----:B------:R-:W-:Y:S02]  /*6a3c0*/  LOP3.LUT R49, R51, R58, RZ, 0x3c, !PT ;  /* 0x0000003a33317212 */ /* 0x000fe400078e3cff */
[----:B------:R-:W-:Y:S02]  /*6a3d0*/  SHF.L.W.U32.HI R56, R56, 0x5, R56 ;  /* 0x0000000538387819 */ /* 0x000fe40000010e38 */
[----:B------:R-:W-:Y:S02]  /*6a3e0*/  SHF.L.W.U32.HI R52, R52, 0x16, R52 ;  /* 0x0000001634347819 */ /* 0x000fe40000010e34 */
[----:B------:R-:W-:Y:S02]  /*6a3f0*/  SHF.L.W.U32.HI R53, R53, 0x5, R53 ;  /* 0x0000000535357819 */ /* 0x000fe40000010e35 */
[----:B------:R-:W-:Y:S02]  /*6a400*/  LOP3.LUT R39, R39, R29, R60, 0x1e, !PT ;  /* 0x0000001d27277212 */ /* 0x000fe400078e1e3c */
[----:B------:R-:W-:-:S02]  /*6a410*/  LOP3.LUT R51, R45, R60, RZ, 0x3c, !PT ;  /* 0x0000003c2d337212 */ /* 0x000fc400078e3cff */
[----:B------:R-:W-:Y:S02]  /*6a420*/  SHF.L.W.U32.HI R55, R55, 0x5, R55 ;  /* 0x0000000537377819 */ /* 0x000fe40000010e37 */
[----:B------:R-:W-:Y:S02]  /*6a430*/  SHF.L.W.U32.HI R46, R46, 0x5, R46 ;  /* 0x000000052e2e7819 */ /* 0x000fe40000010e2e */
[----:B------:R-:W-:Y:S02]  /*6a440*/  SHF.L.W.U32.HI R47, R47, 0x5, R47 ;  /* 0x000000052f2f7819 */ /* 0x000fe40000010e2f */
[----:B-1----:R-:W-:Y:S02]  /*6a450*/  LOP3.LUT R56, R56, 0x6, R25, 0x96, !PT ;  /* 0x0000000638387812 */ /* 0x002fe400078e9619 */
[----:B0-----:R-:W-:Y:S02]  /*6a460*/  LOP3.LUT R52, R52, UR21, RZ, 0x3c, !PT ;  /* 0x0000001534347c12 */ /* 0x001fe4000f8e3cff */
[----:B-----5:R-:W-:-:S02]  /*6a470*/  LOP3.LUT R53, R53, UR29, RZ, 0x3c, !PT ;  /* 0x0000001d35357c12 */ /* 0x020fc4000f8e3cff */
[----:B------:R-:W-:Y:S02]  /*6a480*/  LOP3.LUT R29, R39, R51, R54, 0x6c, !PT ;  /* 0x00000033271d7212 */ /* 0x000fe400078e6c36 */
[----:B------:R-:W-:Y:S02]  /*6a490*/  LOP3.LUT R24, R55, R24, RZ, 0x3c, !PT ;  /* 0x0000001837187212 */ /* 0x000fe400078e3cff */
[C---:B------:R-:W-:Y:S02]  /*6a4a0*/  LOP3.LUT R57, R39.reuse, R45, R60, 0xf6, !PT ;  /* 0x0000002d27397212 */ /* 0x040fe400078ef63c */
[----:B------:R-:W-:Y:S02]  /*6a4b0*/  LOP3.LUT R51, R39, R51, R54, 0x9c, !PT ;  /* 0x0000003327337212 */ /* 0x000fe400078e9c36 */
[----:B------:R-:W-:Y:S02]  /*6a4c0*/  LOP3.LUT R55, R37, UR28, RZ, 0x3c, !PT ;  /* 0x0000001c25377c12 */ /* 0x000fe4000f8e3cff */
[----:B------:R-:W-:-:S02]  /*6a4d0*/  LOP3.LUT R39, R46, UR9, RZ, 0x3c, !PT ;  /* 0x000000092e277c12 */ /* 0x000fc4000f8e3cff */
[----:B------:R-:W-:Y:S02]  /*6a4e0*/  LOP3.LUT R37, R47, UR20, RZ, 0x3c, !PT ;  /* 0x000000142f257c12 */ /* 0x000fe4000f8e3cff */
        /* <DEDUP_REMOVED lines=16> */
[----:B------:R-:W0:Y:S01]  /*6a5f0*/  LDC.64 R24, c[0x3][0x88] ;  /* 0x00c02200ff187b82 */ /* 0x000e220000000a00 */
[----:B------:R-:W-:-:S02]  /*6a600*/  SHF.L.W.U32.HI R26, R26, 0x16, R26 ;  /* 0x000000161a1a7819 */ /* 0x000fc40000010e1a */
[----:B------:R-:W-:Y:S02]  /*6a610*/  LOP3.LUT R34, R61, R34, RZ, 0x3c, !PT ;  /* 0x000000223d227212 */ /* 0x000fe400078e3cff */
        /* <DEDUP_REMOVED lines=14> */
[----:B------:R-:W-:Y:S02]  /*6a700*/  LOP3.LUT R61, R23, R50, R61, 0xf6, !PT ;  /* 0x00000032173d7212 */ /* 0x000fe400078ef63d */
[----:B------:R-:W-:-:S02]  /*6a710*/  SHF.L.W.U32.HI R36, R36, 0x5, R36 ;  /* 0x0000000524247819 */ /* 0x000fc40000010e24 */
[----:B0-----:R-:W-:Y:S02]  /*6a720*/  LOP3.LUT R24, R43, R24, RZ, 0x3c, !PT ;  /* 0x000000182b187212 */ /* 0x001fe400078e3cff */
[----:B------:R-:W-:Y:S02]  /*6a730*/  LOP3.LUT R31, R31, UR22, RZ, 0x3c, !PT ;  /* 0x000000161f1f7c12 */ /* 0x000fe4000f8e3cff */
[----:B------:R-:W-:Y:S02]  /*6a740*/  LOP3.LUT R40, R40, UR30, RZ, 0x3c, !PT ;  /* 0x0000001e28287c12 */ /* 0x000fe4000f8e3cff */
[CCC-:B------:R-:W-:Y:S02]  /*6a750*/  LOP3.LUT R56, R23.reuse, R54.reuse, R58.reuse, 0x6c, !PT ;  /* 0x0000003617387212 */ /* 0x1c0fe400078e6c3a */
[----:B------:R-:W-:Y:S02]  /*6a760*/  LOP3.LUT R23, R23, R54, R58, 0x9c, !PT ;  /* 0x0000003617177212 */ /* 0x000fe400078e9c3a */
[----:B------:R-:W-:-:S02]  /*6a770*/  LOP3.LUT R54, R61, R58, RZ, 0x3c, !PT ;  /* 0x0000003a3d367212 */ /* 0x000fc400078e3cff */
[----:B------:R-:W-:Y:S02]  /*6a780*/  LOP3.LUT R43, R36, R25, RZ, 0x3c, !PT ;  /* 0x00000019242b7212 */ /* 0x000fe400078e3cff */
[----:B------:R-:W-:Y:S02]  /*6a790*/  LOP3.LUT R27, R27, UR10, RZ, 0x3c, !PT ;  /* 0x0000000a1b1b7c12 */ /* 0x000fe4000f8e3cff */
[----:B------:R-:W-:Y:S02]  /*6a7a0*/  LOP3.LUT R36, R40, R31, R24, 0x78, !PT ;  /* 0x0000001f28247212 */ /* 0x000fe400078e7818 */
[----:B------:R-:W-:Y:S01]  /*6a7b0*/  LOP3.LUT R58, R30, UR31, RZ, 0x3c, !PT ;  /* 0x0000001f1e3a7c12 */ /* 0x000fe2000f8e3cff */
[----:B------:R-:W0:Y:S01]  /*6a7c0*/  LDCU.128 UR28, c[0x3][0xe0] ;  /* 0x00c01c00ff1c77ac */ /* 0x000e220008000c00 */
[----:B------:R-:W-:Y:S02]  /*6a7d0*/  LOP3.LUT R25, R38, UR23, RZ, 0x3c, !PT ;  /* 0x0000001726197c12 */ /* 0x000fe4000f8e3cff */
[----:B------:R-:W-:Y:S01]  /*6a7e0*/  LOP3.LUT R30, R42, UR11, RZ, 0x3c, !PT ;  /* 0x0000000b2a1e7c12 */ /* 0x000fe2000f8e3cff */
[----:B------:R-:W5:Y:S01]  /*6a7f0*/  LDCU.128 UR20, c[0x3][0xc0] ;  /* 0x00c01800ff1477ac */ /* 0x000f620008000c00 */
[----:B------:R-:W-:-:S02]  /*6a800*/  LOP3.LUT R51, R51, R26, RZ, 0x3c, !PT ;  /* 0x0000001a33337212 */ /* 0x000fc400078e3cff */
[----:B------:R-:W-:Y:S01]  /*6a810*/  SHF.L.W.U32.HI R41, R41, 0xd, R41 ;  /* 0x0000000d29297819 */ /* 0x000fe20000010e29 */
[----:B------:R-:W0:Y:S01]  /*6a820*/  LDCU.128 UR8, c[0x3][0xa0] ;  /* 0x00c01400ff0877ac */ /* 0x000e220008000c00 */
[----:B------:R-:W-:Y:S02]  /*6a830*/  LOP3.LUT R59, R27, R40, R24, 0x1e, !PT ;  /* 0x000000281b3b7212 */ /* 0x000fe400078e1e18 */
[----:B------:R-:W-:Y:S02]  /*6a840*/  LOP3.LUT R27, R36, R31, R27, 0x96, !PT ;  /* 0x0000001f241b7212 */ /* 0x000fe400078e961b */
[--C-:B------:R-:W-:Y:S02]  /*6a850*/  LOP3.LUT R38, R58, R25, R43.reuse, 0x78, !PT ;  /* 0x000000193a267212 */ /* 0x100fe400078e782b */
[----:B------:R-:W-:Y:S02]  /*6a860*/  LOP3.LUT R57, R30, R58, R43, 0x1e, !PT ;  /* 0x0000003a1e397212 */ /* 0x000fe400078e1e2b */
[----:B------:R-:W-:Y:S01]  /*6a870*/  SHF.L.W.U32.HI R58, R51, 0x3, R51 ;  /* 0x00000003333a7819 */ /* 0x000fe20000010e33 */
[----:B------:R-:W-:Y:S01]  /*6a880*/  IMAD.SHL.U32 R51, R41, 0x8, RZ ;  /* 0x0000000829337824 */ /* 0x000fe200078e00ff */
[----:B------:R-:W-:-:S02]  /*6a890*/  LOP3.LUT R31, R27, R24, RZ, 0x3c, !PT ;  /* 0x000000181b1f7212 */ /* 0x000fc400078e3cff */
[C---:B------:R-:W-:Y:S02]  /*6a8a0*/  LOP3.LUT R61, R59.reuse, R27, R24, 0xf6, !PT ;  /* 0x0000001b3b3d7212 */ /* 0x040fe400078ef618 */
[----:B------:R-:W-:Y:S02]  /*6a8b0*/  LOP3.LUT R30, R38, R25, R30, 0x96, !PT ;  /* 0x00000019261e7212 */ /* 0x000fe400078e961e */
[CCC-:B------:R-:W-:Y:S02]  /*6a8c0*/  LOP3.LUT R25, R59.reuse, R31.reuse, R36.reuse, 0x6c, !PT ;  /* 0x0000001f3b197212 */ /* 0x1c0fe400078e6c24 */
[----:B------:R-:W-:Y:S02]  /*6a8d0*/  LOP3.LUT R51, R58, R56, R51, 0x96, !PT ;  /* 0x000000383a337212 */ /* 0x000fe400078e9633 */
[----:B------:R-:W-:Y:S02]  /*6a8e0*/  LOP3.LUT R31, R59, R31, R36, 0x9c, !PT ;  /* 0x0000001f3b1f7212 */ /* 0x000fe400078e9c24 */
[----:B------:R-:W-:-:S02]  /*6a8f0*/  LOP3.LUT R42, R61, R36, RZ, 0x3c, !PT ;  /* 0x000000243d2a7212 */ /* 0x000fc400078e3cff */
[----:B------:R-:W-:Y:S02]  /*6a900*/  LOP3.LUT R36, R30, R43, RZ, 0x3c, !PT ;  /* 0x0000002b1e247212 */ /* 0x000fe400078e3cff */
[----:B------:R-:W-:Y:S02]  /*6a910*/  LOP3.LUT R43, R57, R30, R43, 0xf6, !PT ;  /* 0x0000001e392b7212 */ /* 0x000fe400078ef62b */
[----:B------:R-:W-:Y:S02]  /*6a920*/  LOP3.LUT R48, R48, R49, RZ, 0x3c, !PT ;  /* 0x0000003130307212 */ /* 0x000fe400078e3cff */
[----:B------:R-:W-:Y:S02]  /*6a930*/  LOP3.LUT R24, R58, R41, R49, 0x96, !PT ;  /* 0x000000293a187212 */ /* 0x000fe400078e9631 */
[----:B------:R-:W-:Y:S02]  /*6a940*/  LOP3.LUT R49, RZ, R51, RZ, 0x33, !PT ;  /* 0x00000033ff317212 */ /* 0x000fe400078e33ff */
[----:B------:R-:W-:-:S02]  /*6a950*/  LOP3.LUT R51, R43, R38, RZ, 0x3c, !PT ;  /* 0x000000262b337212 */ /* 0x000fc400078e3cff */
[----:B------:R-:W-:Y:S02]  /*6a960*/  SHF.L.W.U32.HI R43, R49, 0x7, R49 ;  /* 0x00000007312b7819 */ /* 0x000fe40000010e31 */
[----:B------:R-:W-:Y:S02]  /*6a970*/  SHF.L.W.U32.HI R24, R24, 0x1, R24 ;  /* 0x0000000118187819 */ /* 0x000fe40000010e18 */
[----:B------:R-:W-:Y:S02]  /*6a980*/  LOP3.LUT R23, R23, R54, RZ, 0x3c, !PT ;  /* 0x0000003617177212 */ /* 0x000fe400078e3cff */
[----:B------:R-:W-:Y:S02]  /*6a990*/  SHF.L.W.U32.HI R49, R44, 0xd, R44 ;  /* 0x0000000d2c317819 */ /* 0x000fe40000010e2c */
[CCC-:B------:R-:W-:Y:S02]  /*6a9a0*/  LOP3.LUT R40, R57.reuse, R36.reuse, R38.reuse, 0x6c, !PT ;  /* 0x0000002439287212 */ /* 0x1c0fe400078e6c26 */
[----:B------:R-:W-:Y:S01]  /*6a9b0*/  LOP3.LUT R36, R57, R36, R38, 0x9c, !PT ;  /* 0x0000002439247212 */ /* 0x000fe200078e9c26 */
[----:B------:R-:W-:Y:S01]  /*6a9c0*/  IMAD.SHL.U32 R38, R24, 0x80, RZ ;  /* 0x0000008018267824 */ /* 0x000fe200078e00ff */
[----:B------:R-:W-:Y:S01]  /*6a9d0*/  SHF.L.W.U32.HI R57, R23, 0x3, R23 ;  /* 0x0000000317397819 */ /* 0x000fe20000010e17 */
[----:B------:R-:W-:Y:S01]  /*6a9e0*/  IMAD.SHL.U32 R23, R49, 0x8, RZ ;  /* 0x0000000831177824 */ /* 0x000fe200078e00ff */
[----:B------:R-:W-:-:S02]  /*6a9f0*/  SHF.L.W.U32.HI R45, R45, 0xd, R45 ;  /* 0x0000000d2d2d7819 */ /* 0x000fc40000010e2d */
[----:B------:R-:W-:Y:S02]  /*6aa00*/  LOP3.LUT R55, R55, R34, RZ, 0x3c, !PT ;  /* 0x0000002237377212 */ /* 0x000fe400078e3cff */
[----:B------:R-:W-:Y:S01]  /*6aa10*/  LOP3.LUT R44, R43, R38, R58, 0x96, !PT ;  /* 0x000000262b2c7212 */ /* 0x000fe200078e963a */
[----:B------:R-:W-:Y:S01]  /*6aa20*/  IMAD.SHL.U32 R38, R45, 0x8, RZ ;  /* 0x000000082d267824 */ /* 0x000fe200078e00ff */
[----:B------:R-:W-:Y:S02]  /*6aa30*/  LOP3.LUT R23, R57, R52, R23, 0x96, !PT ;  /* 0x0000003439177212 */ /* 0x000fe400078e9617 */
[----:B------:R-:W-:Y:S02]  /*6aa40*/  SHF.L.W.U32.HI R55, R55, 0x3, R55 ;  /* 0x0000000337377819 */ /* 0x000fe40000010e37 */
[----:B------:R-:W-:Y:S02]  /*6aa50*/  LOP3.LUT R23, RZ, R23, RZ, 0x33, !PT ;  /* 0x00000017ff177212 */ /* 0x000fe400078e33ff */
[----:B------:R-:W-:-:S02]  /*6aa60*/  LOP3.LUT R54, R55, R45, R54, 0x96, !PT ;  /* 0x0000002d37367212 */ /* 0x000fc400078e9636 */
[----:B------:R-:W-:Y:S02]  /*6aa70*/  LOP3.LUT R53, R55, R53, R38, 0x96, !PT ;  /* 0x0000003537357212 */ /* 0x000fe400078e9626 */
[----:B------:R-:W-:Y:S02]  /*6aa80*/  SHF.L.W.U32.HI R38, R23, 0x7, R23 ;  /* 0x0000000717267819 */ /* 0x000fe40000010e17 */
[----:B------:R-:W-:Y:S02]  /*6aa90*/  SHF.L.W.U32.HI R23, R54, 0x1, R54 ;  /* 0x0000000136177819 */ /* 0x000fe40000010e36 */
[----:B------:R-:W-:Y:S02]  /*6aaa0*/  LOP3.LUT R26, R57, R49, R26, 0x96, !PT ;  /* 0x00000031391a7212 */ /* 0x000fe400078e961a */
[----:B------:R-:W-:Y:S01]  /*6aab0*/  LOP3.LUT R53, RZ, R53, RZ, 0x33, !PT ;  /* 0x00000035ff357212 */ /* 0x000fe200078e33ff */
[----:B------:R-:W-:Y:S01]  /*6aac0*/  IMAD.SHL.U32 R56, R23, 0x80, RZ ;  /* 0x0000008017387824 */ /* 0x000fe200078e00ff */
[----:B------:R-:W-:-:S02]  /*6aad0*/  SHF.L.W.U32.HI R52, R26, 0x1, R26 ;  /* 0x000000011a347819 */ /* 0x000fc40000010e1a */
[----:B------:R-:W-:Y:S02]  /*6aae0*/  SHF.L.W.U32.HI R54, R53, 0x7, R53 ;  /* 0x0000000735367819 */ /* 0x000fe40000010e35 */
[----:B------:R-:W-:Y:S01]  /*6aaf0*/  SHF.L.W.U32.HI R53, R39, 0xd, R39 ;  /* 0x0000000d27357819 */ /* 0x000fe20000010e27 */
[----:B------:R-:W-:Y:S01]  /*6ab00*/  IMAD.SHL.U32 R26, R52, 0x80, RZ ;  /* 0x00000080341a7824 */ /* 0x000fe200078e00ff */
[----:B------:R-:W-:Y:S02]  /*6ab10*/  LOP3.LUT R36, R36, R51, RZ, 0x3c, !PT ;  /* 0x0000003324247212 */ /* 0x000fe400078e3cff */
[----:B------:R-:W-:Y:S01]  /*6ab20*/  LOP3.LUT R39, R54, R56, R55, 0x96, !PT ;  /* 0x0000003836277212 */ /* 0x000fe200078e9637 */
[----:B------:R-:W-:Y:S01]  /*6ab30*/  IMAD.SHL.U32 R58, R53, 0x8, RZ ;  /* 0x00000008353a7824 */ /* 0x000fe200078e00ff */
[----:B------:R-:W-:Y:S02]  /*6ab40*/  SHF.L.W.U32.HI R56, R27, 0xd, R27 ;  /* 0x0000000d1b387819 */ /* 0x000fe40000010e1b */
[----:B------:R-:W-:-:S02]  /*6ab50*/  SHF.L.W.U32.HI R55, R36, 0x3, R36 ;  /* 0x0000000324377819 */ /* 0x000fc40000010e24 */
[----:B------:R-:W-:Y:S02]  /*6ab60*/  LOP3.LUT R35, R35, R28, RZ, 0x3c, !PT ;  /* 0x0000001c23237212 */ /* 0x000fe400078e3cff */
[----:B------:R-:W-:Y:S01]  /*6ab70*/  LOP3.LUT R26, R38, R26, R57, 0x96, !PT ;  /* 0x0000001a261a7212 */ /* 0x000fe200078e9639 */
[----:B------:R-:W-:Y:S01]  /*6ab80*/  IMAD.SHL.U32 R57, R56, 0x8, RZ ;  /* 0x0000000838397824 */ /* 0x000fe200078e00ff */
[----:B------:R-:W-:Y:S02]  /*6ab90*/  LOP3.LUT R31, R31, R42, RZ, 0x3c, !PT ;  /* 0x0000002a1f1f7212 */ /* 0x000fe400078e3cff */
[----:B------:R-:W-:Y:S02]  /*6aba0*/  SHF.L.W.U32.HI R36, R47, 0xd, R47 ;  /* 0x0000000d2f247819 */ /* 0x000fe40000010e2f */
[----:B------:R-:W-:Y:S02]  /*6abb0*/  LOP3.LUT R58, R55, R33, R58, 0x96, !PT ;  /* 0x00000021373a7212 */ /* 0x000fe400078e963a */
[----:B------:R-:W-:-:S02]  /*6abc0*/  SHF.L.W.U32.HI R35, R35, 0x3, R35 ;  /* 0x0000000323237819 */ /* 0x000fc40000010e23 */
[----:B------:R-:W-:Y:S02]  /*6abd0*/  SHF.L.W.U32.HI R33, R50, 0xd, R50 ;  /* 0x0000000d32217819 */ /* 0x000fe40000010e32 */
[----:B------:R-:W-:Y:S01]  /*6abe0*/  SHF.L.W.U32.HI R47, R31, 0x3, R31 ;  /* 0x000000031f2f7819 */ /* 0x000fe20000010e1f */
[----:B------:R-:W-:Y:S01]  /*6abf0*/  IMAD.SHL.U32 R31, R36, 0x8, RZ ;  /* 0x00000008241f7824 */ /* 0x000fe200078e00ff */
[----:B------:R-:W-:Y:S02]  /*6ac00*/  LOP3.LUT R46, R46, R37, RZ, 0x3c, !PT ;  /* 0x000000252e2e7212 */ /* 0x000fe400078e3cff */
[----:B------:R-:W-:Y:S02]  /*6ac10*/  LOP3.LUT R27, R55, R53, R42, 0x96, !PT ;  /* 0x00000035371b7212 */ /* 0x000fe400078e962a */
[----:B------:R-:W-:Y:S01]  /*6ac20*/  LOP3.LUT R57, R35, R32, R57, 0x96, !PT ;  /* 0x0000002023397212 */ /* 0x000fe200078e9639 */
[----:B------:R-:W-:Y:S01]  /*6ac30*/  IMAD.SHL.U32 R32, R33, 0x8, RZ ;  /* 0x0000000821207824 */ /* 0x000fe200078e00ff */
[----:B------:R-:W-:-:S02]  /*6ac40*/  SHF.L.W.U32.HI R46, R46, 0x3, R46 ;  /* 0x000000032e2e7819 */ /* 0x000fc40000010e2e */
[----:B------:R-:W-:Y:S02]  /*6ac50*/  SHF.L.W.U32.HI R27, R27, 0x1, R27 ;  /* 0x000000011b1b7819 */ /* 0x000fe40000010e1b */
[C---:B------:R-:W-:Y:S02]  /*6ac60*/  LOP3.LUT R37, R47.reuse, R36, R37, 0x96, !PT ;  /* 0x000000242f257212 */ /* 0x040fe400078e9625 */
[----:B------:R-:W-:Y:S02]  /*6ac70*/  LOP3.LUT R31, R47, R40, R31, 0x96, !PT ;  /* 0x000000282f1f7212 */ /* 0x000fe400078e961f */
[----:B------:R-:W-:Y:S02]  /*6ac80*/  LOP3.LUT R58, RZ, R58, RZ, 0x33, !PT ;  /* 0x0000003aff3a7212 */ /* 0x000fe400078e33ff */
        /* <DEDUP_REMOVED lines=9> */
[----:B------:R-:W-:Y:S02]  /*6ad20*/  SHF.L.W.U32.HI R31, R31, 0x7, R31 ;  /* 0x000000071f1f7819 */ /* 0x000fe40000010e1f */
[----:B------:R-:W-:-:S02]  /*6ad30*/  LOP3.LUT R34, R46, R33, R34, 0x96, !PT ;  /* 0x000000212e227212 */ /* 0x000fc400078e9622 */
[----:B------:R-:W-:Y:S02]  /*6ad40*/  SHF.L.W.U32.HI R48, R48, 0x3, R48 ;  /* 0x0000000330307819 */ /* 0x000fe40000010e30 */
[----:B------:R-:W-:Y:S02]  /*6ad50*/  LOP3.LUT R30, R31, R30, R47, 0x96, !PT ;  /* 0x0000001e1f1e7212 */ /* 0x000fe400078e962f */
[----:B------:R-:W-:Y:S02]  /*6ad60*/  LOP3.LUT R47, RZ, R25, RZ, 0x33, !PT ;  /* 0x00000019ff2f7212 */ /* 0x000fe400078e33ff */
[----:B------:R-:W-:Y:S02]  /*6ad70*/  SHF.L.W.U32.HI R34, R34, 0x1, R34 ;  /* 0x0000000122227819 */ /* 0x000fe40000010e22 */
[C---:B------:R-:W-:Y:S02]  /*6ad80*/  LOP3.LUT R55, R48.reuse, R29, R55, 0x96, !PT ;  /* 0x0000001d30377212 */ /* 0x040fe400078e9637 */
[----:B------:R-:W-:-:S02]  /*6ad90*/  LOP3.LUT R25, R48, R42, R28, 0x96, !PT ;  /* 0x0000002a30197212 */ /* 0x000fc400078e961c */
[----:B------:R-:W-:Y:S02]  /*6ada0*/  LOP3.LUT R37, R35, R56, R51, 0x96, !PT ;  /* 0x0000003823257212 */ /* 0x000fe400078e9633 */
[----:B------:R-:W-:Y:S01]  /*6adb0*/  SHF.L.W.U32.HI R28, R47, 0x7, R47 ;  /* 0x000000072f1c7819 */ /* 0x000fe20000010e2f */
[----:B------:R-:W-:Y:S01]  /*6adc0*/  IMAD.SHL.U32 R47, R34, 0x80, RZ ;  /* 0x00000080222f7824 */ /* 0x000fe200078e00ff */
[----:B------:R-:W-:Y:S02]  /*6add0*/  LOP3.LUT R51, RZ, R55, RZ, 0x33, !PT ;  /* 0x00000037ff337212 */ /* 0x000fe400078e33ff */
        /* <DEDUP_REMOVED lines=9> */
[----:B------:R-:W-:Y:S02]  /*6ae70*/  LOP3.LUT R57, RZ, R57, RZ, 0x33, !PT ;  /* 0x00000039ff397212 */ /* 0x000fe400078e33ff */
[----:B------:R-:W-:-:S02]  /*6ae80*/  LOP3.LUT R48, R28, R34, R33, 0x96, !PT ;  /* 0x000000221c307212 */ /* 0x000fc400078e9621 */
[----:B------:R-:W-:Y:S01]  /*6ae90*/  SHF.L.W.U32.HI R33, R49, 0x5, R49 ;  /* 0x0000000531217819 */ /* 0x000fe20000010e31 */
[----:B------:R-:W-:Y:S01]  /*6aea0*/  IMAD.SHL.U32 R49, R50, 0x8, RZ ;  /* 0x0000000832317824 */ /* 0x000fe200078e00ff */
[----:B------:R-:W-:Y:S02]  /*6aeb0*/  SHF.L.W.U32.HI R51, R36, 0xd, R36 ;  /* 0x0000000d24337819 */ /* 0x000fe40000010e24 */
[----:B------:R-:W-:Y:S02]  /*6aec0*/  LOP3.LUT R36, R25, R55, R42, 0x96, !PT ;  /* 0x0000003719247212 */ /* 0x000fe400078e962a */
[----:B------:R-:W-:Y:S02]  /*6aed0*/  SHF.L.W.U32.HI R37, R37, 0x1, R37 ;  /* 0x0000000125257819 */ /* 0x000fe40000010e25 */
[----:B------:R-:W-:Y:S01]  /*6aee0*/  SHF.L.W.U32.HI R42, R55, 0x3, R55 ;  /* 0x00000003372a7819 */ /* 0x000fe20000010e37 */
[----:B------:R-:W-:Y:S01]  /*6aef0*/  IMAD.SHL.U32 R55, R51, 0x8, RZ ;  /* 0x0000000833377824 */ /* 0x000fe200078e00ff */
[----:B------:R-:W-:Y:S01]  /*6af00*/  SHF.L.W.U32.HI R29, R57, 0x7, R57 ;  /* 0x00000007391d7819 */ /* 0x000fe20000010e39 */
[----:B------:R-:W-:Y:S01]  /*6af10*/  IMAD.SHL.U32 R58, R37, 0x80, RZ ;  /* 0x00000080253a7824 */ /* 0x000fe200078e00ff */
        /* <DEDUP_REMOVED lines=15> */
[----:B------:R-:W-:Y:S02]  /*6b010*/  SHF.L.W.U32.HI R43, R56, 0x1, R56 ;  /* 0x00000001382b7819 */ /* 0x000fe40000010e38 */
[----:B------:R-:W-:Y:S02]  /*6b020*/  SHF.L.W.U32.HI R41, R37, 0x1, R37 ;  /* 0x0000000125297819 */ /* 0x000fe40000010e25 */
[----:B------:R-:W-:Y:S01]  /*6b030*/  LOP3.LUT R45, R54, R23, R45, 0x96, !PT ;  /* 0x00000017362d7212 */ /* 0x000fe200078e962d */
[----:B------:R-:W-:Y:S01]  /*6b040*/  IMAD.SHL.U32 R37, R43, 0x80, RZ ;  /* 0x000000802b257824 */ /* 0x000fe200078e00ff */
[----:B------:R-:W-:Y:S01]  /*6b050*/  SHF.L.W.U32.HI R54, R48, 0x7, R48 ;  /* 0x0000000730367819 */ /* 0x000fe20000010e30 */
[----:B------:R-:W-:Y:S01]  /*6b060*/  IMAD.SHL.U32 R57, R41, 0x80, RZ ;  /* 0x0000008029397824 */ /* 0x000fe200078e00ff */
[----:B------:R-:W-:Y:S02]  /*6b070*/  SHF.L.W.U32.HI R39, R39, 0x16, R39 ;  /* 0x0000001627277819 */ /* 0x000fe40000010e27 */
[----:B------:R-:W-:-:S02]  /*6b080*/  SHF.L.W.U32.HI R46, R46, 0x16, R46 ;  /* 0x000000162e2e7819 */ /* 0x000fc40000010e2e */
[----:B------:R-:W-:Y:S02]  /*6b090*/  LOP3.LUT R33, R54, R37, R33, 0x96, !PT ;  /* 0x0000002536217212 */ /* 0x000fe400078e9621 */
[----:B------:R-:W-:Y:S02]  /*6b0a0*/  SHF.L.W.U32.HI R49, R49, 0x7, R49 ;  /* 0x0000000731317819 */ /* 0x000fe40000010e31 */
[----:B------:R-:W-:Y:S02]  /*6b0b0*/  SHF.L.W.U32.HI R37, R32, 0x16, R32 ;  /* 0x0000001620257819 */ /* 0x000fe40000010e20 */
[----:B------:R-:W-:Y:S02]  /*6b0c0*/  SHF.L.W.U32.HI R39, R39, 0xd, R39 ;  /* 0x0000000d27277819 */ /* 0x000fe40000010e27 */
        /* <DEDUP_REMOVED lines=14> */
[----:B------:R-:W-:Y:S02]  /*6b1b0*/  SHF.L.W.U32.HI R55, R55, 0x5, R55 ;  /* 0x0000000537377819 */ /* 0x000fe40000010e37 */
[----:B------:R-:W-:Y:S02]  /*6b1c0*/  LOP3.LUT R32, R56, R59, R32, 0x96, !PT ;  /* 0x0000003b38207212 */ /* 0x000fe400078e9620 */
[----:B------:R-:W-:Y:S02]  /*6b1d0*/  SHF.L.W.U32.HI R40, R35, 0x16, R35 ;  /* 0x0000001623287819 */ /* 0x000fe40000010e23 */
[----:B------:R-:W-:Y:S02]  /*6b1e0*/  SHF.L.W.U32.HI R61, R61, 0x16, R61 ;  /* 0x000000163d3d7819 */ /* 0x000fe40000010e3d */
[----:B--2---:R-:W-:-:S02]  /*6b1f0*/  LOP3.LUT R28, R29, UR33, RZ, 0x3c, !PT ;  /* 0x000000211d1c7c12 */ /* 0x004fc4000f8e3cff */
[----:B-1----:R-:W-:Y:S02]  /*6b200*/  LOP3.LUT R35, R55, UR4, RZ, 0x3c, !PT ;  /* 0x0000000437237c12 */ /* 0x002fe4000f8e3cff */
[----:B------:R-:W-:Y:S02]  /*6b210*/  SHF.L.W.U32.HI R55, R33, 0x16, R33 ;  /* 0x0000001621377819 */ /* 0x000fe40000010e21 */
[----:B------:R-:W-:Y:S02]  /*6b220*/  SHF.L.W.U32.HI R29, R32, 0x16, R32 ;  /* 0x00000016201d7819 */ /* 0x000fe40000010e20 */
        /* <DEDUP_REMOVED lines=22> */
[----:B------:R-:W-:Y:S02]  /*6b390*/  LOP3.LUT R61, R25, UR34, RZ, 0x3c, !PT ;  /* 0x00000022193d7c12 */ /* 0x000fe4000f8e3cff */
[----:B------:R-:W1:Y:S01]  /*6b3a0*/  LDC.64 R24, c[0x3][0x80] ;  /* 0x00c02000ff187b82 */ /* 0x000e620000000a00 */
[----:B------:R-:W-:Y:S02]  /*6b3b0*/  SHF.L.W.U32.HI R59, R45, 0x5, R45 ;  /* 0x000000052d3b7819 */ /* 0x000fe40000010e2d */
[C---:B------:R-:W-:Y:S02]  /*6b3c0*/  LOP3.LUT R55, R56.reuse, R42, R39, 0x96, !PT ;  /* 0x0000002a38377212 */ /* 0x040fe400078e9627 */
[----:B------:R-:W-:Y:S02]  /*6b3d0*/  LOP3.LUT R59, R59, UR6, RZ, 0x3c, !PT ;  /* 0x000000063b3b7c12 */ /* 0x000fe4000f8e3cff */
[----:B------:R-:W-:-:S02]  /*6b3e0*/  LOP3.LUT R56, R56, UR26, RZ, 0x3c, !PT ;  /* 0x0000001a38387c12 */ /* 0x000fc4000f8e3cff */
[C---:B------:R-:W-:Y:S02]  /*6b3f0*/  LOP3.LUT R44, R49.reuse, R41, R50, 0x96, !PT ;  /* 0x00000029312c7212 */ /* 0x040fe400078e9632 */
[----:B------:R-:W-:Y:S02]  /*6b400*/  LOP3.LUT R50, R49, UR14, RZ, 0x3c, !PT ;  /* 0x0000000e31327c12 */ /* 0x000fe4000f8e3cff */
[-C--:B------:R-:W-:Y:S02]  /*6b410*/  LOP3.LUT R57, R61, R56.reuse, R59, 0x78, !PT ;  /* 0x000000383d397212 */ /* 0x080fe400078e783b */
[----:B------:R-:W-:Y:S02]  /*6b420*/  LOP3.LUT R51, R54, R43, R51, 0x96, !PT ;  /* 0x0000002b36337212 */ /* 0x000fe400078e9633 */
[----:B------:R-:W-:Y:S02]  /*6b430*/  LOP3.LUT R53, R58, R37, R53, 0x96, !PT ;  /* 0x000000253a357212 */ /* 0x000fe400078e9635 */
[----:B------:R-:W-:-:S02]  /*6b440*/  LOP3.LUT R45, R57, R56, R50, 0x96, !PT ;  /* 0x00000038392d7212 */ /* 0x000fc400078e9632 */
[----:B------:R-:W-:Y:S02]  /*6b450*/  SHF.L.W.U32.HI R52, R52, 0x5, R52 ;  /* 0x0000000534347819 */ /* 0x000fe40000010e34 */
[----:B------:R-:W-:Y:S02]  /*6b460*/  SHF.L.W.U32.HI R51, R51, 0x5, R51 ;  /* 0x0000000533337819 */ /* 0x000fe40000010e33 */
[----:B------:R-:W-:Y:S02]  /*6b470*/  SHF.L.W.U32.HI R47, R47, 0x16, R47 ;  /* 0x000000162f2f7819 */ /* 0x000fe40000010e2f */
[----:B------:R-:W-:Y:S02]  /*6b480*/  SHF.L.W.U32.HI R53, R53, 0x5, R53 ;  /* 0x0000000535357819 */ /* 0x000fe40000010e35 */
[----:B------:R-:W-:Y:S02]  /*6b490*/  LOP3.LUT R50, R50, R61, R59, 0x1e, !PT ;  /* 0x0000003d32327212 */ /* 0x000fe400078e1e3b */
[----:B------:R-:W-:-:S02]  /*6b4a0*/  LOP3.LUT R39, R45, R59, RZ, 0x3c, !PT ;  /* 0x0000003b2d277212 */ /* 0x000fc400078e3cff */
[----:B-1----:R-:W-:Y:S02]  /*6b4b0*/  LOP3.LUT R52, R52, 0x7, R25, 0x96, !PT ;  /* 0x0000000734347812 */ /* 0x002fe400078e9619 */
[----:B------:R-:W-:Y:S02]  /*6b4c0*/  LOP3.LUT R25, R51, R24, RZ, 0x3c, !PT ;  /* 0x0000001833197212 */ /* 0x000fe400078e3cff */
[----:B------:R-:W-:Y:S02]  /*6b4d0*/  SHF.L.W.U32.HI R44, R44, 0x5, R44 ;  /* 0x000000052c2c7819 */ /* 0x000fe40000010e2c */
[----:B------:R-:W-:Y:S02]  /*6b4e0*/  LOP3.LUT R49, R60, R29, RZ, 0x3c, !PT ;  /* 0x0000001d3c317212 */ /* 0x000fe400078e3cff */
[----:B-----5:R-:W-:Y:S02]  /*6b4f0*/  LOP3.LUT R51, R47, UR21, RZ, 0x3c, !PT ;  /* 0x000000152f337c12 */ /* 0x020fe4000f8e3cff */
[----:B0-----:R-:W-:-:S02]  /*6b500*/  LOP3.LUT R53, R53, UR29, RZ, 0x3c, !PT ;  /* 0x0000001d35357c12 */ /* 0x001fc4000f8e3cff */
[C---:B------:R-:W-:Y:S02]  /*6b510*/  LOP3.LUT R56, R50.reuse, R45, R59, 0xf6, !PT ;  /* 0x0000002d32387212 */ /* 0x040fe400078ef63b */
[CCC-:B------:R-:W-:Y:S02]  /*6b520*/  LOP3.LUT R29, R50.reuse, R39.reuse, R57.reuse, 0x6c, !PT ;  /* 0x00000027321d7212 */ /* 0x1c0fe400078e6c39 */
[----:B------:R-:W-:Y:S02]  /*6b530*/  LOP3.LUT R50, R50, R39, R57, 0x9c, !PT ;  /* 0x0000002732327212 */ /* 0x000fe400078e9c39 */
[----:B------:R-:W-:Y:S02]  /*6b540*/  LOP3.LUT R39, R44, UR9, RZ, 0x3c, !PT ;  /* 0x000000092c277c12 */ /* 0x000fe4000f8e3cff */
[----:B------:R-:W-:Y:S02]  /*6b550*/  LOP3.LUT R24, R53, R51, R52, 0x78, !PT ;  /* 0x0000003335187212 */ /* 0x000fe400078e7834 */
[----:B------:R-:W-:-:S02]  /*6b560*/  SHF.L.W.U32.HI R55, R55, 0x5, R55 ;  /* 0x0000000537377819 */ /* 0x000fc40000010e37 */
[----:B------:R-:W-:Y:S02]  /*6b570*/  LOP3.LUT R47, R39, R53, R52, 0x1e, !PT ;  /* 0x00000035272f7212 */ /* 0x000fe400078e1e34 */
[----:B------:R-:W-:Y:S02]  /*6b580*/  LOP3.LUT R39, R24, R51, R39, 0x96, !PT ;  /* 0x0000003318277212 */ /* 0x000fe400078e9627 */
[----:B------:R-:W-:Y:S02]  /*6b590*/  LOP3.LUT R38, R38, UR28, RZ, 0x3c, !PT ;  /* 0x0000001c26267c12 */ /* 0x000fe4000f8e3cff */
[----:B------:R-:W-:Y:S02]  /*6b5a0*/  LOP3.LUT R51, R55, UR20, RZ, 0x3c, !PT ;  /* 0x0000001437337c12 */ /* 0x000fe4000f8e3cff */
        /* <DEDUP_REMOVED lines=28> */
[----:B------:R-:W-:Y:S02]  /*6b770*/  LOP3.LUT R57, R56, R57, RZ, 0x3c, !PT ;  /* 0x0000003938397212 */ /* 0x000fe400078e3cff */
[----:B------:R-:W-:Y:S02]  /*6b780*/  LOP3.LUT R56, R51, R54, RZ, 0x3c, !PT ;  /* 0x0000003633387212 */ /* 0x000fe400078e3cff */
[----:B------:R-:W-:Y:S02]  /*6b790*/  SHF.L.W.U32.HI R36, R36, 0x5, R36 ;  /* 0x0000000524247819 */ /* 0x000fe40000010e24 */
[----:B0-----:R-:W-:-:S02]  /*6b7a0*/  LOP3.LUT R24, R43, R24, RZ, 0x3c, !PT ;  /* 0x000000182b187212 */ /* 0x001fc400078e3cff */
[----:B------:R-:W-:Y:S02]  /*6b7b0*/  LOP3.LUT R43, R30, UR22, RZ, 0x3c, !PT ;  /* 0x000000161e2b7c12 */ /* 0x000fe4000f8e3cff */
[----:B------:R-:W-:Y:S02]  /*6b7c0*/  LOP3.LUT R30, R37, UR30, RZ, 0x3c, !PT ;  /* 0x0000001e251e7c12 */ /* 0x000fe4000f8e3cff */
[C---:B------:R-:W-:Y:S02]  /*6b7d0*/  LOP3.LUT R59, R23.reuse, R51, R54, 0xf6, !PT ;  /* 0x00000033173b7212 */ /* 0x040fe400078ef636 */
[----:B------:R-:W-:Y:S02]  /*6b7e0*/  LOP3.LUT R54, R23, R56, R26, 0x6c, !PT ;  /* 0x0000003817367212 */ /* 0x000fe400078e6c1a */
[----:B------:R-:W-:Y:S02]  /*6b7f0*/  LOP3.LUT R37, R36, R25, RZ, 0x3c, !PT ;  /* 0x0000001924257212 */ /* 0x000fe400078e3cff */
[----:B------:R-:W-:-:S02]  /*6b800*/  LOP3.LUT R27, R27, UR10, RZ, 0x3c, !PT ;  /* 0x0000000a1b1b7c12 */ /* 0x000fc4000f8e3cff */
[----:B------:R-:W-:Y:S02]  /*6b810*/  LOP3.LUT R23, R23, R56, R26, 0x9c, !PT ;  /* 0x0000003817177212 */ /* 0x000fe400078e9c1a */
[-CC-:B------:R-:W-:Y:S02]  /*6b820*/  LOP3.LUT R36, R30, R43.reuse, R24.reuse, 0x78, !PT ;  /* 0x0000002b1e247212 */ /* 0x180fe400078e7818 */
        /* <DEDUP_REMOVED lines=9> */
[----:B------:R-:W-:Y:S02]  /*6b8c0*/  LOP3.LUT R56, R30, R56, R37, 0x1e, !PT ;  /* 0x000000381e387212 */ /* 0x000fe400078e1e25 */
[----:B------:R-:W-:Y:S02]  /*6b8d0*/  LOP3.LUT R30, R43, R42, R30, 0x96, !PT ;  /* 0x0000002a2b1e7212 */ /* 0x000fe400078e961e */
[----:B------:R-:W-:Y:S02]  /*6b8e0*/  LOP3.LUT R42, R27, R24, RZ, 0x3c, !PT ;  /* 0x000000181b2a7212 */ /* 0x000fe400078e3cff */
[----:B------:R-:W-:-:S02]  /*6b8f0*/  SHF.L.W.U32.HI R40, R40, 0xd, R40 ;  /* 0x0000000d28287819 */ /* 0x000fc40000010e28 */
[----:B------:R-:W-:Y:S02]  /*6b900*/  LOP3.LUT R50, R50, R57, RZ, 0x3c, !PT ;  /* 0x0000003932327212 */ /* 0x000fe400078e3cff */
[CC--:B------:R-:W-:Y:S02]  /*6b910*/  LOP3.LUT R25, R31.reuse, R42.reuse, R36, 0x6c, !PT ;  /* 0x0000002a1f197212 */ /* 0x0c0fe400078e6c24 */
[C---:B------:R-:W-:Y:S01]  /*6b920*/  LOP3.LUT R41, R31.reuse, R27, R24, 0xf6, !PT ;  /* 0x0000001b1f297212 */ /* 0x040fe200078ef618 */
[----:B------:R-:W-:Y:S01]  /*6b930*/  IMAD.SHL.U32 R24, R40, 0x8, RZ ;  /* 0x0000000828187824 */ /* 0x000fe200078e00ff */
[----:B------:R-:W-:Y:S02]  /*6b940*/  LOP3.LUT R42, R31, R42, R36, 0x9c, !PT ;  /* 0x0000002a1f2a7212 */ /* 0x000fe400078e9c24 */
[----:B------:R-:W-:Y:S02]  /*6b950*/  LOP3.LUT R31, R30, R37, RZ, 0x3c, !PT ;  /* 0x000000251e1f7212 */ /* 0x000fe400078e3cff */
[----:B------:R-:W-:-:S02]  /*6b960*/  LOP3.LUT R58, R56, R30, R37, 0xf6, !PT ;  /* 0x0000001e383a7212 */ /* 0x000fc400078ef625 */
[----:B------:R-:W-:Y:S02]  /*6b970*/  SHF.L.W.U32.HI R37, R50, 0x3, R50 ;  /* 0x0000000332257819 */ /* 0x000fe40000010e32 */
[----:B------:R-:W-:Y:S02]  /*6b980*/  LOP3.LUT R50, R48, R49, RZ, 0x3c, !PT ;  /* 0x0000003130327212 */ /* 0x000fe400078e3cff */
[C---:B------:R-:W-:Y:S02]  /*6b990*/  LOP3.LUT R54, R37.reuse, R54, R24, 0x96, !PT ;  /* 0x0000003625367212 */ /* 0x040fe400078e9618 */
[----:B------:R-:W-:Y:S02]  /*6b9a0*/  LOP3.LUT R24, R37, R40, R49, 0x96, !PT ;  /* 0x0000002825187212 */ /* 0x000fe400078e9631 */
[----:B------:R-:W-:Y:S02]  /*6b9b0*/  LOP3.LUT R41, R41, R36, RZ, 0x3c, !PT ;  /* 0x0000002429297212 */ /* 0x000fe400078e3cff */
[----:B------:R-:W-:-:S02]  /*6b9c0*/  SHF.L.W.U32.HI R24, R24, 0x1, R24 ;  /* 0x0000000118187819 */ /* 0x000fc40000010e18 */
[----:B------:R-:W-:Y:S02]  /*6b9d0*/  LOP3.LUT R48, RZ, R54, RZ, 0x33, !PT ;  /* 0x00000036ff307212 */ /* 0x000fe400078e33ff */
[----:B------:R-:W-:Y:S02]  /*6b9e0*/  LOP3.LUT R26, R59, R26, RZ, 0x3c, !PT ;  /* 0x0000001a3b1a7212 */ /* 0x000fe400078e3cff */
[CCC-:B------:R-:W-:Y:S02]  /*6b9f0*/  LOP3.LUT R36, R56.reuse, R31.reuse, R43.reuse, 0x6c, !PT ;  /* 0x0000001f38247212 */ /* 0x1c0fe400078e6c2b */
[----:B------:R-:W-:Y:S01]  /*6ba00*/  LOP3.LUT R31, R56, R31, R43, 0x9c, !PT ;  /* 0x0000001f381f7212 */ /* 0x000fe200078e9c2b */
[----:B------:R-:W-:Y:S01]  /*6ba10*/  IMAD.SHL.U32 R56, R24, 0x80, RZ ;  /* 0x0000008018387824 */ /* 0x000fe200078e00ff */
[----:B------:R-:W-:Y:S02]  /*6ba20*/  LOP3.LUT R54, R58, R43, RZ, 0x3c, !PT ;  /* 0x0000002b3a367212 */ /* 0x000fe400078e3cff */
        /* <DEDUP_REMOVED lines=8> */
[C---:B------:R-:W-:Y:S01]  /*6bab0*/  LOP3.LUT R49, R56.reuse, R48, R57, 0x96, !PT ;  /* 0x0000003038317212 */ /* 0x040fe200078e9639 */
[----:B------:R-:W-:Y:S01]  /*6bac0*/  IMAD.SHL.U32 R37, R45, 0x8, RZ ;  /* 0x000000082d257824 */ /* 0x000fe200078e00ff */
[----:B------:R-:W-:Y:S02]  /*6bad0*/  LOP3.LUT R23, R56, R53, R23, 0x96, !PT ;  /* 0x0000003538177212 */ /* 0x000fe400078e9617 */
[----:B------:R-:W-:Y:S02]  /*6bae0*/  SHF.L.W.U32.HI R53, R55, 0x3, R55 ;  /* 0x0000000337357819 */ /* 0x000fe40000010e37 */
[----:B------:R-:W-:Y:S02]  /*6baf0*/  SHF.L.W.U32.HI R49, R49, 0x1, R49 ;  /* 0x0000000131317819 */ /* 0x000fe40000010e31 */
[----:B------:R-:W-:Y:S02]  /*6bb00*/  LOP3.LUT R23, RZ, R23, RZ, 0x33, !PT ;  /* 0x00000017ff177212 */ /* 0x000fe400078e33ff */
[----:B------:R-:W-:-:S02]  /*6bb10*/  LOP3.LUT R55, R53, R52, R37, 0x96, !PT ;  /* 0x0000003435377212 */ /* 0x000fc400078e9625 */
[----:B------:R-:W-:Y:S02]  /*6bb20*/  SHF.L.W.U32.HI R58, R39, 0xd, R39 ;  /* 0x0000000d273a7819 */ /* 0x000fe40000010e27 */
[----:B------:R-:W-:Y:S01]  /*6bb30*/  LOP3.LUT R52, R53, R45, R26, 0x96, !PT ;  /* 0x0000002d35347212 */ /* 0x000fe200078e961a */
[----:B------:R-:W-:Y:S01]  /*6bb40*/  IMAD.SHL.U32 R26, R49, 0x80, RZ ;  /* 0x00000080311a7824 */ /* 0x000fe200078e00ff */
[----:B------:R-:W-:Y:S01]  /*6bb50*/  LOP3.LUT R31, R31, R54, RZ, 0x3c, !PT ;  /* 0x000000361f1f7212 */ /* 0x000fe200078e3cff */
[----:B------:R-:W-:Y:S01]  /*6bb60*/  IMAD.SHL.U32 R60, R58, 0x8, RZ ;  /* 0x000000083a3c7824 */ /* 0x000fe200078e00ff */
[----:B------:R-:W-:Y:S02]  /*6bb70*/  SHF.L.W.U32.HI R37, R23, 0x7, R23 ;  /* 0x0000000717257819 */ /* 0x000fe40000010e17 */
[----:B------:R-:W-:Y:S02]  /*6bb80*/  LOP3.LUT R55, RZ, R55, RZ, 0x33, !PT ;  /* 0x00000037ff377212 */ /* 0x000fe400078e33ff */
[----:B------:R-:W-:-:S02]  /*6bb90*/  SHF.L.W.U32.HI R23, R52, 0x1, R52 ;  /* 0x0000000134177819 */ /* 0x000fc40000010e34 */
[----:B------:R-:W-:Y:S02]  /*6bba0*/  SHF.L.W.U32.HI R31, R31, 0x3, R31 ;  /* 0x000000031f1f7819 */ /* 0x000fe40000010e1f */
[----:B------:R-:W-:Y:S01]  /*6bbb0*/  LOP3.LUT R26, R37, R26, R56, 0x96, !PT ;  /* 0x0000001a251a7212 */ /* 0x000fe200078e9638 */
[----:B------:R-:W-:Y:S01]  /*6bbc0*/  IMAD.SHL.U32 R52, R23, 0x80, RZ ;  /* 0x0000008017347824 */ /* 0x000fe200078e00ff */
[----:B------:R-:W-:Y:S02]  /*6bbd0*/  SHF.L.W.U32.HI R56, R55, 0x7, R55 ;  /* 0x0000000737387819 */ /* 0x000fe40000010e37 */
[----:B------:R-:W-:Y:S02]  /*6bbe0*/  LOP3.LUT R55, R42, R41, RZ, 0x3c, !PT ;  /* 0x000000292a377212 */ /* 0x000fe400078e3cff */
[----:B------:R-:W-:Y:S02]  /*6bbf0*/  LOP3.LUT R42, R31, R33, R60, 0x96, !PT ;  /* 0x000000211f2a7212 */ /* 0x000fe400078e963c */
[----:B------:R-:W-:-:S02]  /*6bc00*/  SHF.L.W.U32.HI R33, R27, 0xd, R27 ;  /* 0x0000000d1b217819 */ /* 0x000fc40000010e1b */
[----:B------:R-:W-:Y:S02]  /*6bc10*/  SHF.L.W.U32.HI R39, R44, 0xd, R44 ;  /* 0x0000000d2c277819 */ /* 0x000fe40000010e2c */
[----:B------:R-:W-:Y:S01]  /*6bc20*/  LOP3.LUT R35, R35, R28, RZ, 0x3c, !PT ;  /* 0x0000001c23237212 */ /* 0x000fe200078e3cff */
[----:B------:R-:W-:Y:S01]  /*6bc30*/  IMAD.SHL.U32 R27, R33, 0x8, RZ ;  /* 0x00000008211b7824 */ /* 0x000fe200078e00ff */
[----:B------:R-:W-:Y:S01]  /*6bc40*/  LOP3.LUT R52, R56, R52, R53, 0x96, !PT ;  /* 0x0000003438347212 */ /* 0x000fe200078e9635 */
[----:B------:R-:W-:Y:S01]  /*6bc50*/  IMAD.SHL.U32 R57, R39, 0x8, RZ ;  /* 0x0000000827397824 */ /* 0x000fe200078e00ff */
[----:B------:R-:W-:Y:S02]  /*6bc60*/  SHF.L.W.U32.HI R53, R35, 0x3, R35 ;  /* 0x0000000323357819 */ /* 0x000fe40000010e23 */
[----:B------:R-:W-:Y:S02]  /*6bc70*/  SHF.L.W.U32.HI R55, R55, 0x3, R55 ;  /* 0x0000000337377819 */ /* 0x000fe40000010e37 */
[----:B------:R-:W-:-:S02]  /*6bc80*/  SHF.L.W.U32.HI R51, R51, 0xd, R51 ;  /* 0x0000000d33337819 */ /* 0x000fc40000010e33 */
[----:B------:R-:W-:Y:S02]  /*6bc90*/  LOP3.LUT R32, R53, R32, R27, 0x96, !PT ;  /* 0x0000002035207212 */ /* 0x000fe400078e961b */
[----:B------:R-:W-:Y:S01]  /*6bca0*/  LOP3.LUT R57, R55, R36, R57, 0x96, !PT ;  /* 0x0000002437397212 */ /* 0x000fe200078e9639 */
[----:B------:R-:W-:Y:S01]  /*6bcb0*/  IMAD.SHL.U32 R35, R51, 0x8, RZ ;  /* 0x0000000833237824 */ /* 0x000fe200078e00ff */
[----:B------:R-:W-:Y:S02]  /*6bcc0*/  LOP3.LUT R47, R47, R38, RZ, 0x3c, !PT ;  /* 0x000000262f2f7212 */ /* 0x000fe400078e3cff */
[----:B------:R-:W-:Y:S02]  /*6bcd0*/  LOP3.LUT R27, R31, R58, R41, 0x96, !PT ;  /* 0x0000003a1f1b7212 */ /* 0x000fe400078e9629 */
[----:B------:R-:W-:Y:S02]  /*6bce0*/  SHF.L.W.U32.HI R36, R30, 0xd, R30 ;  /* 0x0000000d1e247819 */ /* 0x000fe40000010e1e */
[----:B------:R-:W-:-:S02]  /*6bcf0*/  SHF.L.W.U32.HI R44, R47, 0x3, R47 ;  /* 0x000000032f2c7819 */ /* 0x000fc40000010e2f */
[----:B------:R-:W-:Y:S01]  /*6bd00*/  SHF.L.W.U32.HI R27, R27, 0x1, R27 ;  /* 0x000000011b1b7819 */ /* 0x000fe20000010e1b */
[----:B------:R-:W-:Y:S01]  /*6bd10*/  IMAD.SHL.U32 R41, R36, 0x8, RZ ;  /* 0x0000000824297824 */ /* 0x000fe200078e00ff */
[----:B------:R-:W-:Y:S02]  /*6bd20*/  LOP3.LUT R57, RZ, R57, RZ, 0x33, !PT ;  /* 0x00000039ff397212 */ /* 0x000fe400078e33ff */
[----:B------:R-:W-:Y:S02]  /*6bd30*/  LOP3.LUT R54, R53, R33, R54, 0x96, !PT ;  /* 0x0000002135367212 */ /* 0x000fe400078e9636 */
[----:B------:R-:W-:Y:S02]  /*6bd40*/  LOP3.LUT R42, RZ, R42, RZ, 0x33, !PT ;  /* 0x0000002aff2a7212 */ /* 0x000fe400078e33ff */
        /* <DEDUP_REMOVED lines=8> */
[----:B------:R-:W-:Y:S02]  /*6bdd0*/  LOP3.LUT R32, RZ, R32, RZ, 0x33, !PT ;  /* 0x00000020ff207212 */ /* 0x000fe400078e33ff */
[----:B------:R-:W-:-:S02]  /*6bde0*/  LOP3.LUT R47, R44, R51, R34, 0x96, !PT ;  /* 0x000000332c2f7212 */ /* 0x000fc400078e9622 */
[----:B------:R-:W-:Y:S01]  /*6bdf0*/  LOP3.LUT R41, R50, R29, R41, 0x96, !PT ;  /* 0x0000001d32297212 */ /* 0x000fe200078e9629 */
[----:B------:R-:W-:Y:S01]  /*6be00*/  IMAD.SHL.U32 R29, R57, 0x80, RZ ;  /* 0x00000080391d7824 */ /* 0x000fe200078e00ff */
[----:B------:R-:W-:Y:S01]  /*6be10*/  LOP3.LUT R35, R42, R35, R31, 0x96, !PT ;  /* 0x000000232a237212 */ /* 0x000fe200078e961f */
[----:B------:R-:W-:Y:S01]  /*6be20*/  IMAD.SHL.U32 R31, R38, 0x80, RZ ;  /* 0x00000080261f7824 */ /* 0x000fe200078e00ff */
[----:B------:R-:W-:Y:S02]  /*6be30*/  SHF.L.W.U32.HI R34, R32, 0x7, R32 ;  /* 0x0000000720227819 */ /* 0x000fe40000010e20 */
[----:B------:R-:W-:Y:S02]  /*6be40*/  SHF.L.W.U32.HI R32, R47, 0x1, R47 ;  /* 0x000000012f207819 */ /* 0x000fe40000010e2f */
[----:B------:R-:W-:Y:S02]  /*6be50*/  LOP3.LUT R25, RZ, R25, RZ, 0x33, !PT ;  /* 0x00000019ff197212 */ /* 0x000fe400078e33ff */
[----:B------:R-:W-:-:S02]  /*6be60*/  LOP3.LUT R28, R50, R36, R28, 0x96, !PT ;  /* 0x00000024321c7212 */ /* 0x000fc400078e961c */
[----:B------:R-:W-:Y:S02]  /*6be70*/  LOP3.LUT R39, R30, R38, R39, 0x96, !PT ;  /* 0x000000261e277212 */ /* 0x000fe400078e9627 */
        /* <DEDUP_REMOVED lines=12> */
[----:B------:R-:W-:Y:S01]  /*6bf40*/  LOP3.LUT R51, R55, R32, R51, 0x96, !PT ;  /* 0x0000002037337212 */ /* 0x000fe200078e9633 */
[----:B------:R-:W-:Y:S01]  /*6bf50*/  IMAD.SHL.U32 R59, R44, 0x8, RZ ;  /* 0x000000082c3b7824 */ /* 0x000fe200078e00ff */
[----:B------:R-:W-:-:S02]  /*6bf60*/  SHF.L.W.U32.HI R48, R48, 0x5, R48 ;  /* 0x0000000530307819 */ /* 0x000fc40000010e30 */
        /* <DEDUP_REMOVED lines=9> */
[C---:B------:R-:W-:Y:S02]  /*6c000*/  LOP3.LUT R53, R42.reuse, R27, R58, 0x96, !PT ;  /* 0x0000001b2a357212 */ /* 0x040fe400078e963a */
[----:B------:R-:W-:Y:S02]  /*6c010*/  SHF.L.W.U32.HI R48, R42, 0x3, R42 ;  /* 0x000000032a307819 */ /* 0x000fe40000010e2a */
[----:B------:R-:W-:Y:S02]  /*6c020*/  LOP3.LUT R36, R25, R47, R36, 0x96, !PT ;  /* 0x0000002f19247212 */ /* 0x000fe400078e9624 */
[----:B------:R-:W-:-:S02]  /*6c030*/  SHF.L.W.U32.HI R42, R33, 0x5, R33 ;  /* 0x00000005212a7819 */ /* 0x000fc40000010e21 */
[----:B------:R-:W-:Y:S01]  /*6c040*/  LOP3.LUT R47, R56, R23, R45, 0x96, !PT ;  /* 0x00000017382f7212 */ /* 0x000fe200078e962d */
[----:B------:R-:W-:Y:S01]  /*6c050*/  IMAD.SHL.U32 R45, R54, 0x8, RZ ;  /* 0x00000008362d7824 */ /* 0x000fe200078e00ff */
[C---:B------:R-:W-:Y:S02]  /*6c060*/  LOP3.LUT R49, R38.reuse, R39, R49, 0x96, !PT ;  /* 0x0000002726317212 */ /* 0x040fe400078e9631 */
[----:B------:R-:W-:Y:S02]  /*6c070*/  LOP3.LUT R39, R38, R50, R57, 0x96, !PT ;  /* 0x0000003226277212 */ /* 0x000fe400078e9639 */
[----:B------:R-:W-:Y:S02]  /*6c080*/  LOP3.LUT R42, R51, R44, R42, 0x96, !PT ;  /* 0x0000002c332a7212 */ /* 0x000fe400078e962a */
[----:B------:R-:W-:Y:S02]  /*6c090*/  LOP3.LUT R33, R43, R24, R40, 0x96, !PT ;  /* 0x000000182b217212 */ /* 0x000fe400078e9628 */
        /* <DEDUP_REMOVED lines=8> */
[----:B------:R-:W-:-:S02]  /*6c120*/  SHF.L.W.U32.HI R57, R52, 0xd, R52 ;  /* 0x0000000d34397819 */ /* 0x000fc40000010e34 */
[----:B------:R-:W-:Y:S02]  /*6c130*/  SHF.L.W.U32.HI R58, R59, 0x7, R59 ;  /* 0x000000073b3a7819 */ /* 0x000fe40000010e3b */
        /* <DEDUP_REMOVED lines=10> */
[----:B------:R-:W-:Y:S01]  /*6c1e0*/  SHF.L.W.U32.HI R51, R45, 0x7, R45 ;  /* 0x000000072d337819 */ /* 0x000fe20000010e2d */
[----:B------:R-:W-:Y:S01]  /*6c1f0*/  IMAD.SHL.U32 R45, R42, 0x80, RZ ;  /* 0x000000802a2d7824 */ /* 0x000fe200078e00ff */
        /* <DEDUP_REMOVED lines=8> */
[----:B------:R-:W-:Y:S02]  /*6c280*/  SHF.L.W.U32.HI R38, R38, 0x16, R38 ;  /* 0x0000001626267819 */ /* 0x000fe40000010e26 */
[----:B-1----:R-:W-:Y:S02]  /*6c290*/  LOP3.LUT R33, R33, UR4, RZ, 0x3c, !PT ;  /* 0x0000000421217c12 */ /* 0x002fe4000f8e3cff */
[----:B---3--:R-:W-:Y:S02]  /*6c2a0*/  LOP3.LUT R29, R29, UR24, RZ, 0x3c, !PT ;  /* 0x000000181d1d7c12 */ /* 0x008fe4000f8e3cff */
[----:B--2---:R-:W-:Y:S02]  /*6c2b0*/  LOP3.LUT R48, R45, UR32, RZ, 0x3c, !PT ;  /* 0x000000202d307c12 */ /* 0x004fe4000f8e3cff */
[----:B------:R-:W-:Y:S02]  /*6c2c0*/  SHF.L.W.U32.HI R56, R56, 0x16, R56 ;  /* 0x0000001638387819 */ /* 0x000fe40000010e38 */
[----:B------:R-:W-:-:S02]  /*6c2d0*/  SHF.L.W.U32.HI R35, R28, 0x16, R28 ;  /* 0x000000161c237819 */ /* 0x000fc40000010e1c */
[----:B----4-:R-:W-:Y:S02]  /*6c2e0*/  LOP3.LUT R38, R38, UR12, RZ, 0x3c, !PT ;  /* 0x0000000c26267c12 */ /* 0x010fe4000f8e3cff */
[--C-:B------:R-:W-:Y:S02]  /*6c2f0*/  LOP3.LUT R28, R48, R29, R33.reuse, 0x78, !PT ;  /* 0x0000001d301c7212 */ /* 0x100fe400078e7821 */
[----:B------:R-:W-:Y:S02]  /*6c300*/  LOP3.LUT R34, R34, UR33, RZ, 0x3c, !PT ;  /* 0x0000002122227c12 */ /* 0x000fe4000f8e3cff */
[----:B------:R-:W-:Y:S02]  /*6c310*/  LOP3.LUT R56, R56, UR5, RZ, 0x3c, !PT ;  /* 0x0000000538387c12 */ /* 0x000fe4000f8e3cff */
[----:B------:R-:W-:Y:S02]  /*6c320*/  LOP3.LUT R46, R35, UR25, RZ, 0x3c, !PT ;  /* 0x00000019232e7c12 */ /* 0x000fe4000f8e3cff */
[----:B------:R-:W-:-:S02]  /*6c330*/  LOP3.LUT R35, R38, R48, R33, 0x1e, !PT ;  /* 0x0000003026237212 */ /* 0x000fc400078e1e21 */
[----:B------:R-:W-:Y:S02]  /*6c340*/  LOP3.LUT R38, R28, R29, R38, 0x96, !PT ;  /* 0x0000001d1c267212 */ /* 0x000fe400078e9626 */
[----:B------:R-:W-:Y:S02]  /*6c350*/  LOP3.LUT R45, R24, UR13, RZ, 0x3c, !PT ;  /* 0x0000000d182d7c12 */ /* 0x000fe4000f8e3cff */
[--C-:B------:R-:W-:Y:S02]  /*6c360*/  LOP3.LUT R29, R34, R46, R56.reuse, 0x78, !PT ;  /* 0x0000002e221d7212 */ /* 0x100fe400078e7838 */
[----:B------:R-:W-:Y:S02]  /*6c370*/  LOP3.LUT R48, R45, R34, R56, 0x1e, !PT ;  /* 0x000000222d307212 */ /* 0x000fe400078e1e38 */
[----:B------:R-:W-:Y:S02]  /*6c380*/  LOP3.LUT R24, R38, R33, RZ, 0x3c, !PT ;  /* 0x0000002126187212 */ /* 0x000fe400078e3cff */
[----:B------:R-:W-:-:S02]  /*6c390*/  LOP3.LUT R45, R29, R46, R45, 0x96, !PT ;  /* 0x0000002e1d2d7212 */ /* 0x000fc400078e962d */
[C---:B------:R-:W-:Y:S02]  /*6c3a0*/  LOP3.LUT R55, R35.reuse, R38, R33, 0xf6, !PT ;  /* 0x0000002623377212 */ /* 0x040fe400078ef621 */
[CCC-:B------:R-:W-:Y:S02]  /*6c3b0*/  LOP3.LUT R34, R35.reuse, R24.reuse, R28.reuse, 0x6c, !PT ;  /* 0x0000001823227212 */ /* 0x1c0fe400078e6c1c */
[----:B------:R-:W-:Y:S02]  /*6c3c0*/  LOP3.LUT R33, R35, R24, R28, 0x9c, !PT ;  /* 0x0000001823217212 */ /* 0x000fe400078e9c1c */
[----:B------:R-:W-:Y:S02]  /*6c3d0*/  LOP3.LUT R24, R45, R56, RZ, 0x3c, !PT ;  /* 0x000000382d187212 */ /* 0x000fe400078e3cff */
[C---:B------:R-:W-:Y:S02]  /*6c3e0*/  LOP3.LUT R56, R48.reuse, R45, R56, 0xf6, !PT ;  /* 0x0000002d30387212 */ /* 0x040fe400078ef638 */
[----:B------:R-:W-:-:S02]  /*6c3f0*/  LOP3.LUT R35, R48, R24, R29, 0x6c, !PT ;  /* 0x0000001830237212 */ /* 0x000fc400078e6c1d */
[----:B------:R-:W-:Y:S02]  /*6c400*/  SHF.L.W.U32.HI R60, R47, 0x5, R47 ;  /* 0x000000052f3c7819 */ /* 0x000fe40000010e2f */
[----:B------:R-:W-:Y:S02]  /*6c410*/  LOP3.LUT R48, R48, R24, R29, 0x9c, !PT ;  /* 0x0000001830307212 */ /* 0x000fe400078e9c1d */
[----:B------:R-:W-:Y:S02]  /*6c420*/  LOP3.LUT R59, R25, UR34, RZ, 0x3c, !PT ;  /* 0x00000022193b7c12 */ /* 0x000fe4000f8e3cff */
[----:B------:R-:W1:Y:S01]  /*6c430*/  LDC.64 R24, c[0x3][0x80] ;  /* 0x00c02000ff187b82 */ /* 0x000e620000000a00 */
[----:B------:R-:W-:Y:S02]  /*6c440*/  LOP3.LUT R60, R60, UR6, RZ, 0x3c, !PT ;  /* 0x000000063c3c7c12 */ /* 0x000fe4000f8e3cff */
[----:B------:R-:W-:Y:S02]  /*6c450*/  LOP3.LUT R47, R52, UR26, RZ, 0x3c, !PT ;  /* 0x0000001a342f7c12 */ /* 0x000fe4000f8e3cff */
[----:B------:R-:W-:-:S02]  /*6c460*/  LOP3.LUT R28, R55, R28, RZ, 0x3c, !PT ;  /* 0x0000001c371c7212 */ /* 0x000fc400078e3cff */
[C---:B------:R-:W-:Y:S02]  /*6c470*/  LOP3.LUT R46, R49.reuse, R39, R50, 0x96, !PT ;  /* 0x00000027312e7212 */ /* 0x040fe400078e9632 */
[----:B------:R-:W-:Y:S02]  /*6c480*/  LOP3.LUT R50, R49, UR14, RZ, 0x3c, !PT ;  /* 0x0000000e31327c12 */ /* 0x000fe4000f8e3cff */
[-C--:B------:R-:W-:Y:S02]  /*6c490*/  LOP3.LUT R55, R59, R47.reuse, R60, 0x78, !PT ;  /* 0x0000002f3b377212 */ /* 0x080fe400078e783c */
[----:B------:R-:W-:Y:S02]  /*6c4a0*/  LOP3.LUT R57, R52, R40, R57, 0x96, !PT ;  /* 0x0000002834397212 */ /* 0x000fe400078e9639 */
[----:B------:R-:W-:Y:S02]  /*6c4b0*/  LOP3.LUT R47, R55, R47, R50, 0x96, !PT ;  /* 0x0000002f372f7212 */ /* 0x000fe400078e9632 */
[----:B------:R-:W-:-:S02]  /*6c4c0*/  LOP3.LUT R50, R50, R59, R60, 0x1e, !PT ;  /* 0x0000003b32327212 */ /* 0x000fc400078e1e3c */
[----:B------:R-:W-:Y:S02]  /*6c4d0*/  LOP3.LUT R52, R47, R60, RZ, 0x3c, !PT ;  /* 0x0000003c2f347212 */ /* 0x000fe400078e3cff */
[----:B------:R-:W-:Y:S02]  /*6c4e0*/  LOP3.LUT R54, R51, R42, R54, 0x96, !PT ;  /* 0x0000002a33367212 */ /* 0x000fe400078e9636 */
[----:B------:R-:W-:Y:S02]  /*6c4f0*/  LOP3.LUT R49, R56, R29, RZ, 0x3c, !PT ;  /* 0x0000001d38317212 */ /* 0x000fe400078e3cff */
[C---:B------:R-:W-:Y:S02]  /*6c500*/  LOP3.LUT R56, R50.reuse, R47, R60, 0xf6, !PT ;  /* 0x0000002f32387212 */ /* 0x040fe400078ef63c */
[CCC-:B------:R-:W-:Y:S02]  /*6c510*/  LOP3.LUT R29, R50.reuse, R52.reuse, R55.reuse, 0x6c, !PT ;  /* 0x00000034321d7212 */ /* 0x1c0fe400078e6c37 */
[----:B------:R-:W-:-:S02]  /*6c520*/  LOP3.LUT R50, R50, R52, R55, 0x9c, !PT ;  /* 0x0000003432327212 */ /* 0x000fc400078e9c37 */
[----:B------:R-:W-:Y:S02]  /*6c530*/  LOP3.LUT R44, R58, R43, R44, 0x96, !PT ;  /* 0x0000002b3a2c7212 */ /* 0x000fe400078e962c */
[----:B------:R-:W-:Y:S02]  /*6c540*/  SHF.L.W.U32.HI R52, R53, 0x5, R53 ;  /* 0x0000000535347819 */ /* 0x000fe40000010e35 */
[----:B------:R-:W-:Y:S02]  /*6c550*/  SHF.L.W.U32.HI R41, R41, 0x16, R41 ;  /* 0x0000001629297819 */ /* 0x000fe40000010e29 */
[----:B------:R-:W-:Y:S02]  /*6c560*/  SHF.L.W.U32.HI R54, R54, 0x5, R54 ;  /* 0x0000000536367819 */ /* 0x000fe40000010e36 */
[----:B------:R-:W-:Y:S02]  /*6c570*/  SHF.L.W.U32.HI R53, R44, 0x5, R44 ;  /* 0x000000052c357819 */ /* 0x000fe40000010e2c */
[----:B------:R-:W-:-:S02]  /*6c580*/  SHF.L.W.U32.HI R46, R46, 0x5, R46 ;  /* 0x000000052e2e7819 */ /* 0x000fc40000010e2e */
[----:B-1----:R-:W-:Y:S02]  /*6c590*/  LOP3.LUT R52, R52, 0x8, R25, 0x96, !PT ;  /* 0x0000000834347812 */ /* 0x002fe400078e9619 */
[----:B0-----:R-:W-:Y:S02]  /*6c5a0*/  LOP3.LUT R59, R41, UR21, RZ, 0x3c, !PT ;  /* 0x00000015293b7c12 */ /* 0x001fe4000f8e3cff */
[----:B-----5:R-:W-:Y:S02]  /*6c5b0*/  LOP3.LUT R54, R54, UR29, RZ, 0x3c, !PT ;  /* 0x0000001d36367c12 */ /* 0x020fe4000f8e3cff */
[----:B------:R-:W-:Y:S02]  /*6c5c0*/  SHF.L.W.U32.HI R57, R57, 0x5, R57 ;  /* 0x0000000539397819 */ /* 0x000fe40000010e39 */
[----:B------:R-:W-:Y:S02]  /*6c5d0*/  LOP3.LUT R25, R53, R24, RZ, 0x3c, !PT ;  /* 0x0000001835197212 */ /* 0x000fe400078e3cff */
[----:B------:R-:W-:-:S02]  /*6c5e0*/  LOP3.LUT R41, R46, UR9, RZ, 0x3c, !PT ;  /* 0x000000092e297c12 */ /* 0x000fc4000f8e3cff */
[-CC-:B------:R-:W-:Y:S02]  /*6c5f0*/  LOP3.LUT R24, R54, R59.reuse, R52.reuse, 0x78, !PT ;  /* 0x0000003b36187212 */ /* 0x180fe400078e7834 */
[----:B------:R-:W-:Y:S02]  /*6c600*/  LOP3.LUT R46, R37, UR28, RZ, 0x3c, !PT ;  /* 0x0000001c252e7c12 */ /* 0x000fe4000f8e3cff */
[----:B------:R-:W-:Y:S02]  /*6c610*/  LOP3.LUT R37, R57, UR20, RZ, 0x3c, !PT ;  /* 0x0000001439257c12 */ /* 0x000fe4000f8e3cff */
[----:B------:R-:W-:Y:S02]  /*6c620*/  LOP3.LUT R53, R41, R54, R52, 0x1e, !PT ;  /* 0x0000003629357212 */ /* 0x000fe400078e1e34 */
[----:B------:R-:W-:Y:S02]  /*6c630*/  LOP3.LUT R44, R32, UR8, RZ, 0x3c, !PT ;  /* 0x00000008202c7c12 */ /* 0x000fe4000f8e3cff */
[----:B------:R-:W-:-:S02]  /*6c640*/  LOP3.LUT R41, R24, R59, R41, 0x96, !PT ;  /* 0x0000003b18297212 */ /* 0x000fc400078e9629 */
[-CC-:B------:R-:W-:Y:S02]  /*6c650*/  LOP3.LUT R32, R46, R37.reuse, R25.reuse, 0x78, !PT ;  /* 0x000000252e207212 */ /* 0x180fe400078e7819 */
[----:B------:R-:W-:Y:S02]  /*6c660*/  LOP3.LUT R57, R44, R46, R25, 0x1e, !PT ;  /* 0x0000002e2c397212 */ /* 0x000fe400078e1e19 */
[----:B------:R-:W-:Y:S02]  /*6c670*/  LOP3.LUT R46, R41, R52, RZ, 0x3c, !PT ;  /* 0x00000034292e7212 */ /* 0x000fe400078e3cff */
[----:B------:R-:W-:Y:S02]  /*6c680*/  LOP3.LUT R44, R32, R37, R44, 0x96, !PT ;  /* 0x00000025202c7212 */ /* 0x000fe400078e962c */
[C---:B------:R-:W-:Y:S02]  /*6c690*/  LOP3.LUT R37, R53.reuse, R41, R52, 0xf6, !PT ;  /* 0x0000002935257212 */ /* 0x040fe400078ef634 */
        /* <DEDUP_REMOVED lines=16> */
[----:B------:R-:W-:Y:S01]  /*6c7a0*/  LOP3.LUT R23, R59, R57, R58, 0x78, !PT ;  /* 0x000000393b177212 */ /* 0x000fe200078e783a */
[----:B------:R-:W3:Y:S01]  /*6c7b0*/  LDCU.128 UR24, c[0x3][0xd0] ;  /* 0x00c01a00ff1877ac */ /* 0x000ee20008000c00 */
[----:B------:R-:W-:Y:S02]  /*6c7c0*/  LOP3.LUT R55, R56, R55, RZ, 0x3c, !PT ;  /* 0x0000003738377212 */ /* 0x000fe400078e3cff */
[----:B------:R-:W-:Y:S01]  /*6c7d0*/  LOP3.LUT R51, R23, R57, R26, 0x96, !PT ;  /* 0x0000003917337212 */ /* 0x000fe200078e961a */
[----:B------:R-:W4:Y:S01]  /*6c7e0*/  LDCU.128 UR12, c[0x3][0xb0] ;  /* 0x00c01600ff0c77ac */ /* 0x000f220008000c00 */
[--C-:B------:R-:W-:Y:S02]  /*6c7f0*/  LOP3.LUT R26, R26, R59, R58.reuse, 0x1e, !PT ;  /* 0x0000003b1a1a7212 */ /* 0x100fe400078e1e3a */
[----:B------:R-:W-:Y:S02]  /*6c800*/  LOP3.LUT R57, R51, R58, RZ, 0x3c, !PT ;  /* 0x0000003a33397212 */ /* 0x000fe400078e3cff */
[----:B------:R-:W-:-:S02]  /*6c810*/  LOP3.LUT R58, R26, R51, R58, 0xf6, !PT ;  /* 0x000000331a3a7212 */ /* 0x000fc400078ef63a */
[CC--:B------:R-:W-:Y:S02]  /*6c820*/  LOP3.LUT R56, R26.reuse, R57.reuse, R23, 0x6c, !PT ;  /* 0x000000391a387212 */ /* 0x0c0fe400078e6c17 */
[----:B------:R-:W-:Y:S02]  /*6c830*/  SHF.L.W.U32.HI R31, R31, 0x16, R31 ;  /* 0x000000161f1f7819 */ /* 0x000fe40000010e1f */
[----:B------:R-:W-:Y:S02]  /*6c840*/  LOP3.LUT R26, R26, R57, R23, 0x9c, !PT ;  /* 0x000000391a1a7212 */ /* 0x000fe400078e9c17 */
[----:B------:R-:W-:Y:S02]  /*6c850*/  LOP3.LUT R23, R58, R23, RZ, 0x3c, !PT ;  /* 0x000000173a177212 */ /* 0x000fe400078e3cff */
[----:B------:R-:W-:Y:S02]  /*6c860*/  SHF.L.W.U32.HI R58, R36, 0x5, R36 ;  /* 0x00000005243a7819 */ /* 0x000fe40000010e24 */
[----:B0-----:R-:W-:-:S02]  /*6c870*/  LOP3.LUT R24, R43, R24, RZ, 0x3c, !PT ;  /* 0x000000182b187212 */ /* 0x001fc400078e3cff */
[----:B------:R-:W-:Y:S02]  /*6c880*/  LOP3.LUT R36, R31, UR22, RZ, 0x3c, !PT ;  /* 0x000000161f247c12 */ /* 0x000fe4000f8e3cff */
[----:B------:R-:W-:Y:S02]  /*6c890*/  LOP3.LUT R57, R42, UR30, RZ, 0x3c, !PT ;  /* 0x0000001e2a397c12 */ /* 0x000fe4000f8e3cff */
[----:B------:R-:W-:Y:S02]  /*6c8a0*/  LOP3.LUT R27, R27, UR10, RZ, 0x3c, !PT ;  /* 0x0000000a1b1b7c12 */ /* 0x000fe4000f8e3cff */
[----:B------:R-:W-:Y:S02]  /*6c8b0*/  LOP3.LUT R43, R57, R36, R24, 0x78, !PT ;  /* 0x00000024392b7212 */ /* 0x000fe400078e7818 */
[----:B------:R-:W-:Y:S02]  /*6c8c0*/  LOP3.LUT R31, R58, R25, RZ, 0x3c, !PT ;  /* 0x000000193a1f7212 */ /* 0x000fe400078e3cff */
[----:B------:R-:W-:Y:S01]  /*6c8d0*/  LOP3.LUT R25, R40, UR23, RZ, 0x3c, !PT ;  /* 0x0000001728197c12 */ /* 0x000fe2000f8e3cff */
[----:B------:R-:W0:Y:S01]  /*6c8e0*/  LDCU.128 UR20, c[0x3][0xc0] ;  /* 0x00c01800ff1477ac */ /* 0x000e220008000c00 */
[----:B------:R-:W-:-:S02]  /*6c8f0*/  LOP3.LUT R42, R30, UR31, RZ, 0x3c, !PT ;  /* 0x0000001f1e2a7c12 */ /* 0x000fc4000f8e3cff */
[----:B------:R-:W-:Y:S01]  /*6c900*/  LOP3.LUT R40, R27, R57, R24, 0x1e, !PT ;  /* 0x000000391b287212 */ /* 0x000fe200078e1e18 */
[----:B------:R-:W5:Y:S01]  /*6c910*/  LDCU.128 UR28, c[0x3][0xe0] ;  /* 0x00c01c00ff1c77ac */ /* 0x000f620008000c00 */
[----:B------:R-:W-:Y:S02]  /*6c920*/  LOP3.LUT R30, R39, UR11, RZ, 0x3c, !PT ;  /* 0x0000000b271e7c12 */ /* 0x000fe4000f8e3cff */
[----:B------:R-:W-:Y:S01]  /*6c930*/  LOP3.LUT R27, R43, R36, R27, 0x96, !PT ;  /* 0x000000242b1b7212 */ /* 0x000fe200078e961b */
[----:B------:R-:W5:Y:S01]  /*6c940*/  LDCU.128 UR8, c[0x3][0xa0] ;  /* 0x00c01400ff0877ac */ /* 0x000f620008000c00 */
[--C-:B------:R-:W-:Y:S02]  /*6c950*/  LOP3.LUT R36, R42, R25, R31.reuse, 0x78, !PT ;  /* 0x000000192a247212 */ /* 0x100fe400078e781f */
[----:B------:R-:W-:Y:S02]  /*6c960*/  LOP3.LUT R39, R30, R42, R31, 0x1e, !PT ;  /* 0x0000002a1e277212 */ /* 0x000fe400078e1e1f */
[----:B------:R-:W-:-:S02]  /*6c970*/  LOP3.LUT R42, R27, R24, RZ, 0x3c, !PT ;  /* 0x000000181b2a7212 */ /* 0x000fc400078e3cff */
[----:B------:R-:W-:Y:S02]  /*6c980*/  LOP3.LUT R24, R40, R27, R24, 0xf6, !PT ;  /* 0x0000001b28187212 */ /* 0x000fe400078ef618 */
[----:B------:R-:W-:Y:S02]  /*6c990*/  LOP3.LUT R30, R36, R25, R30, 0x96, !PT ;  /* 0x00000019241e7212 */ /* 0x000fe400078e961e */
[-CC-:B------:R-:W-:Y:S02]  /*6c9a0*/  LOP3.LUT R25, R40, R42.reuse, R43.reuse, 0x6c, !PT ;  /* 0x0000002a28197212 */ /* 0x180fe400078e6c2b */
[----:B------:R-:W-:Y:S02]  /*6c9b0*/  SHF.L.W.U32.HI R38, R38, 0xd, R38 ;  /* 0x0000000d26267819 */ /* 0x000fe40000010e26 */
[----:B------:R-:W-:Y:S02]  /*6c9c0*/  LOP3.LUT R40, R40, R42, R43, 0x9c, !PT ;  /* 0x0000002a28287212 */ /* 0x000fe400078e9c2b */
[----:B------:R-:W-:Y:S01]  /*6c9d0*/  LOP3.LUT R50, R50, R55, RZ, 0x3c, !PT ;  /* 0x0000003732327212 */ /* 0x000fe200078e3cff */
[----:B------:R-:W-:Y:S01]  /*6c9e0*/  IMAD.SHL.U32 R59, R38, 0x8, RZ ;  /* 0x00000008263b7824 */ /* 0x000fe200078e00ff */
[----:B------:R-:W-:-:S02]  /*6c9f0*/  LOP3.LUT R43, R24, R43, RZ, 0x3c, !PT ;  /* 0x0000002b182b7212 */ /* 0x000fc400078e3cff */
[----:B------:R-:W-:Y:S02]  /*6ca00*/  LOP3.LUT R24, R30, R31, RZ, 0x3c, !PT ;  /* 0x0000001f1e187212 */ /* 0x000fe400078e3cff */
[----:B------:R-:W-:Y:S02]  /*6ca10*/  SHF.L.W.U32.HI R42, R50, 0x3, R50 ;  /* 0x00000003322a7819 */ /* 0x000fe40000010e32 */
[C---:B------:R-:W-:Y:S02]  /*6ca20*/  LOP3.LUT R57, R39.reuse, R30, R31, 0xf6, !PT ;  /* 0x0000001e27397212 */ /* 0x040fe400078ef61f */
[CCC-:B------:R-:W-:Y:S02]  /*6ca30*/  LOP3.LUT R31, R39.reuse, R24.reuse, R36.reuse, 0x6c, !PT ;  /* 0x00000018271f7212 */ /* 0x1c0fe400078e6c24 */
[----:B------:R-:W-:Y:S02]  /*6ca40*/  LOP3.LUT R39, R39, R24, R36, 0x9c, !PT ;  /* 0x0000001827277212 */ /* 0x000fe400078e9c24 */
[----:B------:R-:W-:-:S02]  /*6ca50*/  LOP3.LUT R24, R42, R38, R49, 0x96, !PT ;  /* 0x000000262a187212 */ /* 0x000fc400078e9631 */
[----:B------:R-:W-:Y:S02]  /*6ca60*/  LOP3.LUT R56, R42, R56, R59, 0x96, !PT ;  /* 0x000000382a387212 */ /* 0x000fe400078e963b */
[----:B------:R-:W-:Y:S02]  /*6ca70*/  SHF.L.W.U32.HI R24, R24, 0x1, R24 ;  /* 0x0000000118187819 */ /* 0x000fe40000010e18 */
[----:B------:R-:W-:Y:S02]  /*6ca80*/  LOP3.LUT R56, RZ, R56, RZ, 0x33, !PT ;  /* 0x00000038ff387212 */ /* 0x000fe400078e33ff */
[----:B------:R-:W-:Y:S02]  /*6ca90*/  LOP3.LUT R26, R26, R23, RZ, 0x3c, !PT ;  /* 0x000000171a1a7212 */ /* 0x000fe400078e3cff */
[----:B------:R-:W-:Y:S02]  /*6caa0*/  SHF.L.W.U32.HI R45, R45, 0xd, R45 ;  /* 0x0000000d2d2d7819 */ /* 0x000fe40000010e2d */
[----:B------:R-:W-:-:S02]  /*6cab0*/  LOP3.LUT R48, R48, R49, RZ, 0x3c, !PT ;  /* 0x0000003130307212 */ /* 0x000fc400078e3cff */
[----:B------:R-:W-:Y:S01]  /*6cac0*/  LOP3.LUT R50, R57, R36, RZ, 0x3c, !PT ;  /* 0x0000002439327212 */ /* 0x000fe200078e3cff */
[----:B------:R-:W-:Y:S01]  /*6cad0*/  IMAD.SHL.U32 R36, R24, 0x80, RZ ;  /* 0x0000008018247824 */ /* 0x000fe200078e00ff */
[----:B------:R-:W-:Y:S01]  /*6cae0*/  SHF.L.W.U32.HI R49, R56, 0x7, R56 ;  /* 0x0000000738317819 */ /* 0x000fe20000010e38 */
[----:B------:R-:W-:Y:S01]  /*6caf0*/  IMAD.SHL.U32 R57, R45, 0x8, RZ ;  /* 0x000000082d397824 */ /* 0x000fe200078e00ff */
[----:B------:R-:W-:Y:S02]  /*6cb00*/  LOP3.LUT R53, R53, R32, RZ, 0x3c, !PT ;  /* 0x0000002035357212 */ /* 0x000fe400078e3cff */
[----:B------:R-:W-:Y:S02]  /*6cb10*/  SHF.L.W.U32.HI R56, R47, 0xd, R47 ;  /* 0x0000000d2f387819 */ /* 0x000fe40000010e2f */
[----:B------:R-:W-:Y:S02]  /*6cb20*/  SHF.L.W.U32.HI R26, R26, 0x3, R26 ;  /* 0x000000031a1a7819 */ /* 0x000fe40000010e1a */
[----:B------:R-:W-:Y:S01]  /*6cb30*/  LOP3.LUT R42, R49, R36, R42, 0x96, !PT ;  /* 0x00000024312a7212 */ /* 0x000fe200078e962a */
[----:B------:R-:W-:Y:S01]  /*6cb40*/  IMAD.SHL.U32 R36, R56, 0x8, RZ ;  /* 0x0000000838247824 */ /* 0x000fe200078e00ff */
[----:B------:R-:W-:-:S02]  /*6cb50*/  SHF.L.W.U32.HI R53, R53, 0x3, R53 ;  /* 0x0000000335357819 */ /* 0x000fc40000010e35 */
[C---:B------:R-:W-:Y:S02]  /*6cb60*/  LOP3.LUT R47, R26.reuse, R45, R55, 0x96, !PT ;  /* 0x0000002d1a2f7212 */ /* 0x040fe400078e9637 */
[----:B------:R-:W-:Y:S02]  /*6cb70*/  LOP3.LUT R54, R26, R54, R57, 0x96, !PT ;  /* 0x000000361a367212 */ /* 0x000fe400078e9639 */
[----:B------:R-:W-:Y:S02]  /*6cb80*/  LOP3.LUT R23, R53, R56, R23, 0x96, !PT ;  /* 0x0000003835177212 */ /* 0x000fe400078e9617 */
[----:B------:R-:W-:Y:S02]  /*6cb90*/  SHF.L.W.U32.HI R47, R47, 0x1, R47 ;  /* 0x000000012f2f7819 */ /* 0x000fe40000010e2f */
[----:B------:R-:W-:Y:S02]  /*6cba0*/  LOP3.LUT R52, R53, R52, R36, 0x96, !PT ;  /* 0x0000003435347212 */ /* 0x000fe400078e9624 */
[----:B------:R-:W-:Y:S01]  /*6cbb0*/  LOP3.LUT R54, RZ, R54, RZ, 0x33, !PT ;  /* 0x00000036ff367212 */ /* 0x000fe200078e33ff */
[----:B------:R-:W-:Y:S01]  /*6cbc0*/  IMAD.SHL.U32 R55, R47, 0x80, RZ ;  /* 0x000000802f377824 */ /* 0x000fe200078e00ff */
[----:B------:R-:W-:-:S02]  /*6cbd0*/  SHF.L.W.U32.HI R23, R23, 0x1, R23 ;  /* 0x0000000117177819 */ /* 0x000fc40000010e17 */
[----:B------:R-:W-:Y:S02]  /*6cbe0*/  LOP3.LUT R52, RZ, R52, RZ, 0x33, !PT ;  /* 0x00000034ff347212 */ /* 0x000fe400078e33ff */
[----:B------:R-:W-:Y:S01]  /*6cbf0*/  SHF.L.W.U32.HI R36, R54, 0x7, R54 ;  /* 0x0000000736247819 */ /* 0x000fe20000010e36 */
[----:B------:R-:W-:Y:S01]  /*6cc00*/  IMAD.SHL.U32 R57, R23, 0x80, RZ ;  /* 0x0000008017397824 */ /* 0x000fe200078e00ff */
[----:B------:R-:W-:Y:S02]  /*6cc10*/  SHF.L.W.U32.HI R52, R52, 0x7, R52 ;  /* 0x0000000734347819 */ /* 0x000fe40000010e34 */
[----:B------:R-:W-:Y:S02]  /*6cc20*/  SHF.L.W.U32.HI R54, R41, 0xd, R41 ;  /* 0x0000000d29367819 */ /* 0x000fe40000010e29 */
[----:B------:R-:W-:Y:S02]  /*6cc30*/  LOP3.LUT R26, R36, R55, R26, 0x96, !PT ;  /* 0x00000037241a7212 */ /* 0x000fe400078e961a */
[----:B------:R-:W-:-:S02]  /*6cc40*/  LOP3.LUT R55, R39, R50, RZ, 0x3c, !PT ;  /* 0x0000003227377212 */ /* 0x000fc400078e3cff */
        /* <DEDUP_REMOVED lines=10> */
[----:B------:R-:W-:Y:S02]  /*6ccf0*/  SHF.L.W.U32.HI R33, R27, 0xd, R27 ;  /* 0x0000000d1b217819 */ /* 0x000fe40000010e1b */
[----:B------:R-:W-:Y:S02]  /*6cd00*/  LOP3.LUT R46, R46, R37, RZ, 0x3c, !PT ;  /* 0x000000252e2e7212 */ /* 0x000fe400078e3cff */
[----:B------:R-:W-:Y:S01]  /*6cd10*/  LOP3.LUT R27, R41, R54, R43, 0x96, !PT ;  /* 0x00000036291b7212 */ /* 0x000fe200078e962b */
[----:B------:R-:W-:Y:S01]  /*6cd20*/  IMAD.SHL.U32 R57, R33, 0x8, RZ ;  /* 0x0000000821397824 */ /* 0x000fe200078e00ff */
[----:B------:R-:W-:Y:S01]  /*6cd30*/  LOP3.LUT R55, R53, R31, R58, 0x96, !PT ;  /* 0x0000001f35377212 */ /* 0x000fe200078e963a */
[----:B------:R-:W-:Y:S01]  /*6cd40*/  IMAD.SHL.U32 R31, R51, 0x8, RZ ;  /* 0x00000008331f7824 */ /* 0x000fe200078e00ff */
[----:B------:R-:W-:-:S02]  /*6cd50*/  SHF.L.W.U32.HI R46, R46, 0x3, R46 ;  /* 0x000000032e2e7819 */ /* 0x000fc40000010e2e */
[----:B------:R-:W-:Y:S02]  /*6cd60*/  SHF.L.W.U32.HI R27, R27, 0x1, R27 ;  /* 0x000000011b1b7819 */ /* 0x000fe40000010e1b */
[----:B------:R-:W-:Y:S02]  /*6cd70*/  LOP3.LUT R34, RZ, R34, RZ, 0x33, !PT ;  /* 0x00000022ff227212 */ /* 0x000fe400078e33ff */
[----:B------:R-:W-:Y:S02]  /*6cd80*/  SHF.L.W.U32.HI R40, R40, 0x3, R40 ;  /* 0x0000000328287819 */ /* 0x000fe40000010e28 */
[----:B------:R-:W-:Y:S01]  /*6cd90*/  LOP3.LUT R25, R46, R25, R31, 0x96, !PT ;  /* 0x000000192e197212 */ /* 0x000fe200078e961f */
[----:B------:R-:W-:Y:S01]  /*6cda0*/  IMAD.SHL.U32 R31, R27, 0x80, RZ ;  /* 0x000000801b1f7824 */ /* 0x000fe200078e00ff */
[----:B------:R-:W-:Y:S02]  /*6cdb0*/  SHF.L.W.U32.HI R34, R34, 0x7, R34 ;  /* 0x0000000722227819 */ /* 0x000fe40000010e22 */
[----:B------:R-:W-:-:S02]  /*6cdc0*/  LOP3.LUT R57, R40, R35, R57, 0x96, !PT ;  /* 0x0000002328397212 */ /* 0x000fc400078e9639 */
[----:B------:R-:W-:Y:S02]  /*6cdd0*/  SHF.L.W.U32.HI R35, R30, 0xd, R30 ;  /* 0x0000000d1e237819 */ /* 0x000fe40000010e1e */
[----:B------:R-:W-:Y:S02]  /*6cde0*/  LOP3.LUT R31, R34, R31, R41, 0x96, !PT ;  /* 0x0000001f221f7212 */ /* 0x000fe400078e9629 */
[----:B------:R-:W-:Y:S01]  /*6cdf0*/  LOP3.LUT R37, R53, R44, R37, 0x96, !PT ;  /* 0x0000002c35257212 */ /* 0x000fe200078e9625 */
[----:B------:R-:W-:Y:S01]  /*6ce00*/  IMAD.SHL.U32 R59, R35, 0x8, RZ ;  /* 0x00000008233b7824 */ /* 0x000fe200078e00ff */
[----:B------:R-:W-:Y:S02]  /*6ce10*/  LOP3.LUT R30, RZ, R55, RZ, 0x33, !PT ;  /* 0x00000037ff1e7212 */ /* 0x000fe400078e33ff */
[----:B------:R-:W-:Y:S02]  /*6ce20*/  LOP3.LUT R41, R40, R33, R50, 0x96, !PT ;  /* 0x0000002128297212 */ /* 0x000fe400078e9632 */
[----:B------:R-:W-:-:S02]  /*6ce30*/  SHF.L.W.U32.HI R58, R48, 0x3, R48 ;  /* 0x00000003303a7819 */ /* 0x000fc40000010e30 */
[----:B------:R-:W-:Y:S02]  /*6ce40*/  LOP3.LUT R48, R46, R51, R32, 0x96, !PT ;  /* 0x000000332e307212 */ /* 0x000fe400078e9620 */
[----:B------:R-:W-:Y:S02]  /*6ce50*/  LOP3.LUT R25, RZ, R25, RZ, 0x33, !PT ;  /* 0x00000019ff197212 */ /* 0x000fe400078e33ff */
[----:B------:R-:W-:Y:S02]  /*6ce60*/  SHF.L.W.U32.HI R55, R37, 0x1, R37 ;  /* 0x0000000125377819 */ /* 0x000fe40000010e25 */
[----:B------:R-:W-:Y:S02]  /*6ce70*/  SHF.L.W.U32.HI R30, R30, 0x7, R30 ;  /* 0x000000071e1e7819 */ /* 0x000fe40000010e1e */
[----:B------:R-:W-:Y:S02]  /*6ce80*/  SHF.L.W.U32.HI R41, R41, 0x1, R41 ;  /* 0x0000000129297819 */ /* 0x000fe40000010e29 */
[----:B------:R-:W-:-:S02]  /*6ce90*/  LOP3.LUT R57, RZ, R57, RZ, 0x33, !PT ;  /* 0x00000039ff397212 */ /* 0x000fc400078e33ff */
        /* <DEDUP_REMOVED lines=24> */
[----:B------:R-:W-:-:S02]  /*6d020*/  LOP3.LUT R50, R43, R50, R46, 0x96, !PT ;  /* 0x000000322b327212 */ /* 0x000fc400078e962e */
[----:B------:R-:W-:Y:S02]  /*6d030*/  SHF.L.W.U32.HI R46, R28, 0x5, R28 ;  /* 0x000000051c2e7819 */ /* 0x000fe40000010e1c */
[----:B------:R-:W-:Y:S02]  /*6d040*/  SHF.L.W.U32.HI R53, R60, 0x3, R60 ;  /* 0x000000033c357819 */ /* 0x000fe40000010e3c */
[----:B------:R-:W-:Y:S02]  /*6d050*/  SHF.L.W.U32.HI R45, R45, 0x3, R45 ;  /* 0x000000032d2d7819 */ /* 0x000fe40000010e2d */
[----:B------:R-:W-:Y:S02]  /*6d060*/  LOP3.LUT R33, R32, R41, R33, 0x96, !PT ;  /* 0x0000002920217212 */ /* 0x000fe400078e9621 */
[----:B------:R-:W-:Y:S02]  /*6d070*/  LOP3.LUT R28, R25, R60, R35, 0x96, !PT ;  /* 0x0000003c191c7212 */ /* 0x000fe400078e9623 */
[----:B------:R-:W-:-:S02]  /*6d080*/  LOP3.LUT R35, R53, R58, R47, 0x96, !PT ;  /* 0x0000003a35237212 */ /* 0x000fc400078e962f */
[----:B------:R-:W-:Y:S02]  /*6d090*/  LOP3.LUT R55, R45, R55, R46, 0x96, !PT ;  /* 0x000000372d377212 */ /* 0x000fe400078e962e */
[C---:B------:R-:W-:Y:S02]  /*6d0a0*/  LOP3.LUT R47, R34.reuse, R27, R54, 0x96, !PT ;  /* 0x0000001b222f7212 */ /* 0x040fe400078e9636 */
[----:B------:R-:W-:Y:S02]  /*6d0b0*/  SHF.L.W.U32.HI R46, R34, 0x3, R34 ;  /* 0x00000003222e7819 */ /* 0x000fe40000010e22 */
[----:B------:R-:W-:Y:S02]  /*6d0c0*/  SHF.L.W.U32.HI R34, R33, 0x5, R33 ;  /* 0x0000000521227819 */ /* 0x000fe40000010e21 */
[C---:B------:R-:W-:Y:S02]  /*6d0d0*/  LOP3.LUT R56, R52.reuse, R23, R56, 0x96, !PT ;  /* 0x0000001734387212 */ /* 0x040fe400078e9638 */
[----:B------:R-:W-:-:S02]  /*6d0e0*/  SHF.L.W.U32.HI R52, R52, 0xd, R52 ;  /* 0x0000000d34347819 */ /* 0x000fc40000010e34 */
[----:B------:R-:W-:Y:S02]  /*6d0f0*/  LOP3.LUT R34, R45, R51, R34, 0x96, !PT ;  /* 0x000000332d227212 */ /* 0x000fe400078e9622 */
[----:B------:R-:W-:Y:S01]  /*6d100*/  LOP3.LUT R59, R49, R24, R38, 0x96, !PT ;  /* 0x00000018313b7212 */ /* 0x000fe200078e9626 */
        /* <DEDUP_REMOVED lines=20> */
[----:B------:R-:W-:Y:S02]  /*6d250*/  LOP3.LUT R31, R39, R58, R31, 0x96, !PT ;  /* 0x0000003a271f7212 */ /* 0x000fe400078e961f */
[----:B------:R-:W-:-:S02]  /*6d260*/  LOP3.LUT R53, R38, R41, R53, 0x96, !PT ;  /* 0x0000002926357212 */ /* 0x000fc400078e9635 */
[----:B------:R-:W-:Y:S01]  /*6d270*/  SHF.L.W.U32.HI R41, R42, 0x7, R42 ;  /* 0x000000072a297819 */ /* 0x000fe20000010e2a */
[----:B------:R-:W-:Y:S01]  /*6d280*/  IMAD.SHL.U32 R42, R34, 0x80, RZ ;  /* 0x00000080222a7824 */ /* 0x000fe200078e00ff */
[----:B------:R-:W-:Y:S02]  /*6d290*/  SHF.L.W.U32.HI R31, R31, 0x1, R31 ;  /* 0x000000011f1f7819 */ /* 0x000fe40000010e1f */
[----:B------:R-:W-:Y:S02]  /*6d2a0*/  SHF.L.W.U32.HI R57, R49, 0x7, R49 ;  /* 0x0000000731397819 */ /* 0x000fe40000010e31 */
[----:B------:R-:W-:Y:S01]  /*6d2b0*/  SHF.L.W.U32.HI R59, R59, 0x5, R59 ;  /* 0x000000053b3b7819 */ /* 0x000fe20000010e3b */
[----:B------:R-:W-:Y:S01]  /*6d2c0*/  IMAD.SHL.U32 R40, R31, 0x80, RZ ;  /* 0x000000801f287824 */ /* 0x000fe200078e00ff */
[----:B------:R-:W-:Y:S02]  /*6d2d0*/  LOP3.LUT R46, R57, R42, R46, 0x96, !PT ;  /* 0x0000002a392e7212 */ /* 0x000fe400078e962e */
[----:B------:R-:W-:-:S02]  /*6d2e0*/  SHF.L.W.U32.HI R42, R37, 0x16, R37 ;  /* 0x00000016252a7819 */ /* 0x000fc40000010e25 */
[----:B------:R-:W-:Y:S02]  /*6d2f0*/  SHF.L.W.U32.HI R46, R46, 0x16, R46 ;  /* 0x000000162e2e7819 */ /* 0x000fe40000010e2e */
[----:B------:R-:W-:Y:S02]  /*6d300*/  LOP3.LUT R40, R41, R40, R39, 0x96, !PT ;  /* 0x0000002829287212 */ /* 0x000fe400078e9627 */
[----:B--2---:R-:W-:Y:S02]  /*6d310*/  LOP3.LUT R39, R32, UR33, RZ, 0x3c, !PT ;  /* 0x0000002120277c12 */ /* 0x004fe4000f8e3cff */
[----:B-1----:R-:W-:Y:S02]  /*6d320*/  LOP3.LUT R37, R59, UR4, RZ, 0x3c, !PT ;  /* 0x000000043b257c12 */ /* 0x002fe4000f8e3cff */
[----:B---3--:R-:W-:Y:S02]  /*6d330*/  LOP3.LUT R32, R42, UR24, RZ, 0x3c, !PT ;  /* 0x000000182a207c12 */ /* 0x008fe4000f8e3cff */
[----:B------:R-:W-:-:S02]  /*6d340*/  SHF.L.W.U32.HI R53, R53, 0x16, R53 ;  /* 0x0000001635357819 */ /* 0x000fc40000010e35 */
[----:B------:R-:W-:Y:S02]  /*6d350*/  LOP3.LUT R46, R46, UR32, RZ, 0x3c, !PT ;  /* 0x000000202e2e7c12 */ /* 0x000fe4000f8e3cff */
[----:B------:R-:W-:Y:S02]  /*6d360*/  SHF.L.W.U32.HI R60, R45, 0x16, R45 ;  /* 0x000000162d3c7819 */ /* 0x000fe40000010e2d */
[----:B------:R-:W-:Y:S02]  /*6d370*/  SHF.L.W.U32.HI R40, R40, 0x16, R40 ;  /* 0x0000001628287819 */ /* 0x000fe40000010e28 */
[----:B----4-:R-:W-:Y:S02]  /*6d380*/  LOP3.LUT R42, R53, UR12, RZ, 0x3c, !PT ;  /* 0x0000000c352a7c12 */ /* 0x010fe4000f8e3cff */
[----:B------:R-:W-:Y:S02]  /*6d390*/  LOP3.LUT R45, R46, R32, R37, 0x78, !PT ;  /* 0x000000202e2d7212 */ /* 0x000fe400078e7825 */
[----:B------:R-:W-:-:S02]  /*6d3a0*/  LOP3.LUT R60, R60, UR5, RZ, 0x3c, !PT ;  /* 0x000000053c3c7c12 */ /* 0x000fc4000f8e3cff */
[----:B------:R-:W-:Y:S02]  /*6d3b0*/  LOP3.LUT R40, R40, UR25, RZ, 0x3c, !PT ;  /* 0x0000001928287c12 */ /* 0x000fe4000f8e3cff */
[----:B------:R-:W-:Y:S02]  /*6d3c0*/  LOP3.LUT R32, R45, R32, R42, 0x96, !PT ;  /* 0x000000202d207212 */ /* 0x000fe400078e962a */
[----:B------:R-:W-:Y:S02]  /*6d3d0*/  LOP3.LUT R46, R42, R46, R37, 0x1e, !PT ;  /* 0x0000002e2a2e7212 */ /* 0x000fe400078e1e25 */
[----:B------:R-:W-:Y:S02]  /*6d3e0*/  LOP3.LUT R43, R24, UR13, RZ, 0x3c, !PT ;  /* 0x0000000d182b7c12 */ /* 0x000fe4000f8e3cff */
[----:B------:R-:W-:Y:S02]  /*6d3f0*/  LOP3.LUT R42, R39, R40, R60, 0x78, !PT ;  /* 0x00000028272a7212 */ /* 0x000fe400078e783c */
[----:B------:R-:W-:-:S02]  /*6d400*/  LOP3.LUT R24, R32, R37, RZ, 0x3c, !PT ;  /* 0x0000002520187212 */ /* 0x000fc400078e3cff */
[----:B------:R-:W-:Y:S02]  /*6d410*/  LOP3.LUT R49, R43, R39, R60, 0x1e, !PT ;  /* 0x000000272b317212 */ /* 0x000fe400078e1e3c */
[----:B------:R-:W-:Y:S02]  /*6d420*/  LOP3.LUT R39, R42, R40, R43, 0x96, !PT ;  /* 0x000000282a277212 */ /* 0x000fe400078e962b */
[C---:B------:R-:W-:Y:S02]  /*6d430*/  LOP3.LUT R37, R46.reuse, R32, R37, 0xf6, !PT ;  /* 0x000000202e257212 */ /* 0x040fe400078ef625 */
[CCC-:B------:R-:W-:Y:S02]  /*6d440*/  LOP3.LUT R40, R46.reuse, R24.reuse, R45.reuse, 0x6c, !PT ;  /* 0x000000182e287212 */ /* 0x1c0fe400078e6c2d */
[----:B------:R-:W-:Y:S02]  /*6d450*/  LOP3.LUT R46, R46, R24, R45, 0x9c, !PT ;  /* 0x000000182e2e7212 */ /* 0x000fe400078e9c2d */
[----:B------:R-:W-:-:S02]  /*6d460*/  LOP3.LUT R59, R25, UR34, RZ, 0x3c, !PT ;  /* 0x00000022193b7c12 */ /* 0x000fc4000f8e3cff */
[----:B------:R-:W1:Y:S01]  /*6d470*/  LDC.64 R24, c[0x3][0x80] ;  /* 0x00c02000ff187b82 */ /* 0x000e620000000a00 */
[----:B------:R-:W-:Y:S02]  /*6d480*/  LOP3.LUT R45, R37, R45, RZ, 0x3c, !PT ;  /* 0x0000002d252d7212 */ /* 0x000fe400078e3cff */
[----:B------:R-:W-:Y:S02]  /*6d490*/  SHF.L.W.U32.HI R56, R56, 0x5, R56 ;  /* 0x0000000538387819 */ /* 0x000fe40000010e38 */
[----:B------:R-:W-:Y:S02]  /*6d4a0*/  LOP3.LUT R37, R39, R60, RZ, 0x3c, !PT ;  /* 0x0000003c27257212 */ /* 0x000fe400078e3cff */
[C---:B------:R-:W-:Y:S02]  /*6d4b0*/  LOP3.LUT R58, R41.reuse, R31, R58, 0x96, !PT ;  /* 0x0000001f293a7212 */ /* 0x040fe400078e963a */
[----:B------:R-:W-:Y:S02]  /*6d4c0*/  LOP3.LUT R56, R56, UR6, RZ, 0x3c, !PT ;  /* 0x0000000638387c12 */ /* 0x000fe4000f8e3cff */
[----:B------:R-:W-:-:S02]  /*6d4d0*/  LOP3.LUT R41, R41, UR26, RZ, 0x3c, !PT ;  /* 0x0000001a29297c12 */ /* 0x000fc4000f8e3cff */
[C---:B------:R-:W-:Y:S02]  /*6d4e0*/  LOP3.LUT R43, R49.reuse, R37, R42, 0x6c, !PT ;  /* 0x00000025312b7212 */ /* 0x040fe400078e6c2a */
[C---:B------:R-:W-:Y:S02]  /*6d4f0*/  LOP3.LUT R53, R49.reuse, R39, R60, 0xf6, !PT ;  /* 0x0000002731357212 */ /* 0x040fe400078ef63c */
[----:B------:R-:W-:Y:S02]  /*6d500*/  LOP3.LUT R37, R49, R37, R42, 0x9c, !PT ;  /* 0x0000002531257212 */ /* 0x000fe400078e9c2a */
[----:B------:R-:W-:Y:S02]  /*6d510*/  LOP3.LUT R52, R57, R34, R52, 0x96, !PT ;  /* 0x0000002239347212 */ /* 0x000fe400078e9634 */
[C---:B------:R-:W-:Y:S02]  /*6d520*/  LOP3.LUT R49, R38.reuse, R33, R44, 0x96, !PT ;  /* 0x0000002126317212 */ /* 0x040fe400078e962c */
[----:B------:R-:W-:-:S02]  /*6d530*/  LOP3.LUT R38, R38, UR14, RZ, 0x3c, !PT ;  /* 0x0000000e26267c12 */ /* 0x000fc4000f8e3cff */
[-C--:B------:R-:W-:Y:S02]  /*6d540*/  LOP3.LUT R55, R59, R41.reuse, R56, 0x78, !PT ;  /* 0x000000293b377212 */ /* 0x080fe400078e7838 */
[----:B------:R-:W-:Y:S02]  /*6d550*/  SHF.L.W.U32.HI R60, R47, 0x5, R47 ;  /* 0x000000052f3c7819 */ /* 0x000fe40000010e2f */
[----:B------:R-:W-:Y:S02]  /*6d560*/  SHF.L.W.U32.HI R50, R50, 0x16, R50 ;  /* 0x0000001632327819 */ /* 0x000fe40000010e32 */
[----:B------:R-:W-:Y:S02]  /*6d570*/  SHF.L.W.U32.HI R52, R52, 0x5, R52 ;  /* 0x0000000534347819 */ /* 0x000fe40000010e34 */
[----:B------:R-:W-:Y:S02]  /*6d580*/  LOP3.LUT R41, R55, R41, R38, 0x96, !PT ;  /* 0x0000002937297212 */ /* 0x000fe400078e9626 */
[----:B------:R-:W-:-:S02]  /*6d590*/  LOP3.LUT R51, R54, R35, R51, 0x96, !PT ;  /* 0x0000002336337212 */ /* 0x000fc400078e9633 */
[----:B-1----:R-:W-:Y:S02]  /*6d5a0*/  LOP3.LUT R60, R60, 0x9, R25, 0x96, !PT ;  /* 0x000000093c3c7812 */ /* 0x002fe400078e9619 */
[----:B0-----:R-:W-:Y:S02]  /*6d5b0*/  LOP3.LUT R47, R50, UR21, RZ, 0x3c, !PT ;  /* 0x00000015322f7c12 */ /* 0x001fe4000f8e3cff */
[----:B------:R-:W-:Y:S02]  /*6d5c0*/  SHF.L.W.U32.HI R49, R49, 0x5, R49 ;  /* 0x0000000531317819 */ /* 0x000fe40000010e31 */
[----:B-----5:R-:W-:Y:S02]  /*6d5d0*/  LOP3.LUT R52, R52, UR29, RZ, 0x3c, !PT ;  /* 0x0000001d34347c12 */ /* 0x020fe4000f8e3cff */
[----:B------:R-:W-:Y:S02]  /*6d5e0*/  LOP3.LUT R44, R53, R42, RZ, 0x3c, !PT ;  /* 0x0000002a352c7212 */ /* 0x000fe400078e3cff */
[----:B------:R-:W-:-:S02]  /*6d5f0*/  LOP3.LUT R38, R38, R59, R56, 0x1e, !PT ;  /* 0x0000003b26267212 */ /* 0x000fc400078e1e38 */
[----:B------:R-:W-:Y:S02]  /*6d600*/  LOP3.LUT R53, R41, R56, RZ, 0x3c, !PT ;  /* 0x0000003829357212 */ /* 0x000fe400078e3cff */
[----:B------:R-:W-:Y:S02]  /*6d610*/  SHF.L.W.U32.HI R51, R51, 0x5, R51 ;  /* 0x0000000533337819 */ /* 0x000fe40000010e33 */
[----:B------:R-:W-:Y:S02]  /*6d620*/  LOP3.LUT R49, R49, UR9, RZ, 0x3c, !PT ;  /* 0x0000000931317c12 */ /* 0x000fe4000f8e3cff */
[----:B------:R-:W-:Y:S02]  /*6d630*/  LOP3.LUT R50, R52, R47, R60, 0x78, !PT ;  /* 0x0000002f34327212 */ /* 0x000fe400078e783c */
[----:B------:R-:W-:Y:S02]  /*6d640*/  SHF.L.W.U32.HI R58, R58, 0x5, R58 ;  /* 0x000000053a3a7819 */ /* 0x000fe40000010e3a */
[----:B------:R-:W-:-:S02]  /*6d650*/  LOP3.LUT R56, R38, R41, R56, 0xf6, !PT ;  /* 0x0000002926387212 */ /* 0x000fc400078ef638 */
[CCC-:B------:R-:W-:Y:S02]  /*6d660*/  LOP3.LUT R42, R38.reuse, R53.reuse, R55.reuse, 0x6c, !PT ;  /* 0x00000035262a7212 */ /* 0x1c0fe400078e6c37 */
[----:B------:R-:W-:Y:S02]  /*6d670*/  LOP3.LUT R38, R38, R53, R55, 0x9c, !PT ;  /* 0x0000003526267212 */ /* 0x000fe400078e9c37 */
[----:B------:R-:W-:Y:S02]  /*6d680*/  LOP3.LUT R25, R51, R24, RZ, 0x3c, !PT ;  /* 0x0000001833197212 */ /* 0x000fe400078e3cff */
[----:B------:R-:W-:Y:S02]  /*6d690*/  LOP3.LUT R53, R49, R52, R60, 0x1e, !PT ;  /* 0x0000003431357212 */ /* 0x000fe400078e1e3c */
[----:B------:R-:W-:Y:S02]  /*6d6a0*/  LOP3.LUT R47, R50, R47, R49, 0x96, !PT ;  /* 0x0000002f322f7212 */ /* 0x000fe400078e9631 */
[----:B------:R-:W-:-:S02]  /*6d6b0*/  LOP3.LUT R24, R36, UR28, RZ, 0x3c, !PT ;  /* 0x0000001c24187c12 */ /* 0x000fc4000f8e3cff */
[----:B------:R-:W-:Y:S02]  /*6d6c0*/  LOP3.LUT R49, R58, UR20, RZ, 0x3c, !PT ;  /* 0x000000143a317c12 */ /* 0x000fe4000f8e3cff */
[----:B------:R-:W-:Y:S02]  /*6d6d0*/  LOP3.LUT R36, R48, UR8, RZ, 0x3c, !PT ;  /* 0x0000000830247c12 */ /* 0x000fe4000f8e3cff */
[-CC-:B------:R-:W-:Y:S02]  /*6d6e0*/  LOP3.LUT R52, R24, R49.reuse, R25.reuse, 0x78, !PT ;  /* 0x0000003118347212 */ /* 0x180fe400078e7819 */
        /* <DEDUP_REMOVED lines=32> */
[----:B------:R-:W-:Y:S02]  /*6d8f0*/  SHF.L.W.U32.HI R28, R28, 0x5, R28 ;  /* 0x000000051c1c7819 */ /* 0x000fe40000010e1c */
[----:B------:R-:W-:Y:S02]  /*6d900*/  LOP3.LUT R24, R29, UR22, RZ, 0x3c, !PT ;  /* 0x000000161d187c12 */ /* 0x000fe4000f8e3cff */
[----:B------:R-:W-:Y:S02]  /*6d910*/  LOP3.LUT R57, R34, UR30, RZ, 0x3c, !PT ;  /* 0x0000001e22397c12 */ /* 0x000fe4000f8e3cff */
[----:B------:R-:W-:Y:S02]  /*6d920*/  LOP3.LUT R23, R58, R23, RZ, 0x3c, !PT ;  /* 0x000000173a177212 */ /* 0x000fe400078e3cff */
        /* <DEDUP_REMOVED lines=19> */
[----:B------:R-:W-:Y:S02]  /*6da60*/  SHF.L.W.U32.HI R33, R32, 0xd, R32 ;  /* 0x0000000d20217819 */ /* 0x000fe40000010e20 */
[----:B------:R-:W-:Y:S02]  /*6da70*/  LOP3.LUT R30, R58, R29, RZ, 0x3c, !PT ;  /* 0x0000001d3a1e7212 */ /* 0x000fe400078e3cff */
[----:B------:R-:W-:Y:S01]  /*6da80*/  LOP3.LUT R29, R31, R28, RZ, 0x3c, !PT ;  /* 0x0000001c1f1d7212 */ /* 0x000fe200078e3cff */
[----:B------:R-:W-:Y:S01]  /*6da90*/  IMAD.SHL.U32 R35, R33, 0x8, RZ ;  /* 0x0000000821237824 */ /* 0x000fe200078e00ff */
[----:B------:R-:W-:Y:S02]  /*6daa0*/  SHF.L.W.U32.HI R38, R38, 0x3, R38 ;  /* 0x0000000326267819 */ /* 0x000fe40000010e26 */
[----:B------:R-:W-:-:S02]  /*6dab0*/  LOP3.LUT R58, R34, R31, R28, 0xf6, !PT ;  /* 0x0000001f223a7212 */ /* 0x000fc400078ef61c */
[CCC-:B------:R-:W-:Y:S02]  /*6dac0*/  LOP3.LUT R28, R34.reuse, R29.reuse, R57.reuse, 0x6c, !PT ;  /* 0x0000001d221c7212 */ /* 0x1c0fe400078e6c39 */
[----:B------:R-:W-:Y:S02]  /*6dad0*/  LOP3.LUT R29, R34, R29, R57, 0x9c, !PT ;  /* 0x0000001d221d7212 */ /* 0x000fe400078e9c39 */
[C---:B------:R-:W-:Y:S02]  /*6dae0*/  LOP3.LUT R34, R38.reuse, R33, R44, 0x96, !PT ;  /* 0x0000002126227212 */ /* 0x040fe400078e962c */
[----:B------:R-:W-:Y:S02]  /*6daf0*/  LOP3.LUT R35, R38, R56, R35, 0x96, !PT ;  /* 0x0000003826237212 */ /* 0x000fe400078e9623 */
[----:B------:R-:W-:Y:S02]  /*6db00*/  SHF.L.W.U32.HI R34, R34, 0x1, R34 ;  /* 0x0000000122227819 */ /* 0x000fe40000010e22 */
[----:B------:R-:W-:-:S02]  /*6db10*/  LOP3.LUT R35, RZ, R35, RZ, 0x33, !PT ;  /* 0x00000023ff237212 */ /* 0x000fc400078e33ff */
[----:B------:R-:W-:Y:S01]  /*6db20*/  LOP3.LUT R37, R37, R44, RZ, 0x3c, !PT ;  /* 0x0000002c25257212 */ /* 0x000fe200078e3cff */
        /* <DEDUP_REMOVED lines=10> */
[----:B------:R-:W-:Y:S01]  /*6dbd0*/  LOP3.LUT R39, R56, R48, R39, 0x96, !PT ;  /* 0x0000003038277212 */ /* 0x000fe200078e9627 */
[----:B------:R-:W-:Y:S01]  /*6dbe0*/  IMAD.SHL.U32 R48, R54, 0x8, RZ ;  /* 0x0000000836307824 */ /* 0x000fe200078e00ff */
[----:B------:R-:W-:Y:S02]  /*6dbf0*/  SHF.L.W.U32.HI R58, R51, 0x3, R51 ;  /* 0x00000003333a7819 */ /* 0x000fe40000010e33 */
[----:B------:R-:W-:-:S02]  /*6dc00*/  SHF.L.W.U32.HI R47, R47, 0xd, R47 ;  /* 0x0000000d2f2f7819 */ /* 0x000fc40000010e2f */
[C---:B------:R-:W-:Y:S02]  /*6dc10*/  LOP3.LUT R23, R58.reuse, R54, R23, 0x96, !PT ;  /* 0x000000363a177212 */ /* 0x040fe400078e9617 */
[----:B------:R-:W-:Y:S02]  /*6dc20*/  LOP3.LUT R49, R58, R49, R48, 0x96, !PT ;  /* 0x000000313a317212 */ /* 0x000fe400078e9630 */
[----:B------:R-:W-:Y:S02]  /*6dc30*/  SHF.L.W.U32.HI R23, R23, 0x1, R23 ;  /* 0x0000000117177819 */ /* 0x000fe40000010e17 */
[----:B------:R-:W-:Y:S02]  /*6dc40*/  LOP3.LUT R49, RZ, R49, RZ, 0x33, !PT ;  /* 0x00000031ff317212 */ /* 0x000fe400078e33ff */
[----:B------:R-:W-:Y:S01]  /*6dc50*/  LOP3.LUT R41, R56, R44, R55, 0x96, !PT ;  /* 0x0000002c38297212 */ /* 0x000fe200078e9637 */
[----:B------:R-:W-:Y:S01]  /*6dc60*/  IMAD.SHL.U32 R51, R23, 0x80, RZ ;  /* 0x0000008017337824 */ /* 0x000fe200078e00ff */
[----:B------:R-:W-:-:S02]  /*6dc70*/  SHF.L.W.U32.HI R49, R49, 0x7, R49 ;  /* 0x0000000731317819 */ /* 0x000fc40000010e31 */
[----:B------:R-:W-:Y:S02]  /*6dc80*/  LOP3.LUT R55, R29, R32, RZ, 0x3c, !PT ;  /* 0x000000201d377212 */ /* 0x000fe400078e3cff */
[----:B------:R-:W-:Y:S01]  /*6dc90*/  LOP3.LUT R29, R49, R51, R58, 0x96, !PT ;  /* 0x00000033311d7212 */ /* 0x000fe200078e963a */
[----:B------:R-:W-:Y:S01]  /*6dca0*/  IMAD.SHL.U32 R51, R47, 0x8, RZ ;  /* 0x000000082f337824 */ /* 0x000fe200078e00ff */
[----:B------:R-:W-:Y:S02]  /*6dcb0*/  SHF.L.W.U32.HI R41, R41, 0x1, R41 ;  /* 0x0000000129297819 */ /* 0x000fe40000010e29 */
[----:B------:R-:W-:Y:S02]  /*6dcc0*/  SHF.L.W.U32.HI R55, R55, 0x3, R55 ;  /* 0x0000000337377819 */ /* 0x000fe40000010e37 */
[----:B------:R-:W-:Y:S01]  /*6dcd0*/  LOP3.LUT R39, RZ, R39, RZ, 0x33, !PT ;  /* 0x00000027ff277212 */ /* 0x000fe200078e33ff */
[----:B------:R-:W-:Y:S01]  /*6dce0*/  IMAD.SHL.U32 R48, R41, 0x80, RZ ;  /* 0x0000008029307824 */ /* 0x000fe200078e00ff */
[----:B------:R-:W-:-:S02]  /*6dcf0*/  LOP3.LUT R40, R55, R40, R51, 0x96, !PT ;  /* 0x0000002837287212 */ /* 0x000fc400078e9633 */
[----:B------:R-:W-:Y:S02]  /*6dd00*/  SHF.L.W.U32.HI R39, R39, 0x7, R39 ;  /* 0x0000000727277819 */ /* 0x000fe40000010e27 */
[----:B------:R-:W-:Y:S02]  /*6dd10*/  LOP3.LUT R46, R46, R45, RZ, 0x3c, !PT ;  /* 0x0000002d2e2e7212 */ /* 0x000fe400078e3cff */
[----:B------:R-:W-:Y:S02]  /*6dd20*/  SHF.L.W.U32.HI R51, R24, 0xd, R24 ;  /* 0x0000000d18337819 */ /* 0x000fe40000010e18 */
[----:B------:R-:W-:Y:S02]  /*6dd30*/  LOP3.LUT R48, R39, R48, R56, 0x96, !PT ;  /* 0x0000003027307212 */ /* 0x000fe400078e9638 */
[----:B------:R-:W-:Y:S01]  /*6dd40*/  SHF.L.W.U32.HI R24, R46, 0x3, R46 ;  /* 0x000000032e187819 */ /* 0x000fe20000010e2e */
[----:B------:R-:W-:Y:S01]  /*6dd50*/  IMAD.SHL.U32 R46, R51, 0x8, RZ ;  /* 0x00000008332e7824 */ /* 0x000fe200078e00ff */
[----:B------:R-:W-:-:S02]  /*6dd60*/  LOP3.LUT R56, R53, R50, RZ, 0x3c, !PT ;  /* 0x0000003235387212 */ /* 0x000fc400078e3cff */
[----:B------:R-:W-:Y:S02]  /*6dd70*/  SHF.L.W.U32.HI R53, R26, 0xd, R26 ;  /* 0x0000000d1a357819 */ /* 0x000fe40000010e1a */
[----:B------:R-:W-:Y:S02]  /*6dd80*/  LOP3.LUT R26, R55, R47, R30, 0x96, !PT ;  /* 0x0000002f371a7212 */ /* 0x000fe400078e961e */
[----:B------:R-:W-:Y:S02]  /*6dd90*/  LOP3.LUT R27, R27, R30, RZ, 0x3c, !PT ;  /* 0x0000001e1b1b7212 */ /* 0x000fe400078e3cff */
[----:B------:R-:W-:Y:S02]  /*6dda0*/  SHF.L.W.U32.HI R36, R36, 0xd, R36 ;  /* 0x0000000d24247819 */ /* 0x000fe40000010e24 */
        /* <DEDUP_REMOVED lines=10> */
[----:B------:R-:W-:-:S02]  /*6de50*/  SHF.L.W.U32.HI R40, R40, 0x7, R40 ;  /* 0x0000000728287819 */ /* 0x000fc40000010e28 */
[C---:B------:R-:W-:Y:S01]  /*6de60*/  LOP3.LUT R28, R57.reuse, R28, R27, 0x96, !PT ;  /* 0x0000001c391c7212 */ /* 0x040fe200078e961b */
[----:B------:R-:W-:Y:S01]  /*6de70*/  IMAD.SHL.U32 R27, R30, 0x8, RZ ;  /* 0x000000081e1b7824 */ /* 0x000fe200078e00ff */
[----:B------:R-:W-:Y:S02]  /*6de80*/  LOP3.LUT R50, R57, R36, R50, 0x96, !PT ;  /* 0x0000002439327212 */ /* 0x000fe400078e9632 */
[----:B------:R-:W-:Y:S02]  /*6de90*/  LOP3.LUT R25, R40, R25, R55, 0x96, !PT ;  /* 0x0000001928197212 */ /* 0x000fe400078e9637 */
[----:B------:R-:W-:Y:S02]  /*6dea0*/  SHF.L.W.U32.HI R55, R37, 0x3, R37 ;  /* 0x0000000325377819 */ /* 0x000fe40000010e25 */
[----:B------:R-:W-:Y:S02]  /*6deb0*/  LOP3.LUT R28, RZ, R28, RZ, 0x33, !PT ;  /* 0x0000001cff1c7212 */ /* 0x000fe400078e33ff */
[----:B------:R-:W-:-:S02]  /*6dec0*/  SHF.L.W.U32.HI R58, R50, 0x1, R50 ;  /* 0x00000001323a7819 */ /* 0x000fc40000010e32 */
[----:B------:R-:W-:Y:S02]  /*6ded0*/  LOP3.LUT R32, R24, R51, R32, 0x96, !PT ;  /* 0x0000003318207212 */ /* 0x000fe400078e9620 */
[----:B------:R-:W-:Y:S02]  /*6dee0*/  LOP3.LUT R42, R55, R42, R27, 0x96, !PT ;  /* 0x0000002a372a7212 */ /* 0x000fe400078e961b */
[----:B------:R-:W-:Y:S01]  /*6def0*/  SHF.L.W.U32.HI R27, R28, 0x7, R28 ;  /* 0x000000071c1b7819 */ /* 0x000fe20000010e1c */
        /* <DEDUP_REMOVED lines=9> */
[----:B------:R-:W-:Y:S02]  /*6df90*/  SHF.L.W.U32.HI R31, R31, 0x1, R31 ;  /* 0x000000011f1f7819 */ /* 0x000fe40000010e1f */
[----:B------:R-:W-:Y:S02]  /*6dfa0*/  LOP3.LUT R36, R27, R58, R36, 0x96, !PT ;  /* 0x0000003a1b247212 */ /* 0x000fe400078e9624 */
        /* <DEDUP_REMOVED lines=8> */
[----:B------:R-:W-:Y:S02]  /*6e030*/  LOP3.LUT R44, R39, R41, R44, 0x96, !PT ;  /* 0x00000029272c7212 */ /* 0x000fe400078e962c */
[----:B------:R-:W-:-:S02]  /*6e040*/  SHF.L.W.U32.HI R42, R58, 0xd, R58 ;  /* 0x0000000d3a2a7819 */ /* 0x000fc40000010e3a */
[----:B------:R-:W-:Y:S02]  /*6e050*/  SHF.L.W.U32.HI R36, R36, 0xd, R36 ;  /* 0x0000000d24247819 */ /* 0x000fe40000010e24 */
[----:B------:R-:W-:Y:S01]  /*6e060*/  LOP3.LUT R32, R50, R59, R56, 0x96, !PT ;  /* 0x0000003b32207212 */ /* 0x000fe200078e9638 */
[----:B------:R-:W-:Y:S01]  /*6e070*/  IMAD.SHL.U32 R56, R42, 0x8, RZ ;  /* 0x000000082a387824 */ /* 0x000fe200078e00ff */
[----:B------:R-:W-:Y:S02]  /*6e080*/  LOP3.LUT R53, R50, R31, R53, 0x96, !PT ;  /* 0x0000001f32357212 */ /* 0x000fe400078e9635 */
[----:B------:R-:W-:Y:S02]  /*6e090*/  SHF.L.W.U32.HI R44, R44, 0x5, R44 ;  /* 0x000000052c2c7819 */ /* 0x000fe40000010e2c */
[----:B------:R-:W-:Y:S01]  /*6e0a0*/  LOP3.LUT R45, R24, R45, R55, 0x96, !PT ;  /* 0x0000002d182d7212 */ /* 0x000fe200078e9637 */
[----:B------:R-:W-:Y:S01]  /*6e0b0*/  IMAD.SHL.U32 R55, R36, 0x8, RZ ;  /* 0x0000000824377824 */ /* 0x000fe200078e00ff */
[----:B------:R-:W-:-:S02]  /*6e0c0*/  SHF.L.W.U32.HI R52, R57, 0x3, R57 ;  /* 0x0000000339347819 */ /* 0x000fc40000010e39 */
[----:B------:R-:W-:Y:S02]  /*6e0d0*/  SHF.L.W.U32.HI R53, R53, 0x5, R53 ;  /* 0x0000000535357819 */ /* 0x000fe40000010e35 */
[----:B------:R-:W-:Y:S02]  /*6e0e0*/  SHF.L.W.U32.HI R44, R44, 0x3, R44 ;  /* 0x000000032c2c7819 */ /* 0x000fe40000010e2c */
[----:B------:R-:W-:Y:S02]  /*6e0f0*/  LOP3.LUT R56, R52, R56, R41, 0x96, !PT ;  /* 0x0000003834387212 */ /* 0x000fe400078e9629 */
[----:B------:R-:W-:Y:S02]  /*6e100*/  LOP3.LUT R41, R49, R23, R54, 0x96, !PT ;  /* 0x0000001731297212 */ /* 0x000fe400078e9636 */
[----:B------:R-:W-:Y:S02]  /*6e110*/  LOP3.LUT R51, R46, R37, R51, 0x96, !PT ;  /* 0x000000252e337212 */ /* 0x000fe400078e9633 */
[----:B------:R-:W-:-:S02]  /*6e120*/  LOP3.LUT R53, R44, R55, R53, 0x96, !PT ;  /* 0x000000372c357212 */ /* 0x000fc400078e9635 */
[----:B------:R-:W-:Y:S02]  /*6e130*/  SHF.L.W.U32.HI R54, R49, 0xd, R49 ;  /* 0x0000000d31367819 */ /* 0x000fe40000010e31 */
[C---:B------:R-:W-:Y:S02]  /*6e140*/  LOP3.LUT R55, R40.reuse, R26, R47, 0x96, !PT ;  /* 0x0000001a28377212 */ /* 0x040fe400078e962f */
[----:B------:R-:W-:Y:S01]  /*6e150*/  SHF.L.W.U32.HI R49, R40, 0x3, R40 ;  /* 0x0000000328317819 */ /* 0x000fe20000010e28 */
[----:B------:R-:W-:Y:S01]  /*6e160*/  IMAD.SHL.U32 R58, R54, 0x8, RZ ;  /* 0x00000008363a7824 */ /* 0x000fe200078e00ff */
[----:B------:R-:W-:Y:S02]  /*6e170*/  LOP3.LUT R40, R52, R42, R37, 0x96, !PT ;  /* 0x0000002a34287212 */ /* 0x000fe400078e9625 */
[----:B------:R-:W-:Y:S02]  /*6e180*/  SHF.L.W.U32.HI R37, R51, 0x5, R51 ;  /* 0x0000000533257819 */ /* 0x000fe40000010e33 */
[----:B------:R-:W-:-:S02]  /*6e190*/  LOP3.LUT R51, R35, R34, R33, 0x96, !PT ;  /* 0x0000002223337212 */ /* 0x000fc400078e9621 */
[----:B------:R-:W-:Y:S02]  /*6e1a0*/  SHF.L.W.U32.HI R33, R40, 0x1, R40 ;  /* 0x0000000128217819 */ /* 0x000fe40000010e28 */
[----:B------:R-:W-:Y:S02]  /*6e1b0*/  LOP3.LUT R37, R44, R36, R37, 0x96, !PT ;  /* 0x000000242c257212 */ /* 0x000fe400078e9625 */
[----:B------:R-:W-:Y:S02]  /*6e1c0*/  LOP3.LUT R30, R24, R57, R30, 0x96, !PT ;  /* 0x00000039181e7212 */ /* 0x000fe400078e961e */
        /* <DEDUP_REMOVED lines=10> */
[----:B------:R-:W-:Y:S01]  /*6e270*/  LOP3.LUT R44, R37, R40, R44, 0x96, !PT ;  /* 0x00000028252c7212 */ /* 0x000fe200078e962c */
[----:B------:R-:W-:Y:S01]  /*6e280*/  IMAD.SHL.U32 R40, R52, 0x8, RZ ;  /* 0x0000000834287824 */ /* 0x000fe200078e00ff */
[----:B------:R-:W-:-:S02]  /*6e290*/  SHF.L.W.U32.HI R29, R38, 0x16, R38 ;  /* 0x00000016261d7819 */ /* 0x000fc40000010e26 */
[----:B------:R-:W-:Y:S02]  /*6e2a0*/  SHF.L.W.U32.HI R38, R45, 0x3, R45 ;  /* 0x000000032d267819 */ /* 0x000fe40000010e2d */
[----:B------:R-:W-:Y:S02]  /*6e2b0*/  LOP3.LUT R50, R49, R54, R50, 0x96, !PT ;  /* 0x0000003631327212 */ /* 0x000fe400078e9632 */
[----:B------:R-:W-:Y:S02]  /*6e2c0*/  SHF.L.W.U32.HI R25, R25, 0x16, R25 ;  /* 0x0000001619197819 */ /* 0x000fe40000010e19 */
[----:B------:R-:W-:Y:S02]  /*6e2d0*/  LOP3.LUT R45, R38, R40, R29, 0x96, !PT ;  /* 0x00000028262d7212 */ /* 0x000fe400078e961d */
        /* <DEDUP_REMOVED lines=9> */
[----:B------:R-:W-:-:S02]  /*6e370*/  SHF.L.W.U32.HI R49, R43, 0x16, R43 ;  /* 0x000000162b317819 */ /* 0x000fc40000010e2b */
[----:B------:R-:W-:Y:S02]  /*6e380*/  SHF.L.W.U32.HI R50, R50, 0x16, R50 ;  /* 0x0000001632327819 */ /* 0x000fe40000010e32 */
[----:B------:R-:W-:Y:S02]  /*6e390*/  LOP3.LUT R38, R25, R45, R38, 0x96, !PT ;  /* 0x0000002d19267212 */ /* 0x000fe400078e9626 */
[----:B--2---:R-:W-:Y:S02]  /*6e3a0*/  LOP3.LUT R45, R46, UR33, RZ, 0x3c, !PT ;  /* 0x000000212e2d7c12 */ /* 0x004fe4000f8e3cff */
[----:B-1----:R-:W-:Y:S02]  /*6e3b0*/  LOP3.LUT R43, R51, UR4, RZ, 0x3c, !PT ;  /* 0x00000004332b7c12 */ /* 0x002fe4000f8e3cff */
[----:B------:R-:W-:Y:S02]  /*6e3c0*/  SHF.L.W.U32.HI R56, R56, 0x16, R56 ;  /* 0x0000001638387819 */ /* 0x000fe40000010e38 */
[----:B---3--:R-:W-:-:S02]  /*6e3d0*/  LOP3.LUT R46, R49, UR24, RZ, 0x3c, !PT ;  /* 0x00000018312e7c12 */ /* 0x008fc4000f8e3cff */
        /* <DEDUP_REMOVED lines=22> */
[----:B------:R-:W-:Y:S02]  /*6e540*/  SHF.L.W.U32.HI R58, R41, 0x5, R41 ;  /* 0x00000005293a7819 */ /* 0x000fe40000010e29 */
[----:B------:R-:W-:-:S02]  /*6e550*/  LOP3.LUT R59, R24, UR34, RZ, 0x3c, !PT ;  /* 0x00000022183b7c12 */ /* 0x000fc4000f8e3cff */
[C---:B------:R-:W-:Y:S02]  /*6e560*/  LOP3.LUT R57, R25.reuse, R29, R52, 0x96, !PT ;  /* 0x0000001d19397212 */ /* 0x040fe400078e9634 */
[----:B------:R-:W-:Y:S02]  /*6e570*/  LOP3.LUT R41, R25, UR26, RZ, 0x3c, !PT ;  /* 0x0000001a19297c12 */ /* 0x000fe4000f8e3cff */
[----:B------:R-:W1:Y:S01]  /*6e580*/  LDC.64 R24, c[0x3][0x80] ;  /* 0x00c02000ff187b82 */ /* 0x000e620000000a00 */
[----:B------:R-:W-:Y:S02]  /*6e590*/  LOP3.LUT R58, R58, UR6, RZ, 0x3c, !PT ;  /* 0x000000063a3a7c12 */ /* 0x000fe4000f8e3cff */
[C---:B------:R-:W-:Y:S02]  /*6e5a0*/  LOP3.LUT R56, R47.reuse, R33, R42, 0x96, !PT ;  /* 0x000000212f387212 */ /* 0x040fe400078e962a */
[----:B------:R-:W-:Y:S02]  /*6e5b0*/  LOP3.LUT R42, R47, UR14, RZ, 0x3c, !PT ;  /* 0x0000000e2f2a7c12 */ /* 0x000fe4000f8e3cff */
        /* <DEDUP_REMOVED lines=16> */
[----:B------:R-:W-:Y:S02]  /*6e6c0*/  LOP3.LUT R25, R59, R24, RZ, 0x3c, !PT ;  /* 0x000000183b197212 */ /* 0x000fe400078e3cff */
[----:B------:R-:W-:Y:S02]  /*6e6d0*/  LOP3.LUT R56, R56, UR9, RZ, 0x3c, !PT ;  /* 0x0000000938387c12 */ /* 0x000fe4000f8e3cff */
[----:B------:R-:W-:-:S02]  /*6e6e0*/  LOP3.LUT R24, R54, R61, R55, 0x78, !PT ;  /* 0x0000003d36187212 */ /* 0x000fc400078e7837 */
[----:B------:R-:W-:Y:S02]  /*6e6f0*/  SHF.L.W.U32.HI R57, R57, 0x5, R57 ;  /* 0x0000000539397819 */ /* 0x000fe40000010e39 */
[----:B------:R-:W-:Y:S02]  /*6e700*/  LOP3.LUT R59, R56, R54, R55, 0x1e, !PT ;  /* 0x00000036383b7212 */ /* 0x000fe400078e1e37 */
[----:B------:R-:W-:Y:S02]  /*6e710*/  LOP3.LUT R32, R24, R61, R56, 0x96, !PT ;  /* 0x0000003d18207212 */ /* 0x000fe400078e9638 */
[----:B------:R-:W-:Y:S02]  /*6e720*/  LOP3.LUT R56, R39, UR28, RZ, 0x3c, !PT ;  /* 0x0000001c27387c12 */ /* 0x000fe4000f8e3cff */
[----:B------:R-:W-:Y:S02]  /*6e730*/  LOP3.LUT R57, R57, UR20, RZ, 0x3c, !PT ;  /* 0x0000001439397c12 */ /* 0x000fe4000f8e3cff */
[----:B------:R-:W-:-:S02]  /*6e740*/  LOP3.LUT R36, R31, UR8, RZ, 0x3c, !PT ;  /* 0x000000081f247c12 */ /* 0x000fc4000f8e3cff */
[--C-:B------:R-:W-:Y:S02]  /*6e750*/  LOP3.LUT R54, R56, R57, R25.reuse, 0x78, !PT ;  /* 0x0000003938367212 */ /* 0x100fe400078e7819 */
        /* <DEDUP_REMOVED lines=8> */
[C---:B------:R-:W-:Y:S02]  /*6e7e0*/  LOP3.LUT R25, R31.reuse, R36, R25, 0xf6, !PT ;  /* 0x000000241f197212 */ /* 0x040fe400078ef619 */
[CCC-:B------:R-:W-:Y:S02]  /*6e7f0*/  LOP3.LUT R57, R31.reuse, R24.reuse, R54.reuse, 0x6c, !PT ;  /* 0x000000181f397212 */ /* 0x1c0fe400078e6c36 */
[----:B------:R-:W-:-:S02]  /*6e800*/  LOP3.LUT R31, R31, R24, R54, 0x9c, !PT ;  /* 0x000000181f1f7212 */ /* 0x000fc400078e9c36 */
[----:B------:R-:W-:Y:S02]  /*6e810*/  LOP3.LUT R54, R25, R54, RZ, 0x3c, !PT ;  /* 0x0000003619367212 */ /* 0x000fe400078e3cff */
[----:B------:R-:W0:Y:S01]  /*6e820*/  LDC.64 R24, c[0x3][0x88] ;  /* 0x00c02200ff187b82 */ /* 0x000e220000000a00 */
[----:B------:R-:W-:Y:S02]  /*6e830*/  SHF.L.W.U32.HI R48, R48, 0x16, R48 ;  /* 0x0000001630307819 */ /* 0x000fe40000010e30 */
[----:B------:R-:W-:Y:S01]  /*6e840*/  LOP3.LUT R58, R37, UR7, RZ, 0x3c, !PT ;  /* 0x00000007253a7c12 */ /* 0x000fe2000f8e3cff */
[----:B------:R-:W1:Y:S01]  /*6e850*/  LDCU.128 UR4, c[0x3][0x90] ;  /* 0x00c01200ff0477ac */ /* 0x000e620008000c00 */
[----:B------:R-:W-:Y:S02]  /*6e860*/  LOP3.LUT R48, R48, UR27, RZ, 0x3c, !PT ;  /* 0x0000001b30307c12 */ /* 0x000fe4000f8e3cff */
[----:B------:R-:W-:Y:S02]  /*6e870*/  LOP3.LUT R59, R53, UR35, RZ, 0x3c, !PT ;  /* 0x00000023353b7c12 */ /* 0x000fe4000f8e3cff */
[----:B------:R-:W-:Y:S01]  /*6e880*/  LOP3.LUT R37, R23, UR15, RZ, 0x3c, !PT ;  /* 0x0000000f17257c12 */ /* 0x000fe2000f8e3cff */
[----:B------:R-:W2:Y:S01]  /*6e890*/  LDCU.128 UR12, c[0x3][0xd0] ;  /* 0x00c01a00ff0c77ac */ /* 0x000ea20008000c00 */
[----:B------:R-:W-:-:S02]  /*6e8a0*/  LOP3.LUT R53, R59, R48, R58, 0x78, !PT ;  /* 0x000000303b357212 */ /* 0x000fc400078e783a */
[CCC-:B------:R-:W-:Y:S02]  /*6e8b0*/  LOP3.LUT R52, R60.reuse, R49.reuse, R47.reuse, 0x6c, !PT ;  /* 0x000000313c347212 */ /* 0x1c0fe400078e6c2f */
[----:B------:R-:W-:Y:S02]  /*6e8c0*/  LOP3.LUT R49, R60, R49, R47, 0x9c, !PT ;  /* 0x000000313c317212 */ /* 0x000fe400078e9c2f */
[----:B------:R-:W-:Y:S02]  /*6e8d0*/  LOP3.LUT R23, R53, R48, R37, 0x96, !PT ;  /* 0x0000003035177212 */ /* 0x000fe400078e9625 */
[----:B------:R-:W-:Y:S02]  /*6e8e0*/  LOP3.LUT R60, R37, R59, R58, 0x1e, !PT ;  /* 0x0000003b253c7212 */ /* 0x000fe400078e1e3a */
[----:B------:R-:W-:Y:S02]  /*6e8f0*/  LOP3.LUT R48, R42, R47, RZ, 0x3c, !PT ;  /* 0x0000002f2a307212 */ /* 0x000fe400078e3cff */
[----:B------:R-:W-:-:S02]  /*6e900*/  LOP3.LUT R42, R23, R58, RZ, 0x3c, !PT ;  /* 0x0000003a172a7212 */ /* 0x000fc400078e3cff */
[----:B------:R-:W-:Y:S02]  /*6e910*/  LOP3.LUT R58, R60, R23, R58, 0xf6, !PT ;  /* 0x000000173c3a7212 */ /* 0x000fe400078ef63a */
[----:B------:R-:W-:Y:S02]  /*6e920*/  SHF.L.W.U32.HI R28, R28, 0x16, R28 ;  /* 0x000000161c1c7819 */ /* 0x000fe40000010e1c */
[----:B------:R-:W-:Y:S02]  /*6e930*/  SHF.L.W.U32.HI R30, R30, 0x5, R30 ;  /* 0x000000051e1e7819 */ /* 0x000fe40000010e1e */
[CCC-:B------:R-:W-:Y:S02]  /*6e940*/  LOP3.LUT R37, R60.reuse, R42.reuse, R53.reuse, 0x6c, !PT ;  /* 0x0000002a3c257212 */ /* 0x1c0fe400078e6c35 */
[----:B------:R-:W-:Y:S02]  /*6e950*/  LOP3.LUT R42, R60, R42, R53, 0x9c, !PT ;  /* 0x0000002a3c2a7212 */ /* 0x000fe400078e9c35 */
[----:B------:R-:W-:-:S02]  /*6e960*/  LOP3.LUT R47, R58, R53, RZ, 0x3c, !PT ;  /* 0x000000353a2f7212 */ /* 0x000fc400078e3cff */
        /* <DEDUP_REMOVED lines=8> */
[--C-:B------:R-:W-:Y:S02]  /*6e9f0*/  LOP3.LUT R30, R40, R24, R35.reuse, 0x78, !PT ;  /* 0x00000018281e7212 */ /* 0x100fe400078e7823 */
[----:B------:R-:W-:Y:S02]  /*6ea00*/  LOP3.LUT R27, R25, R40, R35, 0x1e, !PT ;  /* 0x00000028191b7212 */ /* 0x000fe400078e1e23 */
[----:B------:R-:W-:Y:S01]  /*6ea10*/  LOP3.LUT R28, R33, UR11, RZ, 0x3c, !PT ;  /* 0x0000000b211c7c12 */ /* 0x000fe2000f8e3cff */
[----:B------:R-:W3:Y:S01]  /*6ea20*/  LDCU.128 UR8, c[0x3][0xb0] ;  /* 0x00c01600ff0877ac */ /* 0x000ee20008000c00 */
[----:B------:R-:W-:Y:S02]  /*6ea30*/  LOP3.LUT R40, R26, R59, R53, 0x78, !PT ;  /* 0x0000003b1a287212 */ /* 0x000fe400078e7835 */
        /* <DEDUP_REMOVED lines=8> */
[C---:B------:R-:W-:Y:S02]  /*6eac0*/  LOP3.LUT R53, R29.reuse, R28, R53, 0xf6, !PT ;  /* 0x0000001c1d357212 */ /* 0x040fe400078ef635 */
[CCC-:B------:R-:W-:Y:S02]  /*6ead0*/  LOP3.LUT R26, R29.reuse, R33.reuse, R40.reuse, 0x6c, !PT ;  /* 0x000000211d1a7212 */ /* 0x1c0fe400078e6c28 */
[----:B------:R-:W-:Y:S02]  /*6eae0*/  LOP3.LUT R29, R29, R33, R40, 0x9c, !PT ;  /* 0x000000211d1d7212 */ /* 0x000fe400078e9c28 */
[----:B------:R-:W-:Y:S02]  /*6eaf0*/  LOP3.LUT R49, R49, R48, RZ, 0x3c, !PT ;  /* 0x0000003031317212 */ /* 0x000fe400078e3cff */
[----:B------:R-:W-:Y:S02]  /*6eb00*/  SHF.L.W.U32.HI R33, R38, 0xd, R38 ;  /* 0x0000000d26217819 */ /* 0x000fe40000010e26 */
[----:B------:R-:W-:-:S02]  /*6eb10*/  LOP3.LUT R30, R35, R30, RZ, 0x3c, !PT ;  /* 0x0000001e231e7212 */ /* 0x000fc400078e3cff */
[----:B------:R-:W-:Y:S01]  /*6eb20*/  SHF.L.W.U32.HI R58, R49, 0x3, R49 ;  /* 0x00000003313a7819 */ /* 0x000fe20000010e31 */
[----:B------:R-:W-:Y:S01]  /*6eb30*/  IMAD.SHL.U32 R35, R33, 0x8, RZ ;  /* 0x0000000821237824 */ /* 0x000fe200078e00ff */
[----:B------:R-:W-:Y:S02]  /*6eb40*/  SHF.L.W.U32.HI R45, R45, 0xd, R45 ;  /* 0x0000000d2d2d7819 */ /* 0x000fe40000010e2d */
[C---:B------:R-:W-:Y:S02]  /*6eb50*/  LOP3.LUT R38, R58.reuse, R33, R46, 0x96, !PT ;  /* 0x000000213a267212 */ /* 0x040fe400078e962e */
[----:B------:R-:W-:Y:S02]  /*6eb60*/  LOP3.LUT R35, R58, R37, R35, 0x96, !PT ;  /* 0x000000253a237212 */ /* 0x000fe400078e9623 */
[----:B------:R-:W-:Y:S02]  /*6eb70*/  SHF.L.W.U32.HI R38, R38, 0x1, R38 ;  /* 0x0000000126267819 */ /* 0x000fe40000010e26 */
[----:B------:R-:W-:-:S02]  /*6eb80*/  LOP3.LUT R35, RZ, R35, RZ, 0x33, !PT ;  /* 0x00000023ff237212 */ /* 0x000fc400078e33ff */
[----:B------:R-:W-:Y:S01]  /*6eb90*/  LOP3.LUT R42, R42, R47, RZ, 0x3c, !PT ;  /* 0x0000002f2a2a7212 */ /* 0x000fe200078e3cff */
[----:B------:R-:W-:Y:S01]  /*6eba0*/  IMAD.SHL.U32 R37, R38, 0x80, RZ ;  /* 0x0000008026257824 */ /* 0x000fe200078e00ff */
[----:B------:R-:W-:Y:S02]  /*6ebb0*/  SHF.L.W.U32.HI R35, R35, 0x7, R35 ;  /* 0x0000000723237819 */ /* 0x000fe40000010e23 */
[----:B------:R-:W-:Y:S01]  /*6ebc0*/  LOP3.LUT R43, R43, R46, RZ, 0x3c, !PT ;  /* 0x0000002e2b2b7212 */ /* 0x000fe200078e3cff */
[----:B------:R-:W-:Y:S01]  /*6ebd0*/  IMAD.SHL.U32 R46, R45, 0x8, RZ ;  /* 0x000000082d2e7824 */ /* 0x000fe200078e00ff */
[----:B------:R-:W-:Y:S02]  /*6ebe0*/  LOP3.LUT R37, R35, R37, R58, 0x96, !PT ;  /* 0x0000002523257212 */ /* 0x000fe400078e963a */
[----:B------:R-:W-:Y:S02]  /*6ebf0*/  SHF.L.W.U32.HI R58, R42, 0x3, R42 ;  /* 0x000000032a3a7819 */ /* 0x000fe40000010e2a */
[----:B------:R-:W-:-:S02]  /*6ec00*/  LOP3.LUT R31, R31, R54, RZ, 0x3c, !PT ;  /* 0x000000361f1f7212 */ /* 0x000fc400078e3cff */
[----:B------:R-:W-:Y:S02]  /*6ec10*/  SHF.L.W.U32.HI R42, R41, 0xd, R41 ;  /* 0x0000000d292a7819 */ /* 0x000fe40000010e29 */
[C---:B------:R-:W-:Y:S02]  /*6ec20*/  LOP3.LUT R57, R58.reuse, R57, R46, 0x96, !PT ;  /* 0x000000393a397212 */ /* 0x040fe400078e962e */
[----:B------:R-:W-:Y:S02]  /*6ec30*/  LOP3.LUT R46, R58, R45, R48, 0x96, !PT ;  /* 0x0000002d3a2e7212 */ /* 0x000fe400078e9630 */
[----:B------:R-:W-:Y:S01]  /*6ec40*/  SHF.L.W.U32.HI R48, R31, 0x3, R31 ;  /* 0x000000031f307819 */ /* 0x000fe20000010e1f */
[----:B------:R-:W-:Y:S01]  /*6ec50*/  IMAD.SHL.U32 R31, R42, 0x8, RZ ;  /* 0x000000082a1f7824 */ /* 0x000fe200078e00ff */
[----:B------:R-:W-:Y:S02]  /*6ec60*/  LOP3.LUT R40, R53, R40, RZ, 0x3c, !PT ;  /* 0x0000002835287212 */ /* 0x000fe400078e3cff */
[----:B------:R-:W-:-:S02]  /*6ec70*/  LOP3.LUT R47, R48, R42, R47, 0x96, !PT ;  /* 0x0000002a302f7212 */ /* 0x000fc400078e962f */
[----:B------:R-:W-:Y:S02]  /*6ec80*/  LOP3.LUT R39, R48, R39, R31, 0x96, !PT ;  /* 0x0000002730277212 */ /* 0x000fe400078e961f */
[----:B------:R-:W-:Y:S02]  /*6ec90*/  SHF.L.W.U32.HI R47, R47, 0x1, R47 ;  /* 0x000000012f2f7819 */ /* 0x000fe40000010e2f */
[----:B------:R-:W-:Y:S02]  /*6eca0*/  LOP3.LUT R39, RZ, R39, RZ, 0x33, !PT ;  /* 0x00000027ff277212 */ /* 0x000fe400078e33ff */
[----:B------:R-:W-:Y:S01]  /*6ecb0*/  LOP3.LUT R49, R29, R40, RZ, 0x3c, !PT ;  /* 0x000000281d317212 */ /* 0x000fe200078e3cff */
[----:B------:R-:W-:Y:S01]  /*6ecc0*/  IMAD.SHL.U32 R53, R47, 0x80, RZ ;  /* 0x000000802f357824 */ /* 0x000fe200078e00ff */
[----:B------:R-:W-:Y:S02]  /*6ecd0*/  SHF.L.W.U32.HI R39, R39, 0x7, R39 ;  /* 0x0000000727277819 */ /* 0x000fe40000010e27 */
[----:B------:R-:W-:-:S02]  /*6ece0*/  SHF.L.W.U32.HI R32, R32, 0xd, R32 ;  /* 0x0000000d20207819 */ /* 0x000fc40000010e20 */
[----:B------:R-:W-:Y:S02]  /*6ecf0*/  LOP3.LUT R29, R39, R53, R48, 0x96, !PT ;  /* 0x00000035271d7212 */ /* 0x000fe400078e9630 */
[----:B------:R-:W-:Y:S01]  /*6ed00*/  LOP3.LUT R53, R51, R34, RZ, 0x3c, !PT ;  /* 0x0000002233357212 */ /* 0x000fe200078e3cff */
[----:B------:R-:W-:Y:S01]  /*6ed10*/  IMAD.SHL.U32 R48, R32, 0x8, RZ ;  /* 0x0000000820307824 */ /* 0x000fe200078e00ff */
[----:B------:R-:W-:Y:S02]  /*6ed20*/  SHF.L.W.U32.HI R51, R24, 0xd, R24 ;  /* 0x0000000d18337819 */ /* 0x000fe40000010e18 */
[----:B------:R-:W-:Y:S02]  /*6ed30*/  SHF.L.W.U32.HI R49, R49, 0x3, R49 ;  /* 0x0000000331317819 */ /* 0x000fe40000010e31 */
[----:B------:R-:W-:Y:S01]  /*6ed40*/  SHF.L.W.U32.HI R36, R36, 0xd, R36 ;  /* 0x0000000d24247819 */ /* 0x000fe20000010e24 */
[----:B------:R-:W-:Y:S01]  /*6ed50*/  IMAD.SHL.U32 R24, R51, 0x8, RZ ;  /* 0x0000000833187824 */ /* 0x000fe200078e00ff */
[----:B------:R-:W-:-:S02]  /*6ed60*/  LOP3.LUT R27, R27, R30, RZ, 0x3c, !PT ;  /* 0x0000001e1b1b7212 */ /* 0x000fc400078e3cff */
[----:B------:R-:W-:Y:S02]  /*6ed70*/  SHF.L.W.U32.HI R53, R53, 0x3, R53 ;  /* 0x0000000335357819 */ /* 0x000fe40000010e35 */
[----:B------:R-:W-:Y:S02]  /*6ed80*/  LOP3.LUT R57, RZ, R57, RZ, 0x33, !PT ;  /* 0x00000039ff397212 */ /* 0x000fe400078e33ff */
[----:B------:R-:W-:Y:S01]  /*6ed90*/  LOP3.LUT R48, R49, R44, R48, 0x96, !PT ;  /* 0x0000002c31307212 */ /* 0x000fe200078e9630 */
[----:B------:R-:W-:Y:S01]  /*6eda0*/  IMAD.SHL.U32 R44, R36, 0x8, RZ ;  /* 0x00000008242c7824 */ /* 0x000fe200078e00ff */
[----:B------:R-:W-:Y:S02]  /*6edb0*/  LOP3.LUT R56, R56, R55, RZ, 0x3c, !PT ;  /* 0x0000003738387212 */ /* 0x000fe400078e3cff */
[----:B------:R-:W-:Y:S02]  /*6edc0*/  SHF.L.W.U32.HI R23, R23, 0xd, R23 ;  /* 0x0000000d17177819 */ /* 0x000fe40000010e17 */
        /* <DEDUP_REMOVED lines=8> */
[----:B------:R-:W-:Y:S01]  /*6ee50*/  LOP3.LUT R26, RZ, R48, RZ, 0x33, !PT ;  /* 0x00000030ff1a7212 */ /* 0x000fe200078e33ff */
[----:B------:R-:W-:Y:S01]  /*6ee60*/  IMAD.SHL.U32 R30, R57, 0x80, RZ ;  /* 0x00000080391e7824 */ /* 0x000fe200078e00ff */
[----:B------:R-:W-:Y:S02]  /*6ee70*/  LOP3.LUT R48, R24, R25, R56, 0x96, !PT ;  /* 0x0000001918307212 */ /* 0x000fe400078e9638 */
[----:B------:R-:W-:Y:S02]  /*6ee80*/  SHF.L.W.U32.HI R26, R26, 0x7, R26 ;  /* 0x000000071a1a7819 */ /* 0x000fe40000010e1a */
[----:B------:R-:W-:Y:S02]  /*6ee90*/  SHF.L.W.U32.HI R25, R28, 0xd, R28 ;  /* 0x0000000d1c197819 */ /* 0x000fe40000010e1c */
[----:B------:R-:W-:Y:S02]  /*6eea0*/  LOP3.LUT R49, R26, R30, R49, 0x96, !PT ;  /* 0x0000001e1a317212 */ /* 0x000fe400078e9631 */
[----:B------:R-:W-:Y:S01]  /*6eeb0*/  LOP3.LUT R28, R27, R36, R55, 0x96, !PT ;  /* 0x000000241b1c7212 */ /* 0x000fe200078e9637 */
[----:B------:R-:W-:Y:S01]  /*6eec0*/  IMAD.SHL.U32 R30, R25, 0x8, RZ ;  /* 0x00000008191e7824 */ /* 0x000fe200078e00ff */
[----:B------:R-:W-:-:S02]  /*6eed0*/  SHF.L.W.U32.HI R55, R43, 0x3, R43 ;  /* 0x000000032b377819 */ /* 0x000fc40000010e2b */
[----:B------:R-:W-:Y:S02]  /*6eee0*/  LOP3.LUT R44, RZ, R44, RZ, 0x33, !PT ;  /* 0x0000002cff2c7212 */ /* 0x000fe400078e33ff */
[----:B------:R-:W-:Y:S02]  /*6eef0*/  LOP3.LUT R52, R55, R52, R30, 0x96, !PT ;  /* 0x0000003437347212 */ /* 0x000fe400078e961e */
[----:B------:R-:W-:Y:S02]  /*6ef00*/  LOP3.LUT R30, R53, R51, R40, 0x96, !PT ;  /* 0x00000033351e7212 */ /* 0x000fe400078e9628 */
[----:B------:R-:W-:Y:S02]  /*6ef10*/  LOP3.LUT R50, RZ, R50, RZ, 0x33, !PT ;  /* 0x00000032ff327212 */ /* 0x000fe400078e33ff */
[----:B------:R-:W-:Y:S02]  /*6ef20*/  SHF.L.W.U32.HI R30, R30, 0x1, R30 ;  /* 0x000000011e1e7819 */ /* 0x000fe40000010e1e */
[----:B------:R-:W-:-:S02]  /*6ef30*/  SHF.L.W.U32.HI R43, R28, 0x1, R28 ;  /* 0x000000011c2b7819 */ /* 0x000fc40000010e1c */
[----:B------:R-:W-:Y:S02]  /*6ef40*/  SHF.L.W.U32.HI R28, R44, 0x7, R44 ;  /* 0x000000072c1c7819 */ /* 0x000fe40000010e2c */
[----:B------:R-:W-:Y:S01]  /*6ef50*/  SHF.L.W.U32.HI R44, R50, 0x7, R50 ;  /* 0x00000007322c7819 */ /* 0x000fe20000010e32 */
[----:B------:R-:W-:Y:S01]  /*6ef60*/  IMAD.SHL.U32 R50, R30, 0x80, RZ ;  /* 0x000000801e327824 */ /* 0x000fe200078e00ff */
[----:B------:R-:W-:Y:S01]  /*6ef70*/  LOP3.LUT R34, R55, R25, R34, 0x96, !PT ;  /* 0x0000001937227212 */ /* 0x000fe200078e9622 */
[----:B------:R-:W-:Y:S01]  /*6ef80*/  IMAD.SHL.U32 R40, R43, 0x80, RZ ;  /* 0x000000802b287824 */ /* 0x000fe200078e00ff */
[----:B------:R-:W-:Y:S02]  /*6ef90*/  LOP3.LUT R48, RZ, R48, RZ, 0x33, !PT ;  /* 0x00000030ff307212 */ /* 0x000fe400078e33ff */
[----:B------:R-:W-:Y:S02]  /*6efa0*/  LOP3.LUT R52, RZ, R52, RZ, 0x33, !PT ;  /* 0x00000034ff347212 */ /* 0x000fe400078e33ff */
[----:B------:R-:W-:-:S02]  /*6efb0*/  SHF.L.W.U32.HI R34, R34, 0x1, R34 ;  /* 0x0000000122227819 */ /* 0x000fc40000010e22 */
        /* <DEDUP_REMOVED lines=11> */
[----:B------:R-:W-:Y:S01]  /*6f070*/  LOP3.LUT R55, R48, R52, R55, 0x96, !PT ;  /* 0x0000003430377212 */ /* 0x000fe200078e9637 */
[----:B------:R-:W-:Y:S01]  /*6f080*/  IMAD.SHL.U32 R31, R46, 0x80, RZ ;  /* 0x000000802e1f7824 */ /* 0x000fe200078e00ff */
[----:B------:R-:W-:Y:S01]  /*6f090*/  SHF.L.W.U32.HI R36, R36, 0x5, R36 ;  /* 0x0000000524247819 */ /* 0x000fe20000010e24 */
[----:B------:R-:W-:Y:S01]  /*6f0a0*/  IMAD.SHL.U32 R59, R40, 0x80, RZ ;  /* 0x00000080283b7824 */ /* 0x000fe200078e00ff */
[----:B------:R-:W-:-:S02]  /*6f0b0*/  LOP3.LUT R32, R26, R57, R32, 0x96, !PT ;  /* 0x000000391a207212 */ /* 0x000fc400078e9620 */
[----:B------:R-:W-:Y:S01]  /*6f0c0*/  SHF.L.W.U32.HI R52, R26, 0x3, R26 ;  /* 0x000000031a347819 */ /* 0x000fe20000010e1a */
[----:B------:R-:W-:Y:S01]  /*6f0d0*/  IMAD.SHL.U32 R26, R39, 0x8, RZ ;  /* 0x00000008271a7824 */ /* 0x000fe200078e00ff */
[----:B------:R-:W-:Y:S02]  /*6f0e0*/  LOP3.LUT R45, R41, R46, R45, 0x96, !PT ;  /* 0x0000002e292d7212 */ /* 0x000fe400078e962d */
[----:B------:R-:W-:Y:S02]  /*6f0f0*/  LOP3.LUT R23, R50, R40, R23, 0x96, !PT ;  /* 0x0000002832177212 */ /* 0x000fe400078e9617 */
[----:B------:R-:W-:Y:S02]  /*6f100*/  SHF.L.W.U32.HI R36, R36, 0xd, R36 ;  /* 0x0000000d24247819 */ /* 0x000fe40000010e24 */
[----:B------:R-:W-:Y:S02]  /*6f110*/  LOP3.LUT R33, R35, R38, R33, 0x96, !PT ;  /* 0x0000002623217212 */ /* 0x000fe400078e9621 */
[----:B------:R-:W-:-:S02]  /*6f120*/  SHF.L.W.U32.HI R45, R45, 0x5, R45 ;  /* 0x000000052d2d7819 */ /* 0x000fc40000010e2d */
[----:B------:R-:W-:Y:S02]  /*6f130*/  LOP3.LUT R35, R52, R26, R35, 0x96, !PT ;  /* 0x0000001a34237212 */ /* 0x000fe400078e9623 */
[----:B------:R-:W-:Y:S02]  /*6f140*/  LOP3.LUT R51, R44, R30, R51, 0x96, !PT ;  /* 0x0000001e2c337212 */ /* 0x000fe400078e9633 */
[----:B------:R-:W-:Y:S01]  /*6f150*/  SHF.L.W.U32.HI R26, R23, 0x5, R23 ;  /* 0x00000005171a7819 */ /* 0x000fe20000010e17 */
[----:B------:R-:W-:Y:S01]  /*6f160*/  IMAD.SHL.U32 R23, R36, 0x8, RZ ;  /* 0x0000000824177824 */ /* 0x000fe200078e00ff */
[----:B------:R-:W-:Y:S02]  /*6f170*/  LOP3.LUT R24, R50, R59, R24, 0x96, !PT ;  /* 0x0000003b32187212 */ /* 0x000fe400078e9618 */
[----:B------:R-:W-:Y:S02]  /*6f180*/  SHF.L.W.U32.HI R59, R45, 0x3, R45 ;  /* 0x000000032d3b7819 */ /* 0x000fe40000010e2d */
        /* <DEDUP_REMOVED lines=15> */
[----:B------:R-:W-:Y:S02]  /*6f280*/  SHF.L.W.U32.HI R59, R34, 0x3, R34 ;  /* 0x00000003223b7819 */ /* 0x000fe40000010e22 */
[----:B--2---:R-:W-:Y:S01]  /*6f290*/  LOP3.LUT R43, R52, UR15, RZ, 0x3c, !PT ;  /* 0x0000000f342b7c12 */ /* 0x004fe2000f8e3cff */
[----:B------:R-:W-:Y:S01]  /*6f2a0*/  IMAD.SHL.U32 R52, R31, 0x8, RZ ;  /* 0x000000081f347824 */ /* 0x000fe200078e00ff */
[----:B------:R-:W-:-:S02]  /*6f2b0*/  LOP3.LUT R30, R59, R31, R30, 0x96, !PT ;  /* 0x0000001f3b1e7212 */ /* 0x000fc400078e961e */
[----:B------:R-:W-:Y:S02]  /*6f2c0*/  LOP3.LUT R25, R48, R34, R25, 0x96, !PT ;  /* 0x0000002230197212 */ /* 0x000fe400078e9619 */
[C---:B------:R-:W-:Y:S02]  /*6f2d0*/  LOP3.LUT R34, R50.reuse, R23, R36, 0x96, !PT ;  /* 0x0000001732227212 */ /* 0x040fe400078e9624 */
[----:B------:R-:W-:Y:S02]  /*6f2e0*/  LOP3.LUT R52, R59, R52, R46, 0x96, !PT ;  /* 0x000000343b347212 */ /* 0x000fe400078e962e */
[----:B------:R-:W-:Y:S02]  /*6f2f0*/  SHF.L.W.U32.HI R29, R29, 0x16, R29 ;  /* 0x000000161d1d7819 */ /* 0x000fe40000010e1d */
[----:B-1----:R-:W-:Y:S02]  /*6f300*/  LOP3.LUT R36, R50, UR7, RZ, 0x3c, !PT ;  /* 0x0000000732247c12 */ /* 0x002fe4000f8e3cff */
[----:B0-----:R-:W-:-:S02]  /*6f310*/  LOP3.LUT R61, R45, UR23, RZ, 0x3c, !PT ;  /* 0x000000172d3d7c12 */ /* 0x001fc4000f8e3cff */
[----:B------:R-:W-:Y:S02]  /*6f320*/  SHF.L.W.U32.HI R46, R30, 0x1, R30 ;  /* 0x000000011e2e7819 */ /* 0x000fe40000010e1e */
[----:B------:R-:W-:Y:S02]  /*6f330*/  SHF.L.W.U32.HI R55, R55, 0x16, R55 ;  /* 0x0000001637377819 */ /* 0x000fe40000010e37 */
[----:B------:R-:W-:Y:S02]  /*6f340*/  LOP3.LUT R39, R45, R26, R39, 0x96, !PT ;  /* 0x0000001a2d277212 */ /* 0x000fe400078e9627 */
[----:B------:R-:W-:Y:S02]  /*6f350*/  SHF.L.W.U32.HI R58, R29, 0xd, R29 ;  /* 0x0000000d1d3a7819 */ /* 0x000fe40000010e1d */
[----:B---3--:R-:W-:Y:S01]  /*6f360*/  LOP3.LUT R54, R47, UR11, RZ, 0x3c, !PT ;  /* 0x0000000b2f367c12 */ /* 0x008fe2000f8e3cff */
[----:B------:R-:W-:Y:S01]  /*6f370*/  IMAD.SHL.U32 R47, R46, 0x80, RZ ;  /* 0x000000802e2f7824 */ /* 0x000fe200078e00ff */
        /* <DEDUP_REMOVED lines=12> */
[C---:B------:R-:W-:Y:S02]  /*6f440*/  LOP3.LUT R49, R55.reuse, R58, R49, 0x96, !PT ;  /* 0x0000003a37317212 */ /* 0x040fe400078e9631 */
[----:B------:R-:W-:Y:S02]  /*6f450*/  LOP3.LUT R37, R55, R29, R54, 0x96, !PT ;  /* 0x0000001d37257212 */ /* 0x000fe400078e9636 */
[----:B------:R-:W-:-:S02]  /*6f460*/  LOP3.LUT R52, R52, UR4, RZ, 0x3c, !PT ;  /* 0x0000000434347c12 */ /* 0x000fc4000f8e3cff */
[----:B------:R-:W-:Y:S02]  /*6f470*/  LOP3.LUT R33, R33, UR12, RZ, 0x3c, !PT ;  /* 0x0000000c21217c12 */ /* 0x000fe4000f8e3cff */
[----:B------:R-:W-:Y:S02]  /*6f480*/  SHF.L.W.U32.HI R59, R59, 0x16, R59 ;  /* 0x000000163b3b7819 */ /* 0x000fe40000010e3b */
[----:B------:R-:W-:Y:S02]  /*6f490*/  LOP3.LUT R51, R51, UR20, RZ, 0x3c, !PT ;  /* 0x0000001433337c12 */ /* 0x000fe4000f8e3cff */
[----:B------:R-:W-:Y:S02]  /*6f4a0*/  SHF.L.W.U32.HI R29, R49, 0x1, R49 ;  /* 0x00000001311d7819 */ /* 0x000fe40000010e31 */
[----:B------:R-:W-:Y:S02]  /*6f4b0*/  LOP3.LUT R56, R59, UR8, RZ, 0x3c, !PT ;  /* 0x000000083b387c12 */ /* 0x000fe4000f8e3cff */
[----:B------:R-:W-:-:S02]  /*6f4c0*/  LOP3.LUT R53, R51, R33, R52, 0x78, !PT ;  /* 0x0000002133357212 */ /* 0x000fc400078e7834 */
[----:B------:R-:W-:Y:S01]  /*6f4d0*/  SHF.L.W.U32.HI R60, R37, 0x7, R37 ;  /* 0x00000007253c7819 */ /* 0x000fe20000010e25 */
[----:B------:R-:W-:Y:S01]  /*6f4e0*/  IMAD.SHL.U32 R37, R29, 0x80, RZ ;  /* 0x000000801d257824 */ /* 0x000fe200078e00ff */
[----:B------:R-:W-:Y:S02]  /*6f4f0*/  LOP3.LUT R54, R56, R51, R52, 0x1e, !PT ;  /* 0x0000003338367212 */ /* 0x000fe400078e1e34 */
[----:B------:R-:W-:Y:S02]  /*6f500*/  LOP3.LUT R33, R53, R33, R56, 0x96, !PT ;  /* 0x0000002135217212 */ /* 0x000fe400078e9638 */
[----:B------:R-:W-:Y:S02]  /*6f510*/  SHF.L.W.U32.HI R56, R42, 0x5, R42 ;  /* 0x000000052a387819 */ /* 0x000fe40000010e2a */
[----:B------:R-:W-:Y:S02]  /*6f520*/  LOP3.LUT R55, R60, R37, R55, 0x96, !PT ;  /* 0x000000253c377212 */ /* 0x000fe400078e9637 */
[----:B------:R-:W-:-:S02]  /*6f530*/  LOP3.LUT R37, R48, UR22, RZ, 0x3c, !PT ;  /* 0x0000001630257c12 */ /* 0x000fc4000f8e3cff */
[----:B------:R-:W-:Y:S02]  /*6f540*/  LOP3.LUT R48, R60, R29, R58, 0x96, !PT ;  /* 0x0000001d3c307212 */ /* 0x000fe400078e963a */
[----:B------:R-:W-:Y:S02]  /*6f550*/  LOP3.LUT R56, R56, UR6, RZ, 0x3c, !PT ;  /* 0x0000000638387c12 */ /* 0x000fe4000f8e3cff */
[----:B------:R-:W-:Y:S02]  /*6f560*/  LOP3.LUT R60, R60, UR14, RZ, 0x3c, !PT ;  /* 0x0000000e3c3c7c12 */ /* 0x000fe4000f8e3cff */
[C---:B------:R-:W-:Y:S02]  /*6f570*/  LOP3.LUT R47, R30.reuse, UR10, RZ, 0x3c, !PT ;  /* 0x0000000a1e2f7c12 */ /* 0x040fe4000f8e3cff */
[----:B------:R-:W-:Y:S02]  /*6f580*/  LOP3.LUT R49, R30, R46, R31, 0x96, !PT ;  /* 0x0000002e1e317212 */ /* 0x000fe400078e961f */
[----:B------:R-:W-:-:S02]  /*6f590*/  LOP3.LUT R51, R37, R60, R56, 0x78, !PT ;  /* 0x0000003c25337212 */ /* 0x000fc400078e7838 */
[----:B------:R-:W-:Y:S02]  /*6f5a0*/  LOP3.LUT R30, R47, R37, R56, 0x1e, !PT ;  /* 0x000000252f1e7212 */ /* 0x000fe400078e1e38 */
[----:B------:R-:W-:Y:S02]  /*6f5b0*/  LOP3.LUT R37, R33, R52, RZ, 0x3c, !PT ;  /* 0x0000003421257212 */ /* 0x000fe400078e3cff */
[----:B------:R-:W-:Y:S02]  /*6f5c0*/  SHF.L.W.U32.HI R31, R35, 0x16, R35 ;  /* 0x00000016231f7819 */ /* 0x000fe40000010e23 */
[----:B------:R-:W-:Y:S02]  /*6f5d0*/  SHF.L.W.U32.HI R55, R55, 0x16, R55 ;  /* 0x0000001637377819 */ /* 0x000fe40000010e37 */
[C---:B------:R-:W-:Y:S02]  /*6f5e0*/  LOP3.LUT R42, R54.reuse, R37, R53, 0x6c, !PT ;  /* 0x00000025362a7212 */ /* 0x040fe400078e6c35 */
[----:B------:R-:W-:-:S02]  /*6f5f0*/  LOP3.LUT R52, R54, R33, R52, 0xf6, !PT ;  /* 0x0000002136347212 */ /* 0x000fc400078ef634 */
[----:B------:R-:W-:Y:S02]  /*6f600*/  LOP3.LUT R37, R54, R37, R53, 0x9c, !PT ;  /* 0x0000002536257212 */ /* 0x000fe400078e9c35 */
[----:B------:R-:W-:Y:S01]  /*6f610*/  LOP3.LUT R31, R31, UR5, RZ, 0x3c, !PT ;  /* 0x000000051f1f7c12 */ /* 0x000fe2000f8e3cff */
[----:B------:R-:W0:Y:S01]  /*6f620*/  LDCU.128 UR4, c[0x3][0xa0] ;  /* 0x00c01400ff0477ac */ /* 0x000e220008000c00 */
[----:B------:R-:W-:Y:S02]  /*6f630*/  LOP3.LUT R55, R55, UR13, RZ, 0x3c, !PT ;  /* 0x0000000d37377c12 */ /* 0x000fe4000f8e3cff */
[----:B------:R-:W-:Y:S01]  /*6f640*/  LOP3.LUT R54, R44, UR21, RZ, 0x3c, !PT ;  /* 0x000000152c367c12 */ /* 0x000fe2000f8e3cff */
[----:B------:R-:W1:Y:S01]  /*6f650*/  LDCU.128 UR12, c[0x3][0xe0] ;  /* 0x00c01c00ff0c77ac */ /* 0x000e620008000c00 */
[----:B------:R-:W-:Y:S02]  /*6f660*/  LOP3.LUT R47, R51, R60, R47, 0x96, !PT ;  /* 0x0000003c332f7212 */ /* 0x000fe400078e962f */
[----:B------:R-:W-:-:S02]  /*6f670*/  LOP3.LUT R44, R52, R53, RZ, 0x3c, !PT ;  /* 0x00000035342c7212 */ /* 0x000fc400078e3cff */
[----:B------:R-:W-:Y:S01]  /*6f680*/  LOP3.LUT R38, R38, UR9, RZ, 0x3c, !PT ;  /* 0x0000000926267c12 */ /* 0x000fe2000f8e3cff */
[----:B------:R-:W2:Y:S01]  /*6f690*/  LDCU.128 UR8, c[0x3][0xc0] ;  /* 0x00c01800ff0877ac */ /* 0x000ea20008000c00 */
[-CC-:B------:R-:W-:Y:S02]  /*6f6a0*/  LOP3.LUT R52, R54, R55.reuse, R31.reuse, 0x78, !PT ;  /* 0x0000003736347212 */ /* 0x180fe400078e781f */
[----:B------:R-:W-:Y:S02]  /*6f6b0*/  LOP3.LUT R53, R38, R54, R31, 0x1e, !PT ;  /* 0x0000003626357212 */ /* 0x000fe400078e1e1f */
[----:B------:R-:W-:Y:S02]  /*6f6c0*/  LOP3.LUT R35, R47, R56, RZ, 0x3c, !PT ;  /* 0x000000382f237212 */ /* 0x000fe400078e3cff */
        /* <DEDUP_REMOVED lines=9> */
[----:B------:R-:W3:Y:S01]  /*6f760*/  LDC.64 R30, c[0x3][0x80] ;  /* 0x00c02000ff1e7b82 */ /* 0x000ee20000000a00 */
[----:B------:R-:W-:Y:S02]  /*6f770*/  LOP3.LUT R51, R58, R51, RZ, 0x3c, !PT ;  /* 0x000000333a337212 */ /* 0x000fe400078e3cff */
[----:B------:R-:W-:Y:S02]  /*6f780*/  LOP3.LUT R58, R43, R36, RZ, 0x3c, !PT ;  /* 0x000000242b3a7212 */ /* 0x000fe400078e3cff */
[C---:B------:R-:W-:Y:S02]  /*6f790*/  LOP3.LUT R36, R50.reuse, R43, R36, 0xf6, !PT ;  /* 0x0000002b32247212 */ /* 0x040fe400078ef624 */
[CCC-:B------:R-:W-:Y:S02]  /*6f7a0*/  LOP3.LUT R55, R50.reuse, R58.reuse, R45.reuse, 0x6c, !PT ;  /* 0x0000003a32377212 */ /* 0x1c0fe400078e6c2d */
[----:B------:R-:W-:-:S02]  /*6f7b0*/  LOP3.LUT R50, R50, R58, R45, 0x9c, !PT ;  /* 0x0000003a32327212 */ /* 0x000fc400078e9c2d */
[----:B------:R-:W-:Y:S02]  /*6f7c0*/  LOP3.LUT R58, R56, R51, RZ, 0x3c, !PT ;  /* 0x00000033383a7212 */ /* 0x000fe400078e3cff */
[----:B------:R-:W-:Y:S02]  /*6f7d0*/  SHF.L.W.U32.HI R33, R33, 0xd, R33 ;  /* 0x0000000d21217819 */ /* 0x000fe40000010e21 */
[----:B------:R-:W-:Y:S02]  /*6f7e0*/  SHF.L.W.U32.HI R56, R32, 0x5, R32 ;  /* 0x0000000520387819 */ /* 0x000fe40000010e20 */
[----:B------:R-:W-:Y:S01]  /*6f7f0*/  SHF.L.W.U32.HI R32, R58, 0x3, R58 ;  /* 0x000000033a207819 */ /* 0x000fe20000010e3a */
[----:B------:R-:W-:Y:S01]  /*6f800*/  IMAD.SHL.U32 R58, R33, 0x8, RZ ;  /* 0x00000008213a7824 */ /* 0x000fe200078e00ff */
[----:B------:R-:W-:Y:S02]  /*6f810*/  LOP3.LUT R45, R36, R45, RZ, 0x3c, !PT ;  /* 0x0000002d242d7212 */ /* 0x000fe400078e3cff */
[----:B------:R-:W-:-:S02]  /*6f820*/  SHF.L.W.U32.HI R36, R39, 0x5, R39 ;  /* 0x0000000527247819 */ /* 0x000fc40000010e27 */
[C---:B------:R-:W-:Y:S02]  /*6f830*/  LOP3.LUT R58, R32.reuse, R55, R58, 0x96, !PT ;  /* 0x00000037203a7212 */ /* 0x040fe400078e963a */
[----:B------:R-:W-:Y:S02]  /*6f840*/  LOP3.LUT R55, R32, R33, R52, 0x96, !PT ;  /* 0x0000002120377212 */ /* 0x000fe400078e9634 */
[----:B---3--:R-:W-:Y:S02]  /*6f850*/  LOP3.LUT R31, R56, 0xb, R31, 0x96, !PT ;  /* 0x0000000b381f7812 */ /* 0x008fe400078e961f */
[----:B------:R-:W-:Y:S02]  /*6f860*/  LOP3.LUT R58, RZ, R58, RZ, 0x33, !PT ;  /* 0x0000003aff3a7212 */ /* 0x000fe400078e33ff */
[----:B------:R-:W-:Y:S02]  /*6f870*/  SHF.L.W.U32.HI R56, R55, 0x1, R55 ;  /* 0x0000000137387819 */ /* 0x000fe40000010e37 */
[----:B------:R-:W-:-:S02]  /*6f880*/  SHF.L.W.U32.HI R55, R58, 0x7, R58 ;  /* 0x000000073a377819 */ /* 0x000fc40000010e3a */
[----:B------:R-:W-:Y:S01]  /*6f890*/  SHF.L.W.U32.HI R49, R49, 0x5, R49 ;  /* 0x0000000531317819 */ /* 0x000fe20000010e31 */
[----:B------:R-:W-:Y:S01]  /*6f8a0*/  IMAD.SHL.U32 R58, R56, 0x80, RZ ;  /* 0x00000080383a7824 */ /* 0x000fe200078e00ff */
[C---:B------:R-:W-:Y:S02]  /*6f8b0*/  LOP3.LUT R33, R55.reuse, R56, R33, 0x96, !PT ;  /* 0x0000003837217212 */ /* 0x040fe400078e9621 */
[----:B-1----:R-:W-:Y:S02]  /*6f8c0*/  LOP3.LUT R36, R36, UR13, RZ, 0x3c, !PT ;  /* 0x0000000d24247c12 */ /* 0x002fe4000f8e3cff */
[----:B------:R-:W-:Y:S02]  /*6f8d0*/  LOP3.LUT R32, R55, R58, R32, 0x96, !PT ;  /* 0x0000003a37207212 */ /* 0x000fe400078e9620 */
[----:B------:R-:W-:Y:S02]  /*6f8e0*/  SHF.L.W.U32.HI R55, R34, 0x5, R34 ;  /* 0x0000000522377819 */ /* 0x000fe40000010e22 */
[----:B------:R-:W-:-:S02]  /*6f8f0*/  SHF.L.W.U32.HI R34, R24, 0x16, R24 ;  /* 0x0000001618227819 */ /* 0x000fc40000010e18 */
[----:B------:R-:W-:Y:S02]  /*6f900*/  LOP3.LUT R55, R55, R30, RZ, 0x3c, !PT ;  /* 0x0000001e37377212 */ /* 0x000fe400078e3cff */
[----:B--2---:R-:W-:Y:S02]  /*6f910*/  LOP3.LUT R34, R34, UR9, RZ, 0x3c, !PT ;  /* 0x0000000922227c12 */ /* 0x004fe4000f8e3cff */
[----:B0-----:R-:W-:Y:S02]  /*6f920*/  LOP3.LUT R49, R49, UR5, RZ, 0x3c, !PT ;  /* 0x0000000531317c12 */ /* 0x001fe4000f8e3cff */
[-C--:B------:R-:W-:Y:S02]  /*6f930*/  LOP3.LUT R30, R36, R34.reuse, R31, 0x78, !PT ;  /* 0x00000022241e7212 */ /* 0x080fe400078e781f */
[----:B------:R-:W-:Y:S02]  /*6f940*/  SHF.L.W.U32.HI R48, R48, 0x5, R48 ;  /* 0x0000000530307819 */ /* 0x000fe40000010e30 */
[----:B------:R-:W-:-:S02]  /*6f950*/  LOP3.LUT R34, R30, R34, R49, 0x96, !PT ;  /* 0x000000221e227212 */ /* 0x000fc400078e9631 */
[--C-:B------:R-:W-:Y:S02]  /*6f960*/  LOP3.LUT R49, R49, R36, R31.reuse, 0x1e, !PT ;  /* 0x0000002431317212 */ /* 0x100fe400078e1e1f */
[----:B------:R-:W-:Y:S02]  /*6f970*/  LOP3.LUT R39, R34, R31, RZ, 0x3c, !PT ;  /* 0x0000001f22277212 */ /* 0x000fe400078e3cff */
[----:B------:R-:W-:Y:S02]  /*6f980*/  LOP3.LUT R31, R49, R34, R31, 0xf6, !PT ;  /* 0x00000022311f7212 */ /* 0x000fe400078ef61f */
[----:B------:R-:W-:Y:S02]  /*6f990*/  SHF.L.W.U32.HI R61, R33, 0x5, R33 ;  /* 0x00000005213d7819 */ /* 0x000fe40000010e21 */
[----:B------:R-:W-:Y:S02]  /*6f9a0*/  LOP3.LUT R24, R40, UR4, RZ, 0x3c, !PT ;  /* 0x0000000428187c12 */ /* 0x000fe4000f8e3cff */
[----:B------:R-:W-:-:S02]  /*6f9b0*/  LOP3.LUT R40, R41, UR12, RZ, 0x3c, !PT ;  /* 0x0000000c29287c12 */ /* 0x000fc4000f8e3cff */
[----:B------:R-:W-:Y:S02]  /*6f9c0*/  LOP3.LUT R48, R48, UR8, RZ, 0x3c, !PT ;  /* 0x0000000830307c12 */ /* 0x000fe4000f8e3cff */
[CCC-:B------:R-:W-:Y:S02]  /*6f9d0*/  LOP3.LUT R36, R49.reuse, R39.reuse, R30.reuse, 0x6c, !PT ;  /* 0x0000002731247212 */ /* 0x1c0fe400078e6c1e */
[----:B------:R-:W-:Y:S02]  /*6f9e0*/  LOP3.LUT R33, R49, R39, R30, 0x9c, !PT ;  /* 0x0000002731217212 */ /* 0x000fe400078e9c1e */
[----:B------:R-:W-:Y:S02]  /*6f9f0*/  LOP3.LUT R39, R22, R61, RZ, 0x3c, !PT ;  /* 0x0000003d16277212 */ /* 0x000fe400078e3cff */
[----:B------:R-:W-:Y:S02]  /*6fa00*/  LOP3.LUT R22, R31, R30, RZ, 0x3c, !PT ;  /* 0x0000001e1f167212 */ /* 0x000fe400078e3cff */
[----:B------:R-:W0:Y:S01]  /*6fa10*/  LDC.64 R30, c[0x3][0x88] ;  /* 0x00c02200ff1e7b82 */ /* 0x000e220000000a00 */
[----:B------:R-:W-:-:S02]  /*6fa20*/  LOP3.LUT R59, R40, R48, R55, 0x78, !PT ;  /* 0x00000030283b7212 */ /* 0x000fc400078e7837 */
[--C-:B------:R-:W-:Y:S02]  /*6fa30*/  LOP3.LUT R40, R24, R40, R55.reuse, 0x1e, !PT ;  /* 0x0000002818287212 */ /* 0x100fe400078e1e37 */
[----:B------:R-:W-:Y:S02]  /*6fa40*/  LOP3.LUT R24, R59, R48, R24, 0x96, !PT ;  /* 0x000000303b187212 */ /* 0x000fe400078e9618 */
[----:B------:R-:W-:Y:S02]  /*6fa50*/  SHF.L.W.U32.HI R54, R54, 0xd, R54 ;  /* 0x0000000d36367819 */ /* 0x000fe40000010e36 */
[----:B------:R-:W-:Y:S02]  /*6fa60*/  LOP3.LUT R41, R24, R55, RZ, 0x3c, !PT ;  /* 0x0000003718297212 */ /* 0x000fe400078e3cff */
[----:B------:R-:W-:Y:S02]  /*6fa70*/  LOP3.LUT R48, R40, R24, R55, 0xf6, !PT ;  /* 0x0000001828307212 */ /* 0x000fe400078ef637 */
[----:B------:R-:W-:-:S02]  /*6fa80*/  LOP3.LUT R50, R50, R45, RZ, 0x3c, !PT ;  /* 0x0000002d32327212 */ /* 0x000fc400078e3cff */
[-CC-:B------:R-:W-:Y:S02]  /*6fa90*/  LOP3.LUT R49, R40, R41.reuse, R59.reuse, 0x6c, !PT ;  /* 0x0000002928317212 */ /* 0x180fe400078e6c3b */
[----:B------:R-:W-:Y:S01]  /*6faa0*/  LOP3.LUT R53, R53, R52, RZ, 0x3c, !PT ;  /* 0x0000003435357212 */ /* 0x000fe200078e3cff */
[----:B------:R-:W-:Y:S01]  /*6fab0*/  IMAD.SHL.U32 R52, R54, 0x8, RZ ;  /* 0x0000000836347824 */ /* 0x000fe200078e00ff */
[----:B------:R-:W-:Y:S02]  /*6fac0*/  LOP3.LUT R41, R40, R41, R59, 0x9c, !PT ;  /* 0x0000002928297212 */ /* 0x000fe400078e9c3b */
[----:B------:R-:W-:Y:S02]  /*6fad0*/  LOP3.LUT R40, R48, R59, RZ, 0x3c, !PT ;  /* 0x0000003b30287212 */ /* 0x000fe400078e3cff */
[----:B------:R-:W-:Y:S02]  /*6fae0*/  SHF.L.W.U32.HI R48, R27, 0x16, R27 ;  /* 0x000000161b307819 */ /* 0x000fe40000010e1b */
[----:B------:R-:W-:-:S02]  /*6faf0*/  SHF.L.W.U32.HI R50, R50, 0x3, R50 ;  /* 0x0000000332327819 */ /* 0x000fc40000010e32 */
[----:B------:R-:W-:Y:S02]  /*6fb00*/  LOP3.LUT R27, R28, UR15, RZ, 0x3c, !PT ;  /* 0x0000000f1c1b7c12 */ /* 0x000fe4000f8e3cff */
[----:B------:R-:W-:Y:S02]  /*6fb10*/  LOP3.LUT R57, R57, UR6, RZ, 0x3c, !PT ;  /* 0x0000000639397c12 */ /* 0x000fe4000f8e3cff */
[----:B------:R-:W-:Y:S02]  /*6fb20*/  LOP3.LUT R46, R46, UR7, RZ, 0x3c, !PT ;  /* 0x000000072e2e7c12 */ /* 0x000fe4000f8e3cff */
[----:B------:R-:W-:Y:S02]  /*6fb30*/  LOP3.LUT R48, R48, UR10, RZ, 0x3c, !PT ;  /* 0x0000000a30307c12 */ /* 0x000fe4000f8e3cff */
[----:B------:R-:W-:Y:S02]  /*6fb40*/  LOP3.LUT R29, R29, UR11, RZ, 0x3c, !PT ;  /* 0x0000000b1d1d7c12 */ /* 0x000fe4000f8e3cff */
[----:B------:R-:W-:-:S02]  /*6fb50*/  LOP3.LUT R26, R26, UR14, RZ, 0x3c, !PT ;  /* 0x0000000e1a1a7c12 */ /* 0x000fc4000f8e3cff */
[----:B------:R-:W-:Y:S02]  /*6fb60*/  LOP3.LUT R49, R50, R49, R52, 0x96, !PT ;  /* 0x0000003132317212 */ /* 0x000fe400078e9634 */
[----:B------:R-:W-:Y:S02]  /*6fb70*/  SHF.L.W.U32.HI R28, R47, 0xd, R47 ;  /* 0x0000000d2f1c7819 */ /* 0x000fe40000010e2f */
[----:B------:R-:W-:-:S03]  /*6fb80*/  LOP3.LUT R41, R41, R40, RZ, 0x3c, !PT ;  /* 0x0000002829297212 */ /* 0x000fc600078e3cff */
[----:B------:R-:W-:Y:S01]  /*6fb90*/  IMAD.SHL.U32 R47, R28, 0x8, RZ ;  /* 0x000000081c2f7824 */ /* 0x000fe200078e00ff */
[----:B------:R-:W-:Y:S02]  /*6fba0*/  PRMT R55, R39, 0x123, R39 ;  /* 0x0000012327377816 */ /* 0x000fe40000000027 */
[----:B------:R-:W-:Y:S02]  /*6fbb0*/  SHF.L.W.U32.HI R39, R41, 0x3, R41 ;  /* 0x0000000329277819 */ /* 0x000fe40000010e29 */
[----:B------:R-:W-:Y:S01]  /*6fbc0*/  LOP3.LUT R51, R50, R54, R51, 0x96, !PT ;  /* 0x0000003632337212 */ /* 0x000fe200078e9633 */
[----:B------:R-:W-:Y:S01]  /*6fbd0*/  STG.E desc[UR16][R2.64+0x10], R55 ;  /* 0x0000103702007986 */ /* 0x000fe2000c101910 */
[----:B------:R-:W-:Y:S02]  /*6fbe0*/  LOP3.LUT R49, RZ, R49, RZ, 0x33, !PT ;  /* 0x00000031ff317212 */ /* 0x000fe400078e33ff */
[----:B------:R-:W-:Y:S02]  /*6fbf0*/  LOP3.LUT R47, R39, R36, R47, 0x96, !PT ;  /* 0x00000024272f7212 */ /* 0x000fe400078e962f */
[----:B------:R-:W-:-:S02]  /*6fc00*/  SHF.L.W.U32.HI R36, R25, 0x5, R25 ;  /* 0x0000000519247819 */ /* 0x000fc40000010e19 */
[----:B------:R-:W-:Y:S02]  /*6fc10*/  LOP3.LUT R45, R39, R28, R45, 0x96, !PT ;  /* 0x0000001c272d7212 */ /* 0x000fe400078e962d */
[----:B------:R-:W-:Y:S02]  /*6fc20*/  SHF.L.W.U32.HI R51, R51, 0x1, R51 ;  /* 0x0000000133337819 */ /* 0x000fe40000010e33 */
[----:B------:R-:W-:Y:S02]  /*6fc30*/  SHF.L.W.U32.HI R49, R49, 0x7, R49 ;  /* 0x0000000731317819 */ /* 0x000fe40000010e31 */
[----:B0-----:R-:W-:Y:S02]  /*6fc40*/  LOP3.LUT R36, R36, R31, RZ, 0x3c, !PT ;  /* 0x0000001f24247212 */ /* 0x001fe400078e3cff */
[----:B------:R-:W-:Y:S02]  /*6fc50*/  LOP3.LUT R47, RZ, R47, RZ, 0x33, !PT ;  /* 0x0000002fff2f7212 */ /* 0x000fe400078e33ff */
[----:B------:R-:W-:-:S02]  /*6fc60*/  SHF.L.W.U32.HI R45, R45, 0x1, R45 ;  /* 0x000000012d2d7819 */ /* 0x000fc40000010e2d */
[----:B------:R-:W-:Y:S01]  /*6fc70*/  LOP3.LUT R25, R49, R51, R54, 0x96, !PT ;  /* 0x0000003331197212 */ /* 0x000fe200078e9636 */
[----:B------:R-:W-:Y:S01]  /*6fc80*/  IMAD.SHL.U32 R51, R51, 0x80, RZ ;  /* 0x0000008033337824 */ /* 0x000fe200078e00ff */
[----:B------:R-:W-:Y:S02]  /*6fc90*/  LOP3.LUT R31, R27, R29, R36, 0x78, !PT ;  /* 0x0000001d1b1f7212 */ /* 0x000fe400078e7824 */
[----:B------:R-:W-:Y:S02]  /*6fca0*/  LOP3.LUT R41, R23, R30, RZ, 0x3c, !PT ;  /* 0x0000001e17297212 */ /* 0x000fe400078e3cff */
[----:B------:R-:W-:Y:S01]  /*6fcb0*/  SHF.L.W.U32.HI R52, R47, 0x7, R47 ;  /* 0x000000072f347819 */ /* 0x000fe20000010e2f */
[----:B------:R-:W-:Y:S01]  /*6fcc0*/  IMAD.SHL.U32 R47, R45, 0x80, RZ ;  /* 0x000000802d2f7824 */ /* 0x000fe200078e00ff */
[----:B------:R-:W-:Y:S02]  /*6fcd0*/  LOP3.LUT R50, R49, R51, R50, 0x96, !PT ;  /* 0x0000003331327212 */ /* 0x000fe400078e9632 */
[----:B------:R-:W-:-:S02]  /*6fce0*/  LOP3.LUT R29, R31, R29, R46, 0x96, !PT ;  /* 0x0000001d1f1d7212 */ /* 0x000fc400078e962e */
[-C--:B------:R-:W-:Y:S02]  /*6fcf0*/  LOP3.LUT R30, R26, R48.reuse, R41, 0x78, !PT ;  /* 0x000000301a1e7212 */ /* 0x080fe400078e7829 */
[----:B------:R-:W-:Y:S02]  /*6fd00*/  LOP3.LUT R46, R46, R27, R36, 0x1e, !PT ;  /* 0x0000001b2e2e7212 */ /* 0x000fe400078e1e24 */
[----:B------:R-:W-:Y:S02]  /*6fd10*/  LOP3.LUT R23, R52, R47, R39, 0x96, !PT ;  /* 0x0000002f34177212 */ /* 0x000fe400078e9627 */
[----:B------:R-:W-:Y:S02]  /*6fd20*/  LOP3.LUT R39, R30, R48, R57, 0x96, !PT ;  /* 0x000000301e277212 */ /* 0x000fe400078e9639 */
[----:B------:R-:W-:Y:S02]  /*6fd30*/  SHF.L.W.U32.HI R49, R50, 0x16, R50 ;  /* 0x0000001632317819 */ /* 0x000fe40000010e32 */
[----:B------:R-:W-:-:S02]  /*6fd40*/  LOP3.LUT R27, R29, R36, RZ, 0x3c, !PT ;  /* 0x000000241d1b7212 */ /* 0x000fc400078e3cff */
[----:B------:R-:W-:Y:S02]  /*6fd50*/  LOP3.LUT R48, R46, R29, R36, 0xf6, !PT ;  /* 0x0000001d2e307212 */ /* 0x000fe400078ef624 */
[----:B------:R-:W-:Y:S02]  /*6fd60*/  LOP3.LUT R28, R52, R45, R28, 0x96, !PT ;  /* 0x0000002d341c7212 */ /* 0x000fe400078e961c */
[----:B------:R-:W-:Y:S02]  /*6fd70*/  LOP3.LUT R45, R57, R26, R41, 0x1e, !PT ;  /* 0x0000001a392d7212 */ /* 0x000fe400078e1e29 */
[----:B------:R-:W-:Y:S02]  /*6fd80*/  LOP3.LUT R36, R39, R41, RZ, 0x3c, !PT ;  /* 0x0000002927247212 */ /* 0x000fe400078e3cff */
[----:B------:R-:W-:Y:S02]  /*6fd90*/  LOP3.LUT R49, R0, R49, RZ, 0x3c, !PT ;  /* 0x0000003100317212 */ /* 0x000fe400078e3cff */
[----:B------:R-:W-:-:S02]  /*6fda0*/  LOP3.LUT R47, R46, R27, R31, 0x9c, !PT ;  /* 0x0000001b2e2f7212 */ /* 0x000fc400078e9c1f */
[----:B------:R-:W-:Y:S02]  /*6fdb0*/  LOP3.LUT R0, R48, R31, RZ, 0x3c, !PT ;  /* 0x0000001f30007212 */ /* 0x000fe400078e3cff */
[----:B------:R-:W-:Y:S02]  /*6fdc0*/  LOP3.LUT R26, R46, R27, R31, 0x6c, !PT ;  /* 0x0000001b2e1a7212 */ /* 0x000fe400078e6c1f */
[C---:B------:R-:W-:Y:S02]  /*6fdd0*/  LOP3.LUT R41, R45.reuse, R39, R41, 0xf6, !PT ;  /* 0x000000272d297212 */ /* 0x040fe400078ef629 */
[----:B------:R-:W-:Y:S02]  /*6fde0*/  SHF.L.W.U32.HI R34, R34, 0xd, R34 ;  /* 0x0000000d22227819 */ /* 0x000fe40000010e22 */
[CCC-:B------:R-:W-:Y:S02]  /*6fdf0*/  LOP3.LUT R27, R45.reuse, R36.reuse, R30.reuse, 0x6c, !PT ;  /* 0x000000242d1b7212 */ /* 0x1c0fe400078e6c1e */
[----:B------:R-:W-:-:S02]  /*6fe00*/  LOP3.LUT R36, R45, R36, R30, 0x9c, !PT ;  /* 0x000000242d247212 */ /* 0x000fc400078e9c1e */
[----:B------:R-:W-:Y:S02]  /*6fe10*/  LOP3.LUT R47, R47, R0, RZ, 0x3c, !PT ;  /* 0x000000002f2f7212 */ /* 0x000fe400078e3cff */
[----:B------:R-:W-:Y:S01]  /*6fe20*/  SHF.L.W.U32.HI R45, R28, 0x5, R28 ;  /* 0x000000051c2d7819 */ /* 0x000fe20000010e1c */
[----:B------:R-:W-:Y:S01]  /*6fe30*/  IMAD.SHL.U32 R28, R34, 0x8, RZ ;  /* 0x00000008221c7824 */ /* 0x000fe200078e00ff */
[----:B------:R-:W-:Y:S02]  /*6fe40*/  LOP3.LUT R41, R41, R30, RZ, 0x3c, !PT ;  /* 0x0000001e29297212 */ /* 0x000fe400078e3cff */
[----:B------:R-:W-:Y:S02]  /*6fe50*/  SHF.L.W.U32.HI R31, R47, 0x3, R47 ;  /* 0x000000032f1f7819 */ /* 0x000fe40000010e2f */
[----:B------:R-:W-:Y:S02]  /*6fe60*/  SHF.L.W.U32.HI R39, R39, 0xd, R39 ;  /* 0x0000000d27277819 */ /* 0x000fe40000010e27 */
[----:B------:R-:W-:-:S02]  /*6fe70*/  SHF.L.W.U32.HI R24, R24, 0xd, R24 ;  /* 0x0000000d18187819 */ /* 0x000fc40000010e18 */
[----:B------:R-:W-:Y:S01]  /*6fe80*/  LOP3.LUT R45, R4, R45, RZ, 0x3c, !PT ;  /* 0x0000002d042d7212 */ /* 0x000fe200078e3cff */
[----:B------:R-:W-:Y:S01]  /*6fe90*/  IMAD.SHL.U32 R30, R39, 0x8, RZ ;  /* 0x00000008271e7824 */ /* 0x000fe200078e00ff */
[----:B------:R-:W-:Y:S02]  /*6fea0*/  LOP3.LUT R36, R36, R41, RZ, 0x3c, !PT ;  /* 0x0000002924247212 */ /* 0x000fe400078e3cff */
[----:B------:R-:W-:Y:S02]  /*6feb0*/  LOP3.LUT R4, R37, R44, RZ, 0x3c, !PT ;  /* 0x0000002c25047212 */ /* 0x000fe400078e3cff */
[----:B------:R-:W-:Y:S01]  /*6fec0*/  LOP3.LUT R42, R31, R42, R28, 0x96, !PT ;  /* 0x0000002a1f2a7212 */ /* 0x000fe200078e961c */
[----:B------:R-:W-:Y:S01]  /*6fed0*/  IMAD.SHL.U32 R28, R24, 0x8, RZ ;  /* 0x00000008181c7824 */ /* 0x000fe200078e00ff */
[----:B------:R-:W-:Y:S02]  /*6fee0*/  SHF.L.W.U32.HI R37, R36, 0x3, R36 ;  /* 0x0000000324257819 */ /* 0x000fe40000010e24 */
[----:B------:R-:W-:-:S02]  /*6fef0*/  SHF.L.W.U32.HI R4, R4, 0x3, R4 ;  /* 0x0000000304047819 */ /* 0x000fc40000010e04 */
[----:B------:R-:W-:Y:S02]  /*6ff00*/  SHF.L.W.U32.HI R43, R43, 0xd, R43 ;  /* 0x0000000d2b2b7819 */ /* 0x000fe40000010e2b */
[----:B------:R-:W-:Y:S02]  /*6ff10*/  LOP3.LUT R33, R33, R22, RZ, 0x3c, !PT ;  /* 0x0000001621217212 */ /* 0x000fe400078e3cff */
[----:B------:R-:W-:Y:S02]  /*6ff20*/  LOP3.LUT R28, R37, R26, R28, 0x96, !PT ;  /* 0x0000001a251c7212 */ /* 0x000fe400078e961c */
[----:B------:R-:W-:Y:S01]  /*6ff30*/  LOP3.LUT R35, R4, R35, R30, 0x96, !PT ;  /* 0x0000002304237212 */ /* 0x000fe200078e961e */
[----:B------:R-:W-:Y:S01]  /*6ff40*/  IMAD.SHL.U32 R30, R43, 0x8, RZ ;  /* 0x000000082b1e7824 */ /* 0x000fe200078e00ff */
[----:B------:R-:W-:Y:S02]  /*6ff50*/  SHF.L.W.U32.HI R26, R33, 0x3, R33 ;  /* 0x00000003211a7819 */ /* 0x000fe40000010e21 */
[----:B------:R-:W-:-:S02]  /*6ff60*/  LOP3.LUT R22, R37, R24, R22, 0x96, !PT ;  /* 0x0000001825167212 */ /* 0x000fc400078e9616 */
[----:B------:R-:W-:Y:S02]  /*6ff70*/  LOP3.LUT R41, R31, R34, R41, 0x96, !PT ;  /* 0x000000221f297212 */ /* 0x000fe400078e9629 */
[----:B------:R-:W-:Y:S02]  /*6ff80*/  LOP3.LUT R42, RZ, R42, RZ, 0x33, !PT ;  /* 0x0000002aff2a7212 */ /* 0x000fe400078e33ff */
[----:B------:R-:W-:Y:S02]  /*6ff90*/  LOP3.LUT R28, RZ, R28, RZ, 0x33, !PT ;  /* 0x0000001cff1c7212 */ /* 0x000fe400078e33ff */
[----:B------:R-:W-:Y:S02]  /*6ffa0*/  LOP3.LUT R0, R4, R39, R0, 0x96, !PT ;  /* 0x0000002704007212 */ /* 0x000fe400078e9600 */
[----:B------:R-:W-:Y:S02]  /*6ffb0*/  LOP3.LUT R33, R26, R27, R30, 0x96, !PT ;  /* 0x0000001b1a217212 */ /* 0x000fe400078e961e */
[----:B------:R-:W-:-:S02]  /*6ffc0*/  SHF.L.W.U32.HI R27, R22, 0x1, R22 ;  /* 0x00000001161b7819 */ /* 0x000fc40000010e16 */
[----:B------:R-:W-:Y:S02]  /*6ffd0*/  SHF.L.W.U32.HI R41, R41, 0x1, R41 ;  /* 0x0000000129297819 */ /* 0x000fe40000010e29 */
[----:B------:R-:W-:Y:S01]  /*6ffe0*/  SHF.L.W.U32.HI R42, R42, 0x7, R42 ;  /* 0x000000072a2a7819 */ /* 0x000fe20000010e2a */
[----:B------:R-:W-:Y:S01]  /*6fff0*/  IMAD.SHL.U32 R22, R27, 0x80, RZ ;  /* 0x000000801b167824 */ /* 0x000fe200078e00ff */
[----:B------:R-:W-:Y:S02]  /*70000*/  SHF.L.W.U32.HI R28, R28, 0x7, R28 ;  /* 0x000000071c1c7819 */ /* 0x000fe40000010e1c */
[----:B------:R-:W-:Y:S02]  /*70010*/  SHF.L.W.U32.HI R0, R0, 0x1, R0 ;  /* 0x0000000100007819 */ /* 0x000fe40000010e00 */
[----:B------:R-:W-:Y:S02]  /*70020*/  LOP3.LUT R35, RZ, R35, RZ, 0x33, !PT ;  /* 0x00000023ff237212 */ /* 0x000fe400078e33ff */
[----:B------:R-:W-:-:S02]  /*70030*/  SHF.L.W.U32.HI R29, R29, 0xd, R29 ;  /* 0x0000000d1d1d7819 */ /* 0x000fc40000010e1d */
[----:B------:R-:W-:Y:S01]  /*70040*/  LOP3.LUT R34, R42, R41, R34, 0x96, !PT ;  /* 0x000000292a227212 */ /* 0x000fe200078e9622 */
[----:B------:R-:W-:Y:S01]  /*70050*/  IMAD.SHL.U32 R41, R41, 0x80, RZ ;  /* 0x0000008029297824 */ /* 0x000fe200078e00ff */
[----:B------:R-:W-:Y:S01]  /*70060*/  LOP3.LUT R24, R28, R27, R24, 0x96, !PT ;  /* 0x0000001b1c187212 */ /* 0x000fe200078e9618 */
[----:B------:R-:W-:Y:S01]  /*70070*/  IMAD.SHL.U32 R27, R0, 0x80, RZ ;  /* 0x00000080001b7824 */ /* 0x000fe200078e00ff */
[----:B------:R-:W-:Y:S01]  /*70080*/  SHF.L.W.U32.HI R35, R35, 0x7, R35 ;  /* 0x0000000723237819 */ /* 0x000fe20000010e23 */
[----:B------:R-:W-:Y:S01]  /*70090*/  IMAD.SHL.U32 R30, R29, 0x8, RZ ;  /* 0x000000081d1e7824 */ /* 0x000fe200078e00ff */
[----:B------:R-:W-:Y:S02]  /*700a0*/  SHF.L.W.U32.HI R53, R53, 0x3, R53 ;  /* 0x0000000335357819 */ /* 0x000fe40000010e35 */
[----:B------:R-:W-:Y:S02]  /*700b0*/  LOP3.LUT R40, R26, R43, R40, 0x96, !PT ;  /* 0x0000002b1a287212 */ /* 0x000fe400078e9628 */
[----:B------:R-:W-:-:S02]  /*700c0*/  LOP3.LUT R33, RZ, R33, RZ, 0x33, !PT ;  /* 0x00000021ff217212 */ /* 0x000fc400078e33ff */
[----:B------:R-:W-:Y:S02]  /*700d0*/  SHF.L.W.U32.HI R34, R34, 0x5, R34 ;  /* 0x0000000522227819 */ /* 0x000fe40000010e22 */
[----:B------:R-:W-:Y:S02]  /*700e0*/  LOP3.LUT R22, R28, R22, R37, 0x96, !PT ;  /* 0x000000161c167212 */ /* 0x000fe400078e9625 */
[----:B------:R-:W-:Y:S02]  /*700f0*/  SHF.L.W.U32.HI R24, R24, 0x5, R24 ;  /* 0x0000000518187819 */ /* 0x000fe40000010e18 */
[----:B------:R-:W-:Y:S02]  /*70100*/  LOP3.LUT R27, R35, R27, R4, 0x96, !PT ;  /* 0x0000001b231b7212 */ /* 0x000fe400078e9604 */
[----:B------:R-:W-:Y:S02]  /*70110*/  SHF.L.W.U32.HI R40, R40, 0x1, R40 ;  /* 0x0000000128287819 */ /* 0x000fe40000010e28 */
[----:B------:R-:W-:-:S02]  /*70120*/  SHF.L.W.U32.HI R33, R33, 0x7, R33 ;  /* 0x0000000721217819 */ /* 0x000fc40000010e21 */
[----:B------:R-:W-:Y:S02]  /*70130*/  LOP3.LUT R44, R53, R29, R44, 0x96, !PT ;  /* 0x0000001d352c7212 */ /* 0x000fe400078e962c */
[----:B------:R-:W-:Y:S02]  /*70140*/  LOP3.LUT R34, R5, R34, RZ, 0x3c, !PT ;  /* 0x0000002205227212 */ /* 0x000fe400078e3cff */
[----:B------:R-:W-:Y:S02]  /*70150*/  LOP3.LUT R30, R53, R38, R30, 0x96, !PT ;  /* 0x00000026351e7212 */ /* 0x000fe400078e961e */
[----:B------:R-:W-:Y:S02]  /*70160*/  LOP3.LUT R39, R35, R0, R39, 0x96, !PT ;  /* 0x0000000023277212 */ /* 0x000fe400078e9627 */
[----:B------:R-:W-:Y:S02]  /*70170*/  SHF.L.W.U32.HI R5, R22, 0x16, R22 ;  /* 0x0000001616057819 */ /* 0x000fe40000010e16 */
[----:B------:R-:W-:-:S02]  /*70180*/  SHF.L.W.U32.HI R24, R24, 0xd, R24 ;  /* 0x0000000d18187819 */ /* 0x000fc40000010e18 */
[----:B------:R-:W-:Y:S02]  /*70190*/  SHF.L.W.U32.HI R0, R27, 0x16, R27 ;  /* 0x000000161b007819 */ /* 0x000fe40000010e1b */
[----:B------:R-:W-:Y:S01]  /*701a0*/  LOP3.LUT R43, R33, R40, R43, 0x96, !PT ;  /* 0x00000028212b7212 */ /* 0x000fe200078e962b */
[----:B------:R-:W-:Y:S01]  /*701b0*/  IMAD.SHL.U32 R40, R40, 0x80, RZ ;  /* 0x0000008028287824 */ /* 0x000fe200078e00ff */
[----:B------:R-:W-:Y:S02]  /*701c0*/  SHF.L.W.U32.HI R44, R44, 0x1, R44 ;  /* 0x000000012c2c7819 */ /* 0x000fe40000010e2c */
[----:B------:R-:W-:Y:S02]  /*701d0*/  SHF.L.W.U32.HI R25, R25, 0x5, R25 ;  /* 0x0000000519197819 */ /* 0x000fe40000010e19 */
[----:B------:R-:W-:Y:S01]  /*701e0*/  LOP3.LUT R30, RZ, R30, RZ, 0x33, !PT ;  /* 0x0000001eff1e7212 */ /* 0x000fe200078e33ff */
[----:B------:R-:W-:Y:S01]  /*701f0*/  IMAD.SHL.U32 R4, R44, 0x80, RZ ;  /* 0x000000802c047824 */ /* 0x000fe200078e00ff */
[----:B------:R-:W-:Y:S01]  /*70200*/  LOP3.LUT R8, R8, R5, RZ, 0x3c, !PT ;  /* 0x0000000508087212 */ /* 0x000fe200078e3cff */
[----:B------:R-:W-:Y:S01]  /*70210*/  IMAD.SHL.U32 R5, R24, 0x8, RZ ;  /* 0x0000000818057824 */ /* 0x000fe200078e00ff */
[----:B------:R-:W-:-:S02]  /*70220*/  LOP3.LUT R7, R7, R0, RZ, 0x3c, !PT ;  /* 0x0000000007077212 */ /* 0x000fc400078e3cff */
[----:B------:R-:W-:Y:S02]  /*70230*/  SHF.L.W.U32.HI R43, R43, 0x5, R43 ;  /* 0x000000052b2b7819 */ /* 0x000fe40000010e2b */
[----:B------:R-:W-:Y:S02]  /*70240*/  SHF.L.W.U32.HI R0, R25, 0x3, R25 ;  /* 0x0000000319007819 */ /* 0x000fe40000010e19 */
[----:B------:R-:W-:Y:S02]  /*70250*/  SHF.L.W.U32.HI R39, R39, 0x5, R39 ;  /* 0x0000000527277819 */ /* 0x000fe40000010e27 */
[----:B------:R-:W-:Y:S02]  /*70260*/  SHF.L.W.U32.HI R30, R30, 0x7, R30 ;  /* 0x000000071e1e7819 */ /* 0x000fe40000010e1e */
[C---:B------:R-:W-:Y:S02]  /*70270*/  LOP3.LUT R5, R0.reuse, R5, R43, 0x96, !PT ;  /* 0x0000000500057212 */ /* 0x040fe400078e962b */
[----:B------:R-:W-:-:S02]  /*70280*/  LOP3.LUT R39, R0, R24, R39, 0x96, !PT ;  /* 0x0000001800277212 */ /* 0x000fc400078e9627 */
[----:B------:R-:W-:Y:S02]  /*70290*/  LOP3.LUT R4, R30, R4, R53, 0x96, !PT ;  /* 0x000000041e047212 */ /* 0x000fe400078e9635 */
[----:B------:R-:W-:Y:S02]  /*702a0*/  SHF.L.W.U32.HI R39, R39, 0x1, R39 ;  /* 0x0000000127277819 */ /* 0x000fe40000010e27 */
[----:B------:R-:W-:Y:S02]  /*702b0*/  SHF.L.W.U32.HI R5, R5, 0x7, R5 ;  /* 0x0000000705057819 */ /* 0x000fe40000010e05 */
[----:B------:R-:W-:Y:S02]  /*702c0*/  LOP3.LUT R31, R42, R41, R31, 0x96, !PT ;  /* 0x000000292a1f7212 */ /* 0x000fe400078e961f */
[----:B------:R-:W-:Y:S02]  /*702d0*/  SHF.L.W.U32.HI R23, R23, 0x16, R23 ;  /* 0x0000001617177819 */ /* 0x000fe40000010e17 */
[----:B------:R-:W-:-:S02]  /*702e0*/  SHF.L.W.U32.HI R4, R4, 0x16, R4 ;  /* 0x0000001604047819 */ /* 0x000fc40000010e04 */
[----:B------:R-:W-:Y:S02]  /*702f0*/  LOP3.LUT R40, R33, R40, R26, 0x96, !PT ;  /* 0x0000002821287212 */ /* 0x000fe400078e961a */
[----:B------:R-:W-:Y:S02]  /*70300*/  LOP3.LUT R13, R39, R6, R13, 0x96, !PT ;  /* 0x00000006270d7212 */ /* 0x000fe400078e960d */
[----:B------:R-:W-:Y:S01]  /*70310*/  LOP3.LUT R24, R5, R39, R24, 0x96, !PT ;  /* 0x0000002705187212 */ /* 0x000fe200078e9618 */
[----:B------:R-:W-:Y:S01]  /*70320*/  IMAD.SHL.U32 R39, R39, 0x80, RZ ;  /* 0x0000008027277824 */ /* 0x000fe200078e00ff */
[----:B------:R-:W-:Y:S02]  /*70330*/  PRMT R33, R7, 0x123, R7 ;  /* 0x0000012307217816 */ /* 0x000fe40000000007 */
[----:B------:R-:W-:Y:S02]  /*70340*/  SHF.L.W.U32.HI R31, R31, 0x16, R31 ;  /* 0x000000161f1f7819 */ /* 0x000fe40000010e1f */
[----:B------:R-:W-:Y:S01]  /*70350*/  SHF.L.W.U32.HI R6, R23, 0xd, R23 ;  /* 0x0000000d17067819 */ /* 0x000fe20000010e17 */
[----:B------:R-:W-:Y:S01]  /*70360*/  STG.E desc[UR16][R2.64+0x30], R33 ;  /* 0x0000302102007986 */ /* 0x000fe2000c101910 */
[----:B------:R-:W-:-:S02]  /*70370*/  SHF.L.W.U32.HI R7, R4, 0x3, R4 ;  /* 0x0000000304077819 */ /* 0x000fc40000010e04 */
        /* <DEDUP_REMOVED lines=8> */
[----:B------:R-:W-:-:S02]  /*70400*/  SHF.L.W.U32.HI R0, R0, 0x7, R0 ;  /* 0x0000000700007819 */ /* 0x000fc40000010e00 */
[----:B------:R-:W-:Y:S02]  /*70410*/  LOP3.LUT R29, R30, R44, R29, 0x96, !PT ;  /* 0x0000002c1e1d7212 */ /* 0x000fe400078e961d */
[C---:B------:R-:W-:Y:S02]  /*70420*/  LOP3.LUT R6, R0.reuse, R31, R6, 0x96, !PT ;  /* 0x0000001f00067212 */ /* 0x040fe400078e9606 */
[----:B------:R-:W-:Y:S02]  /*70430*/  LOP3.LUT R4, R0, R4, R7, 0x96, !PT ;  /* 0x0000000400047212 */ /* 0x000fe400078e9607 */
[----:B------:R-:W-:Y:S02]  /*70440*/  LOP3.LUT R40, R9, R40, RZ, 0x3c, !PT ;  /* 0x0000002809287212 */ /* 0x000fe400078e3cff */
[----:B------:R-:W-:Y:S02]  /*70450*/  LOP3.LUT R11, R5, R11, R12, 0x96, !PT ;  /* 0x0000000b050b7212 */ /* 0x000fe400078e960c */
[----:B------:R-:W-:-:S02]  /*70460*/  SHF.L.W.U32.HI R29, R29, 0x5, R29 ;  /* 0x000000051d1d7819 */ /* 0x000fc40000010e1d */
[----:B------:R-:W-:Y:S02]  /*70470*/  SHF.L.W.U32.HI R39, R39, 0x16, R39 ;  /* 0x0000001627277819 */ /* 0x000fe40000010e27 */
[----:B------:R-:W-:Y:S02]  /*70480*/  SHF.L.W.U32.HI R5, R24, 0x5, R24 ;  /* 0x0000000518057819 */ /* 0x000fe40000010e18 */
[----:B------:R-:W-:Y:S02]  /*70490*/  SHF.L.W.U32.HI R4, R4, 0x16, R4 ;  /* 0x0000001604047819 */ /* 0x000fe40000010e04 */
[----:B------:R-:W-:Y:S02]  /*704a0*/  SHF.L.W.U32.HI R6, R6, 0x5, R6 ;  /* 0x0000000506067819 */ /* 0x000fe40000010e06 */
[----:B------:R-:W-:Y:S02]  /*704b0*/  PRMT R9, R40, 0x123, R40 ;  /* 0x0000012328097816 */ /* 0x000fe40000000028 */
[----:B------:R-:W-:-:S02]  /*704c0*/  PRMT R13, R13, 0x123, R13 ;  /* 0x000001230d0d7816 */ /* 0x000fc4000000000d */
[----:B------:R-:W-:Y:S01]  /*704d0*/  LOP3.LUT R29, R14, R29, RZ, 0x3c, !PT ;  /* 0x0000001d0e1d7212 */ /* 0x000fe200078e3cff */
[----:B------:R0:W-:Y:S01]  /*704e0*/  STG.E desc[UR16][R2.64+0x24], R9 ;  /* 0x0000240902007986 */ /* 0x0001e2000c101910 */
[----:B------:R-:W-:Y:S02]  /*704f0*/  LOP3.LUT R10, R31, R10, R15, 0x96, !PT ;  /* 0x0000000a1f0a7212 */ /* 0x000fe400078e960f */
[----:B------:R-:W-:Y:S01]  /*70500*/  LOP3.LUT R0, R0, R20, R17, 0x96, !PT ;  /* 0x0000001400007212 */ /* 0x000fe200078e9611 */
[----:B------:R1:W-:Y:S01]  /*70510*/  STG.E desc[UR16][R2.64+0x8], R13 ;  /* 0x0000080d02007986 */ /* 0x0003e2000c101910 */
[----:B------:R-:W-:Y:S02]  /*70520*/  LOP3.LUT R39, R18, R39, RZ, 0x3c, !PT ;  /* 0x0000002712277212 */ /* 0x000fe400078e3cff */
[----:B------:R-:W-:Y:S02]  /*70530*/  LOP3.LUT R5, R16, R5, RZ, 0x3c, !PT ;  /* 0x0000000510057212 */ /* 0x000fe400078e3cff */
[----:B------:R-:W-:-:S02]  /*70540*/  LOP3.LUT R4, R19, R4, RZ, 0x3c, !PT ;  /* 0x0000000413047212 */ /* 0x000fc400078e3cff */
[----:B------:R-:W-:Y:S02]  /*70550*/  LOP3.LUT R6, R21, R6, RZ, 0x3c, !PT ;  /* 0x0000000615067212 */ /* 0x000fe400078e3cff */
[----:B------:R-:W-:Y:S02]  /*70560*/  PRMT R49, R49, 0x123, R49 ;  /* 0x0000012331317816 */ /* 0x000fe40000000031 */
[----:B------:R-:W-:Y:S02]  /*70570*/  PRMT R45, R45, 0x123, R45 ;  /* 0x000001232d2d7816 */ /* 0x000fe4000000002d */
[----:B------:R-:W-:Y:S01]  /*70580*/  PRMT R27, R34, 0x123, R34 ;  /* 0x00000123221b7816 */ /* 0x000fe20000000022 */
[----:B------:R-:W-:Y:S01]  /*70590*/  STG.E desc[UR16][R2.64+0x3c], R49 ;  /* 0x00003c3102007986 */ /* 0x000fe2000c101910 */
[----:B------:R-:W-:Y:S02]  /*705a0*/  PRMT R25, R8, 0x123, R8 ;  /* 0x0000012308197816 */ /* 0x000fe40000000008 */
[----:B------:R-:W-:Y:S01]  /*705b0*/  PRMT R29, R29, 0x123, R29 ;  /* 0x000001231d1d7816 */ /* 0x000fe2000000001d */
[----:B------:R-:W-:Y:S01]  /*705c0*/  STG.E desc[UR16][R2.64+0x18], R45 ;  /* 0x0000182d02007986 */ /* 0x000fe2000c101910 */
[----:B------:R-:W-:-:S02]  /*705d0*/  PRMT R11, R11, 0x123, R11 ;  /* 0x000001230b0b7816 */ /* 0x000fc4000000000b */
[----:B0-----:R-:W-:Y:S01]  /*705e0*/  PRMT R9, R10, 0x123, R10 ;  /* 0x000001230a097816 */ /* 0x001fe2000000000a */
[----:B------:R-:W-:Y:S01]  /*705f0*/  STG.E desc[UR16][R2.64+0x4], R27 ;  /* 0x0000041b02007986 */ /* 0x000fe2000c101910 */
[----:B------:R-:W-:Y:S02]  /*70600*/  PRMT R5, R5, 0x123, R5 ;  /* 0x0000012305057816 */ /* 0x000fe40000000005 */
[----:B------:R-:W-:Y:S01]  /*70610*/  PRMT R39, R39, 0x123, R39 ;  /* 0x0000012327277816 */ /* 0x000fe20000000027 */
[----:B------:R-:W-:Y:S01]  /*70620*/  STG.E desc[UR16][R2.64+0x28], R25 ;  /* 0x0000281902007986 */ /* 0x000fe2000c101910 */
[----:B------:R-:W-:Y:S02]  /*70630*/  PRMT R15, R0, 0x123, R0 ;  /* 0x00000123000f7816 */ /* 0x000fe40000000000 */
[----:B------:R-:W-:Y:S01]  /*70640*/  PRMT R7, R6, 0x123, R6 ;  /* 0x0000012306077816 */ /* 0x000fe20000000006 */
[----:B------:R-:W-:Y:S01]  /*70650*/  STG.E desc[UR16][R2.64+0xc], R29 ;  /* 0x00000c1d02007986 */ /* 0x000fe2000c101910 */
[----:B-1----:R-:W-:-:S03]  /*70660*/  PRMT R13, R4, 0x123, R4 ;  /* 0x00000123040d7816 */ /* 0x002fc60000000004 */
[----:B------:R-:W-:Y:S04]  /*70670*/  STG.E desc[UR16][R2.64+0x1c], R11 ;  /* 0x00001c0b02007986 */ /* 0x000fe8000c101910 */
[----:B------:R-:W-:Y:S04]  /*70680*/  STG.E desc[UR16][R2.64+0x2c], R9 ;  /* 0x00002c0902007986 */ /* 0x000fe8000c101910 */
[----:B------:R-:W-:Y:S04]  /*70690*/  STG.E desc[UR16][R2.64], R5 ;  /* 0x0000000502007986 */ /* 0x000fe8000c101910 */
[----:B------:R-:W-:Y:S04]  /*706a0*/  STG.E desc[UR16][R2.64+0x14], R39 ;  /* 0x0000142702007986 */ /* 0x000fe8000c101910 */
[----:B------:R-:W-:Y:S04]  /*706b0*/  STG.E desc[UR16][R2.64+0x38], R15 ;  /* 0x0000380f02007986 */ /* 0x000fe8000c101910 */
[----:B------:R-:W-:Y:S04]  /*706c0*/  STG.E desc[UR16][R2.64+0x20], R7 ;  /* 0x0000200702007986 */ /* 0x000fe8000c101910 */
[----:B------:R-:W-:Y:S01]  /*706d0*/  STG.E desc[UR16][R2.64+0x34], R13 ;  /* 0x0000340d02007986 */ /* 0x000fe2000c101910 */
[----:B------:R-:W-:Y:S05]  /*706e0*/  EXIT ;  /* 0x000000000000794d */ /* 0x000fea0003800000 */
.L_x_0:
[----:B------:R-:W-:-:S00]  /*706f0*/  BRA `(.L_x_0) ;  /* 0xfffffffc00fc7947 */ /* 0x000fc0000383ffff */
[----:B------:R-:W-:-:S00]  /*70700*/  NOP ;  /* 0x0000000000007918 */ /* 0x000fc00000000000 */
[----:B------:R-:W-:-:S00]  /*70710*/  NOP ;  /* 0x0000000000007918 */ /* 0x000fc00000000000 */
[----:B------:R-:W-:-:S00]  /*70720*/  NOP ;  /* 0x0000000000007918 */ /* 0x000fc00000000000 */
[----:B------:R-:W-:-:S00]  /*70730*/  NOP ;  /* 0x0000000000007918 */ /* 0x000fc00000000000 */
[----:B------:R-:W-:-:S00]  /*70740*/  NOP ;  /* 0x0000000000007918 */ /* 0x000fc00000000000 */
[----:B------:R-:W-:-:S00]  /*70750*/  NOP ;  /* 0x0000000000007918 */ /* 0x000fc00000000000 */
[----:B------:R-:W-:-:S00]  /*70760*/  NOP ;  /* 0x0000000000007918 */ /* 0x000fc00000000000 */
[----:B------:R-:W-:-:S00]  /*70770*/  NOP ;  /* 0x0000000000007918 */ /* 0x000fc00000000000 */
.L_x_1:


//--------------------- .nv.shared.reserved.0     --------------------------
	.section	.nv.shared.reserved.0,"aw",@nobits
	.weak		__nv_reservedSMEM_offset_0_alias
	.size		__nv_reservedSMEM_offset_0_alias, 0, 64
	.other		__nv_reservedSMEM_offset_0_alias,@"STO_CUDA_RESERVED_SHARED STV_DEFAULT"
__nv_reservedSMEM_offset_0_alias:
	.zero		0
	.zero		64


//--------------------- .nv.constant0._Z24x13_hamsi512_gpu_hash_64ijPyPj --------------------------
	.section	.nv.constant0._Z24x13_hamsi512_gpu_hash_64ijPyPj,"a",@progbits
	.sectionflags	@""
	.align	4
.nv.constant0._Z24x13_hamsi512_gpu_hash_64ijPyPj:
	.zero		920


//--------------------- SYMBOLS --------------------------

	.type		.nv.reservedSmem.offset0,@object
	.size		.nv.reservedSmem.offset0,0x4
